//
// Generated by NVIDIA NVVM Compiler
//
// Compiler Build ID: CL-36424714
// Cuda compilation tools, release 13.0, V13.0.88
// Based on NVVM 20.0.0
//

.version 9.0
.target sm_100
.address_size 64

	// .globl	_ZN3cub18CUB_300001_SM_10006detail11EmptyKernelIvEEvv
// _ZZN3cub18CUB_300001_SM_10006detail11scan_by_key21DeviceScanByKeyKernelINS2_10policy_hubIPiiiN4cuda3std3__44plusIvEEE10Policy1000ES5_S5_S5_NS0_24ReduceByKeyScanTileStateIiiLb1EEE11CustomEqualSA_NS0_8NullTypeEjiiEEvT0_PT9_T1_T2_T3_iT4_T5_T6_T7_E12temp_storage has been demoted
.global .align 1 .b8 _ZN34_INTERNAL_db128fb2_4_k_cu_999010284cuda3std3__45__cpo5beginE[1];
.global .align 1 .b8 _ZN34_INTERNAL_db128fb2_4_k_cu_999010284cuda3std3__45__cpo3endE[1];
.global .align 1 .b8 _ZN34_INTERNAL_db128fb2_4_k_cu_999010284cuda3std3__45__cpo6cbeginE[1];
.global .align 1 .b8 _ZN34_INTERNAL_db128fb2_4_k_cu_999010284cuda3std3__45__cpo4cendE[1];
.global .align 1 .b8 _ZN34_INTERNAL_db128fb2_4_k_cu_999010284cuda3std3__45__cpo6rbeginE[1];
.global .align 1 .b8 _ZN34_INTERNAL_db128fb2_4_k_cu_999010284cuda3std3__45__cpo4rendE[1];
.global .align 1 .b8 _ZN34_INTERNAL_db128fb2_4_k_cu_999010284cuda3std3__45__cpo7crbeginE[1];
.global .align 1 .b8 _ZN34_INTERNAL_db128fb2_4_k_cu_999010284cuda3std3__45__cpo5crendE[1];
.global .align 1 .b8 _ZN34_INTERNAL_db128fb2_4_k_cu_999010284cuda3std3__436_GLOBAL__N__db128fb2_4_k_cu_999010286ignoreE[1];
.global .align 1 .b8 _ZN34_INTERNAL_db128fb2_4_k_cu_999010284cuda3std3__419piecewise_constructE[1];
.global .align 1 .b8 _ZN34_INTERNAL_db128fb2_4_k_cu_999010284cuda3std3__48in_placeE[1];
.global .align 1 .b8 _ZN34_INTERNAL_db128fb2_4_k_cu_999010284cuda3std3__420unreachable_sentinelE[1];
.global .align 1 .b8 _ZN34_INTERNAL_db128fb2_4_k_cu_999010284cuda3std3__47nulloptE[1];
.global .align 1 .b8 _ZN34_INTERNAL_db128fb2_4_k_cu_999010284cuda3std3__48unexpectE[1];
.global .align 1 .b8 _ZN34_INTERNAL_db128fb2_4_k_cu_999010284cuda3std6ranges3__45__cpo4swapE[1];
.global .align 1 .b8 _ZN34_INTERNAL_db128fb2_4_k_cu_999010284cuda3std6ranges3__45__cpo9iter_moveE[1];
.global .align 1 .b8 _ZN34_INTERNAL_db128fb2_4_k_cu_999010284cuda3std6ranges3__45__cpo5beginE[1];
.global .align 1 .b8 _ZN34_INTERNAL_db128fb2_4_k_cu_999010284cuda3std6ranges3__45__cpo3endE[1];
.global .align 1 .b8 _ZN34_INTERNAL_db128fb2_4_k_cu_999010284cuda3std6ranges3__45__cpo6cbeginE[1];
.global .align 1 .b8 _ZN34_INTERNAL_db128fb2_4_k_cu_999010284cuda3std6ranges3__45__cpo4cendE[1];
.global .align 1 .b8 _ZN34_INTERNAL_db128fb2_4_k_cu_999010284cuda3std6ranges3__45__cpo7advanceE[1];
.global .align 1 .b8 _ZN34_INTERNAL_db128fb2_4_k_cu_999010284cuda3std6ranges3__45__cpo9iter_swapE[1];
.global .align 1 .b8 _ZN34_INTERNAL_db128fb2_4_k_cu_999010284cuda3std6ranges3__45__cpo4nextE[1];
.global .align 1 .b8 _ZN34_INTERNAL_db128fb2_4_k_cu_999010284cuda3std6ranges3__45__cpo4prevE[1];
.global .align 1 .b8 _ZN34_INTERNAL_db128fb2_4_k_cu_999010284cuda3std6ranges3__45__cpo4dataE[1];
.global .align 1 .b8 _ZN34_INTERNAL_db128fb2_4_k_cu_999010284cuda3std6ranges3__45__cpo5cdataE[1];
.global .align 1 .b8 _ZN34_INTERNAL_db128fb2_4_k_cu_999010284cuda3std6ranges3__45__cpo4sizeE[1];
.global .align 1 .b8 _ZN34_INTERNAL_db128fb2_4_k_cu_999010284cuda3std6ranges3__45__cpo5ssizeE[1];
.global .align 1 .b8 _ZN34_INTERNAL_db128fb2_4_k_cu_999010284cuda3std6ranges3__45__cpo8distanceE[1];
.global .align 1 .b8 _ZN34_INTERNAL_db128fb2_4_k_cu_999010286thrust24THRUST_300001_SM_1000_NS6system6detail10sequential3seqE[1];
.global .align 1 .b8 _ZN34_INTERNAL_db128fb2_4_k_cu_999010286thrust24THRUST_300001_SM_1000_NS12placeholders2_1E[1];
.global .align 1 .b8 _ZN34_INTERNAL_db128fb2_4_k_cu_999010286thrust24THRUST_300001_SM_1000_NS12placeholders2_2E[1];
.global .align 1 .b8 _ZN34_INTERNAL_db128fb2_4_k_cu_999010286thrust24THRUST_300001_SM_1000_NS12placeholders2_3E[1];
.global .align 1 .b8 _ZN34_INTERNAL_db128fb2_4_k_cu_999010286thrust24THRUST_300001_SM_1000_NS12placeholders2_4E[1];
.global .align 1 .b8 _ZN34_INTERNAL_db128fb2_4_k_cu_999010286thrust24THRUST_300001_SM_1000_NS12placeholders2_5E[1];
.global .align 1 .b8 _ZN34_INTERNAL_db128fb2_4_k_cu_999010286thrust24THRUST_300001_SM_1000_NS12placeholders2_6E[1];
.global .align 1 .b8 _ZN34_INTERNAL_db128fb2_4_k_cu_999010286thrust24THRUST_300001_SM_1000_NS12placeholders2_7E[1];
.global .align 1 .b8 _ZN34_INTERNAL_db128fb2_4_k_cu_999010286thrust24THRUST_300001_SM_1000_NS12placeholders2_8E[1];
.global .align 1 .b8 _ZN34_INTERNAL_db128fb2_4_k_cu_999010286thrust24THRUST_300001_SM_1000_NS12placeholders2_9E[1];
.global .align 1 .b8 _ZN34_INTERNAL_db128fb2_4_k_cu_999010286thrust24THRUST_300001_SM_1000_NS12placeholders3_10E[1];

.visible .entry _ZN3cub18CUB_300001_SM_10006detail11EmptyKernelIvEEvv()
{


	ret;

}
	// .globl	_ZN3cub18CUB_300001_SM_10006detail11scan_by_key25DeviceScanByKeyInitKernelINS0_24ReduceByKeyScanTileStateIiiLb1EEEPijEEvT_T0_PN4cuda3std3__415iterator_traitsIS8_vE10value_typeET1_i
.visible .entry _ZN3cub18CUB_300001_SM_10006detail11scan_by_key25DeviceScanByKeyInitKernelINS0_24ReduceByKeyScanTileStateIiiLb1EEEPijEEvT_T0_PN4cuda3std3__415iterator_traitsIS8_vE10value_typeET1_i(
	.param .align 8 .b8 _ZN3cub18CUB_300001_SM_10006detail11scan_by_key25DeviceScanByKeyInitKernelINS0_24ReduceByKeyScanTileStateIiiLb1EEEPijEEvT_T0_PN4cuda3std3__415iterator_traitsIS8_vE10value_typeET1_i_param_0[8],
	.param .u64 .ptr .align 1 _ZN3cub18CUB_300001_SM_10006detail11scan_by_key25DeviceScanByKeyInitKernelINS0_24ReduceByKeyScanTileStateIiiLb1EEEPijEEvT_T0_PN4cuda3std3__415iterator_traitsIS8_vE10value_typeET1_i_param_1,
	.param .u64 .ptr .align 1 _ZN3cub18CUB_300001_SM_10006detail11scan_by_key25DeviceScanByKeyInitKernelINS0_24ReduceByKeyScanTileStateIiiLb1EEEPijEEvT_T0_PN4cuda3std3__415iterator_traitsIS8_vE10value_typeET1_i_param_2,
	.param .u32 _ZN3cub18CUB_300001_SM_10006detail11scan_by_key25DeviceScanByKeyInitKernelINS0_24ReduceByKeyScanTileStateIiiLb1EEEPijEEvT_T0_PN4cuda3std3__415iterator_traitsIS8_vE10value_typeET1_i_param_3,
	.param .u32 _ZN3cub18CUB_300001_SM_10006detail11scan_by_key25DeviceScanByKeyInitKernelINS0_24ReduceByKeyScanTileStateIiiLb1EEEPijEEvT_T0_PN4cuda3std3__415iterator_traitsIS8_vE10value_typeET1_i_param_4
)
{
	.reg .pred 	%p<8>;
	.reg .b32 	%r<10>;
	.reg .b64 	%rd<18>;

	ld.param.u64 	%rd4, [_ZN3cub18CUB_300001_SM_10006detail11scan_by_key25DeviceScanByKeyInitKernelINS0_24ReduceByKeyScanTileStateIiiLb1EEEPijEEvT_T0_PN4cuda3std3__415iterator_traitsIS8_vE10value_typeET1_i_param_0];
	ld.param.u64 	%rd2, [_ZN3cub18CUB_300001_SM_10006detail11scan_by_key25DeviceScanByKeyInitKernelINS0_24ReduceByKeyScanTileStateIiiLb1EEEPijEEvT_T0_PN4cuda3std3__415iterator_traitsIS8_vE10value_typeET1_i_param_1];
	ld.param.u64 	%rd3, [_ZN3cub18CUB_300001_SM_10006detail11scan_by_key25DeviceScanByKeyInitKernelINS0_24ReduceByKeyScanTileStateIiiLb1EEEPijEEvT_T0_PN4cuda3std3__415iterator_traitsIS8_vE10value_typeET1_i_param_2];
	ld.param.u32 	%r4, [_ZN3cub18CUB_300001_SM_10006detail11scan_by_key25DeviceScanByKeyInitKernelINS0_24ReduceByKeyScanTileStateIiiLb1EEEPijEEvT_T0_PN4cuda3std3__415iterator_traitsIS8_vE10value_typeET1_i_param_3];
	ld.param.u32 	%r5, [_ZN3cub18CUB_300001_SM_10006detail11scan_by_key25DeviceScanByKeyInitKernelINS0_24ReduceByKeyScanTileStateIiiLb1EEEPijEEvT_T0_PN4cuda3std3__415iterator_traitsIS8_vE10value_typeET1_i_param_4];
	cvta.to.global.u64 	%rd1, %rd4;
	mov.u32 	%r1, %ctaid.x;
	mov.u32 	%r6, %ntid.x;
	mov.u32 	%r2, %tid.x;
	mad.lo.s32 	%r3, %r1, %r6, %r2;
	setp.ge.s32 	%p1, %r3, %r5;
	@%p1 bra 	$L__BB1_2;
	mul.wide.s32 	%rd5, %r3, 16;
	add.s64 	%rd6, %rd1, %rd5;
	mov.b64 	%rd7, 99;
	mov.b64 	%rd8, 0;
	st.global.v2.u64 	[%rd6+512], {%rd8, %rd7};
$L__BB1_2:
	setp.ne.s32 	%p2, %r1, 0;
	setp.gt.u32 	%p3, %r2, 31;
	or.pred  	%p4, %p2, %p3;
	@%p4 bra 	$L__BB1_4;
	mul.wide.u32 	%rd9, %r2, 16;
	add.s64 	%rd10, %rd1, %rd9;
	mov.b64 	%rd11, 0;
	st.global.v2.u64 	[%rd10], {%rd11, %rd11};
$L__BB1_4:
	setp.eq.s32 	%p5, %r3, 0;
	setp.ge.u32 	%p6, %r3, %r5;
	or.pred  	%p7, %p5, %p6;
	@%p7 bra 	$L__BB1_6;
	mad.lo.s32 	%r8, %r4, %r3, -1;
	cvta.to.global.u64 	%rd12, %rd2;
	mul.wide.u32 	%rd13, %r8, 4;
	add.s64 	%rd14, %rd12, %rd13;
	ld.global.u32 	%r9, [%rd14];
	cvta.to.global.u64 	%rd15, %rd3;
	mul.wide.u32 	%rd16, %r3, 4;
	add.s64 	%rd17, %rd15, %rd16;
	st.global.u32 	[%rd17], %r9;
$L__BB1_6:
	ret;

}
	// .globl	_ZN3cub18CUB_300001_SM_10006detail11scan_by_key21DeviceScanByKeyKernelINS2_10policy_hubIPiiiN4cuda3std3__44plusIvEEE10Policy1000ES5_S5_S5_NS0_24ReduceByKeyScanTileStateIiiLb1EEE11CustomEqualSA_NS0_8NullTypeEjiiEEvT0_PT9_T1_T2_T3_iT4_T5_T6_T7_
.visible .entry _ZN3cub18CUB_300001_SM_10006detail11scan_by_key21DeviceScanByKeyKernelINS2_10policy_hubIPiiiN4cuda3std3__44plusIvEEE10Policy1000ES5_S5_S5_NS0_24ReduceByKeyScanTileStateIiiLb1EEE11CustomEqualSA_NS0_8NullTypeEjiiEEvT0_PT9_T1_T2_T3_iT4_T5_T6_T7_(
	.param .u64 .ptr .align 1 _ZN3cub18CUB_300001_SM_10006detail11scan_by_key21DeviceScanByKeyKernelINS2_10policy_hubIPiiiN4cuda3std3__44plusIvEEE10Policy1000ES5_S5_S5_NS0_24ReduceByKeyScanTileStateIiiLb1EEE11CustomEqualSA_NS0_8NullTypeEjiiEEvT0_PT9_T1_T2_T3_iT4_T5_T6_T7__param_0,
	.param .u64 .ptr .align 1 _ZN3cub18CUB_300001_SM_10006detail11scan_by_key21DeviceScanByKeyKernelINS2_10policy_hubIPiiiN4cuda3std3__44plusIvEEE10Policy1000ES5_S5_S5_NS0_24ReduceByKeyScanTileStateIiiLb1EEE11CustomEqualSA_NS0_8NullTypeEjiiEEvT0_PT9_T1_T2_T3_iT4_T5_T6_T7__param_1,
	.param .u64 .ptr .align 1 _ZN3cub18CUB_300001_SM_10006detail11scan_by_key21DeviceScanByKeyKernelINS2_10policy_hubIPiiiN4cuda3std3__44plusIvEEE10Policy1000ES5_S5_S5_NS0_24ReduceByKeyScanTileStateIiiLb1EEE11CustomEqualSA_NS0_8NullTypeEjiiEEvT0_PT9_T1_T2_T3_iT4_T5_T6_T7__param_2,
	.param .u64 .ptr .align 1 _ZN3cub18CUB_300001_SM_10006detail11scan_by_key21DeviceScanByKeyKernelINS2_10policy_hubIPiiiN4cuda3std3__44plusIvEEE10Policy1000ES5_S5_S5_NS0_24ReduceByKeyScanTileStateIiiLb1EEE11CustomEqualSA_NS0_8NullTypeEjiiEEvT0_PT9_T1_T2_T3_iT4_T5_T6_T7__param_3,
	.param .align 8 .b8 _ZN3cub18CUB_300001_SM_10006detail11scan_by_key21DeviceScanByKeyKernelINS2_10policy_hubIPiiiN4cuda3std3__44plusIvEEE10Policy1000ES5_S5_S5_NS0_24ReduceByKeyScanTileStateIiiLb1EEE11CustomEqualSA_NS0_8NullTypeEjiiEEvT0_PT9_T1_T2_T3_iT4_T5_T6_T7__param_4[8],
	.param .u32 _ZN3cub18CUB_300001_SM_10006detail11scan_by_key21DeviceScanByKeyKernelINS2_10policy_hubIPiiiN4cuda3std3__44plusIvEEE10Policy1000ES5_S5_S5_NS0_24ReduceByKeyScanTileStateIiiLb1EEE11CustomEqualSA_NS0_8NullTypeEjiiEEvT0_PT9_T1_T2_T3_iT4_T5_T6_T7__param_5,
	.param .align 1 .b8 _ZN3cub18CUB_300001_SM_10006detail11scan_by_key21DeviceScanByKeyKernelINS2_10policy_hubIPiiiN4cuda3std3__44plusIvEEE10Policy1000ES5_S5_S5_NS0_24ReduceByKeyScanTileStateIiiLb1EEE11CustomEqualSA_NS0_8NullTypeEjiiEEvT0_PT9_T1_T2_T3_iT4_T5_T6_T7__param_6[1],
	.param .align 1 .b8 _ZN3cub18CUB_300001_SM_10006detail11scan_by_key21DeviceScanByKeyKernelINS2_10policy_hubIPiiiN4cuda3std3__44plusIvEEE10Policy1000ES5_S5_S5_NS0_24ReduceByKeyScanTileStateIiiLb1EEE11CustomEqualSA_NS0_8NullTypeEjiiEEvT0_PT9_T1_T2_T3_iT4_T5_T6_T7__param_7[1],
	.param .align 1 .b8 _ZN3cub18CUB_300001_SM_10006detail11scan_by_key21DeviceScanByKeyKernelINS2_10policy_hubIPiiiN4cuda3std3__44plusIvEEE10Policy1000ES5_S5_S5_NS0_24ReduceByKeyScanTileStateIiiLb1EEE11CustomEqualSA_NS0_8NullTypeEjiiEEvT0_PT9_T1_T2_T3_iT4_T5_T6_T7__param_8[1],
	.param .u32 _ZN3cub18CUB_300001_SM_10006detail11scan_by_key21DeviceScanByKeyKernelINS2_10policy_hubIPiiiN4cuda3std3__44plusIvEEE10Policy1000ES5_S5_S5_NS0_24ReduceByKeyScanTileStateIiiLb1EEE11CustomEqualSA_NS0_8NullTypeEjiiEEvT0_PT9_T1_T2_T3_iT4_T5_T6_T7__param_9
)
.maxntid 224
{
	.reg .pred 	%p<524>;
	.reg .b32 	%r<1837>;
	.reg .b64 	%rd<182>;
	// demoted variable
	.shared .align 16 .b8 _ZZN3cub18CUB_300001_SM_10006detail11scan_by_key21DeviceScanByKeyKernelINS2_10policy_hubIPiiiN4cuda3std3__44plusIvEEE10Policy1000ES5_S5_S5_NS0_24ReduceByKeyScanTileStateIiiLb1EEE11CustomEqualSA_NS0_8NullTypeEjiiEEvT0_PT9_T1_T2_T3_iT4_T5_T6_T7_E12temp_storage[17936];
	ld.param.u64 	%rd1, [_ZN3cub18CUB_300001_SM_10006detail11scan_by_key21DeviceScanByKeyKernelINS2_10policy_hubIPiiiN4cuda3std3__44plusIvEEE10Policy1000ES5_S5_S5_NS0_24ReduceByKeyScanTileStateIiiLb1EEE11CustomEqualSA_NS0_8NullTypeEjiiEEvT0_PT9_T1_T2_T3_iT4_T5_T6_T7__param_4];
	ld.param.u32 	%r439, [_ZN3cub18CUB_300001_SM_10006detail11scan_by_key21DeviceScanByKeyKernelINS2_10policy_hubIPiiiN4cuda3std3__44plusIvEEE10Policy1000ES5_S5_S5_NS0_24ReduceByKeyScanTileStateIiiLb1EEE11CustomEqualSA_NS0_8NullTypeEjiiEEvT0_PT9_T1_T2_T3_iT4_T5_T6_T7__param_9];
	mov.u32 	%r1, %ctaid.x;
	mul.lo.s32 	%r2, %r1, 4480;
	sub.s32 	%r3, %r439, %r2;
	setp.lt.u32 	%p40, %r3, 4481;
	@%p40 bra 	$L__BB2_33;
	ld.param.u64 	%rd177, [_ZN3cub18CUB_300001_SM_10006detail11scan_by_key21DeviceScanByKeyKernelINS2_10policy_hubIPiiiN4cuda3std3__44plusIvEEE10Policy1000ES5_S5_S5_NS0_24ReduceByKeyScanTileStateIiiLb1EEE11CustomEqualSA_NS0_8NullTypeEjiiEEvT0_PT9_T1_T2_T3_iT4_T5_T6_T7__param_2];
	ld.param.u64 	%rd173, [_ZN3cub18CUB_300001_SM_10006detail11scan_by_key21DeviceScanByKeyKernelINS2_10policy_hubIPiiiN4cuda3std3__44plusIvEEE10Policy1000ES5_S5_S5_NS0_24ReduceByKeyScanTileStateIiiLb1EEE11CustomEqualSA_NS0_8NullTypeEjiiEEvT0_PT9_T1_T2_T3_iT4_T5_T6_T7__param_0];
	mov.u32 	%r1731, %ctaid.x;
	mul.lo.s32 	%r1152, %r1731, 4480;
	cvt.u64.u32 	%rd138, %r1152;
	mov.u32 	%r5, %tid.x;
	and.b32  	%r1153, %r5, 31;
	and.b32  	%r1154, %r5, 992;
	mul.lo.s32 	%r1155, %r1154, 20;
	or.b32  	%r1156, %r1155, %r1153;
	cvt.u64.u32 	%rd139, %r1156;
	add.s64 	%rd140, %rd139, %rd138;
	shl.b64 	%rd141, %rd140, 2;
	add.s64 	%rd98, %rd173, %rd141;
	// begin inline asm
	ld.ca.u32 %r1111, [%rd98];
	// end inline asm
	add.s64 	%rd99, %rd98, 128;
	// begin inline asm
	ld.ca.u32 %r1112, [%rd99];
	// end inline asm
	add.s64 	%rd100, %rd98, 256;
	// begin inline asm
	ld.ca.u32 %r1113, [%rd100];
	// end inline asm
	add.s64 	%rd101, %rd98, 384;
	// begin inline asm
	ld.ca.u32 %r1114, [%rd101];
	// end inline asm
	add.s64 	%rd102, %rd98, 512;
	// begin inline asm
	ld.ca.u32 %r1115, [%rd102];
	// end inline asm
	add.s64 	%rd103, %rd98, 640;
	// begin inline asm
	ld.ca.u32 %r1116, [%rd103];
	// end inline asm
	add.s64 	%rd104, %rd98, 768;
	// begin inline asm
	ld.ca.u32 %r1117, [%rd104];
	// end inline asm
	add.s64 	%rd105, %rd98, 896;
	// begin inline asm
	ld.ca.u32 %r1118, [%rd105];
	// end inline asm
	add.s64 	%rd106, %rd98, 1024;
	// begin inline asm
	ld.ca.u32 %r1119, [%rd106];
	// end inline asm
	add.s64 	%rd107, %rd98, 1152;
	// begin inline asm
	ld.ca.u32 %r1120, [%rd107];
	// end inline asm
	add.s64 	%rd108, %rd98, 1280;
	// begin inline asm
	ld.ca.u32 %r1121, [%rd108];
	// end inline asm
	add.s64 	%rd109, %rd98, 1408;
	// begin inline asm
	ld.ca.u32 %r1122, [%rd109];
	// end inline asm
	add.s64 	%rd110, %rd98, 1536;
	// begin inline asm
	ld.ca.u32 %r1123, [%rd110];
	// end inline asm
	add.s64 	%rd111, %rd98, 1664;
	// begin inline asm
	ld.ca.u32 %r1124, [%rd111];
	// end inline asm
	add.s64 	%rd112, %rd98, 1792;
	// begin inline asm
	ld.ca.u32 %r1125, [%rd112];
	// end inline asm
	add.s64 	%rd113, %rd98, 1920;
	// begin inline asm
	ld.ca.u32 %r1126, [%rd113];
	// end inline asm
	add.s64 	%rd114, %rd98, 2048;
	// begin inline asm
	ld.ca.u32 %r1127, [%rd114];
	// end inline asm
	add.s64 	%rd115, %rd98, 2176;
	// begin inline asm
	ld.ca.u32 %r1128, [%rd115];
	// end inline asm
	add.s64 	%rd116, %rd98, 2304;
	// begin inline asm
	ld.ca.u32 %r1129, [%rd116];
	// end inline asm
	add.s64 	%rd117, %rd98, 2432;
	// begin inline asm
	ld.ca.u32 %r1130, [%rd117];
	// end inline asm
	// begin inline asm
	mov.u32 %r1131, %laneid;
	// end inline asm
	shr.u32 	%r7, %r5, 5;
	mad.lo.s32 	%r1157, %r7, 640, %r1131;
	shl.b32 	%r1158, %r1157, 2;
	mov.u32 	%r1159, _ZZN3cub18CUB_300001_SM_10006detail11scan_by_key21DeviceScanByKeyKernelINS2_10policy_hubIPiiiN4cuda3std3__44plusIvEEE10Policy1000ES5_S5_S5_NS0_24ReduceByKeyScanTileStateIiiLb1EEE11CustomEqualSA_NS0_8NullTypeEjiiEEvT0_PT9_T1_T2_T3_iT4_T5_T6_T7_E12temp_storage;
	add.s32 	%r8, %r1159, %r1158;
	st.shared.u32 	[%r8], %r1111;
	st.shared.u32 	[%r8+128], %r1112;
	st.shared.u32 	[%r8+256], %r1113;
	st.shared.u32 	[%r8+384], %r1114;
	st.shared.u32 	[%r8+512], %r1115;
	st.shared.u32 	[%r8+640], %r1116;
	st.shared.u32 	[%r8+768], %r1117;
	st.shared.u32 	[%r8+896], %r1118;
	st.shared.u32 	[%r8+1024], %r1119;
	st.shared.u32 	[%r8+1152], %r1120;
	st.shared.u32 	[%r8+1280], %r1121;
	st.shared.u32 	[%r8+1408], %r1122;
	st.shared.u32 	[%r8+1536], %r1123;
	st.shared.u32 	[%r8+1664], %r1124;
	st.shared.u32 	[%r8+1792], %r1125;
	st.shared.u32 	[%r8+1920], %r1126;
	st.shared.u32 	[%r8+2048], %r1127;
	st.shared.u32 	[%r8+2176], %r1128;
	st.shared.u32 	[%r8+2304], %r1129;
	st.shared.u32 	[%r8+2432], %r1130;
	bar.warp.sync 	-1;
	mad.lo.s32 	%r9, %r1131, 76, %r8;
	ld.shared.v4.u32 	{%r10, %r11, %r12, %r13}, [%r9];
	ld.shared.v4.u32 	{%r14, %r15, %r16, %r17}, [%r9+16];
	ld.shared.v4.u32 	{%r18, %r19, %r20, %r21}, [%r9+32];
	ld.shared.v4.u32 	{%r22, %r23, %r24, %r25}, [%r9+48];
	ld.shared.v4.u32 	{%r26, %r27, %r28, %r29}, [%r9+64];
	bar.sync 	0;
	add.s64 	%rd118, %rd177, %rd141;
	// begin inline asm
	ld.ca.u32 %r1132, [%rd118];
	// end inline asm
	add.s64 	%rd119, %rd118, 128;
	// begin inline asm
	ld.ca.u32 %r1133, [%rd119];
	// end inline asm
	add.s64 	%rd120, %rd118, 256;
	// begin inline asm
	ld.ca.u32 %r1134, [%rd120];
	// end inline asm
	add.s64 	%rd121, %rd118, 384;
	// begin inline asm
	ld.ca.u32 %r1135, [%rd121];
	// end inline asm
	add.s64 	%rd122, %rd118, 512;
	// begin inline asm
	ld.ca.u32 %r1136, [%rd122];
	// end inline asm
	add.s64 	%rd123, %rd118, 640;
	// begin inline asm
	ld.ca.u32 %r1137, [%rd123];
	// end inline asm
	add.s64 	%rd124, %rd118, 768;
	// begin inline asm
	ld.ca.u32 %r1138, [%rd124];
	// end inline asm
	add.s64 	%rd125, %rd118, 896;
	// begin inline asm
	ld.ca.u32 %r1139, [%rd125];
	// end inline asm
	add.s64 	%rd126, %rd118, 1024;
	// begin inline asm
	ld.ca.u32 %r1140, [%rd126];
	// end inline asm
	add.s64 	%rd127, %rd118, 1152;
	// begin inline asm
	ld.ca.u32 %r1141, [%rd127];
	// end inline asm
	add.s64 	%rd128, %rd118, 1280;
	// begin inline asm
	ld.ca.u32 %r1142, [%rd128];
	// end inline asm
	add.s64 	%rd129, %rd118, 1408;
	// begin inline asm
	ld.ca.u32 %r1143, [%rd129];
	// end inline asm
	add.s64 	%rd130, %rd118, 1536;
	// begin inline asm
	ld.ca.u32 %r1144, [%rd130];
	// end inline asm
	add.s64 	%rd131, %rd118, 1664;
	// begin inline asm
	ld.ca.u32 %r1145, [%rd131];
	// end inline asm
	add.s64 	%rd132, %rd118, 1792;
	// begin inline asm
	ld.ca.u32 %r1146, [%rd132];
	// end inline asm
	add.s64 	%rd133, %rd118, 1920;
	// begin inline asm
	ld.ca.u32 %r1147, [%rd133];
	// end inline asm
	add.s64 	%rd134, %rd118, 2048;
	// begin inline asm
	ld.ca.u32 %r1148, [%rd134];
	// end inline asm
	add.s64 	%rd135, %rd118, 2176;
	// begin inline asm
	ld.ca.u32 %r1149, [%rd135];
	// end inline asm
	add.s64 	%rd136, %rd118, 2304;
	// begin inline asm
	ld.ca.u32 %r1150, [%rd136];
	// end inline asm
	add.s64 	%rd137, %rd118, 2432;
	// begin inline asm
	ld.ca.u32 %r1151, [%rd137];
	// end inline asm
	st.shared.u32 	[%r8], %r1132;
	st.shared.u32 	[%r8+128], %r1133;
	st.shared.u32 	[%r8+256], %r1134;
	st.shared.u32 	[%r8+384], %r1135;
	st.shared.u32 	[%r8+512], %r1136;
	st.shared.u32 	[%r8+640], %r1137;
	st.shared.u32 	[%r8+768], %r1138;
	st.shared.u32 	[%r8+896], %r1139;
	st.shared.u32 	[%r8+1024], %r1140;
	st.shared.u32 	[%r8+1152], %r1141;
	st.shared.u32 	[%r8+1280], %r1142;
	st.shared.u32 	[%r8+1408], %r1143;
	st.shared.u32 	[%r8+1536], %r1144;
	st.shared.u32 	[%r8+1664], %r1145;
	st.shared.u32 	[%r8+1792], %r1146;
	st.shared.u32 	[%r8+1920], %r1147;
	st.shared.u32 	[%r8+2048], %r1148;
	st.shared.u32 	[%r8+2176], %r1149;
	st.shared.u32 	[%r8+2304], %r1150;
	st.shared.u32 	[%r8+2432], %r1151;
	bar.warp.sync 	-1;
	ld.shared.v4.u32 	{%r30, %r31, %r32, %r33}, [%r9];
	ld.shared.v4.u32 	{%r34, %r35, %r36, %r37}, [%r9+16];
	ld.shared.v4.u32 	{%r38, %r39, %r40, %r41}, [%r9+32];
	ld.shared.v4.u32 	{%r42, %r43, %r44, %r45}, [%r9+48];
	ld.shared.v4.u32 	{%r46, %r47, %r48, %r49}, [%r9+64];
	bar.sync 	0;
	setp.ne.s32 	%p313, %r1731, 0;
	@%p313 bra 	$L__BB2_10;
	shl.b32 	%r1523, %r5, 2;
	add.s32 	%r1525, %r1159, %r1523;
	add.s32 	%r50, %r1525, 1020;
	st.shared.u32 	[%r1525+1020], %r29;
	bar.sync 	0;
	setp.eq.s32 	%p438, %r5, 0;
	mov.b32 	%r1727, 1;
	@%p438 bra 	$L__BB2_4;
	ld.shared.u32 	%r1526, [%r50+-4];
	setp.ne.s32 	%p439, %r1526, %r10;
	selp.u32 	%r1727, 1, 0, %p439;
$L__BB2_4:
	setp.ne.s32 	%p440, %r10, %r11;
	setp.ne.s32 	%p441, %r11, %r12;
	setp.ne.s32 	%p442, %r12, %r13;
	setp.ne.s32 	%p443, %r13, %r14;
	setp.ne.s32 	%p444, %r14, %r15;
	setp.ne.s32 	%p445, %r15, %r16;
	setp.ne.s32 	%p446, %r16, %r17;
	setp.ne.s32 	%p447, %r17, %r18;
	setp.ne.s32 	%p448, %r18, %r19;
	setp.ne.s32 	%p449, %r19, %r20;
	setp.ne.s32 	%p450, %r20, %r21;
	setp.ne.s32 	%p451, %r21, %r22;
	setp.ne.s32 	%p452, %r22, %r23;
	setp.ne.s32 	%p453, %r23, %r24;
	setp.ne.s32 	%p454, %r24, %r25;
	setp.ne.s32 	%p455, %r25, %r26;
	setp.ne.s32 	%p456, %r26, %r27;
	setp.ne.s32 	%p457, %r27, %r28;
	setp.ne.s32 	%p458, %r28, %r29;
	selp.b32 	%r1587, 0, %r30, %p440;
	add.s32 	%r1588, %r31, %r1587;
	or.pred  	%p459, %p440, %p441;
	selp.b32 	%r1589, 0, %r1588, %p441;
	add.s32 	%r1590, %r32, %r1589;
	or.pred  	%p460, %p459, %p442;
	selp.b32 	%r1591, 0, %r1590, %p442;
	add.s32 	%r1592, %r33, %r1591;
	or.pred  	%p461, %p460, %p443;
	selp.b32 	%r1593, 0, %r1592, %p443;
	add.s32 	%r1594, %r34, %r1593;
	or.pred  	%p462, %p461, %p444;
	selp.b32 	%r1595, 0, %r1594, %p444;
	add.s32 	%r1596, %r35, %r1595;
	or.pred  	%p463, %p462, %p445;
	selp.b32 	%r1597, 0, %r1596, %p445;
	add.s32 	%r1598, %r36, %r1597;
	or.pred  	%p464, %p463, %p446;
	selp.b32 	%r1599, 0, %r1598, %p446;
	add.s32 	%r1600, %r37, %r1599;
	or.pred  	%p465, %p464, %p447;
	selp.b32 	%r1601, 0, %r1600, %p447;
	add.s32 	%r1602, %r38, %r1601;
	or.pred  	%p466, %p465, %p448;
	selp.b32 	%r1603, 0, %r1602, %p448;
	add.s32 	%r1604, %r39, %r1603;
	or.pred  	%p467, %p466, %p449;
	selp.b32 	%r1605, 0, %r1604, %p449;
	add.s32 	%r1606, %r40, %r1605;
	or.pred  	%p468, %p467, %p450;
	selp.b32 	%r1607, 0, %r1606, %p450;
	add.s32 	%r1608, %r41, %r1607;
	or.pred  	%p469, %p468, %p451;
	selp.b32 	%r1609, 0, %r1608, %p451;
	add.s32 	%r1610, %r42, %r1609;
	or.pred  	%p470, %p469, %p452;
	selp.b32 	%r1611, 0, %r1610, %p452;
	add.s32 	%r1612, %r43, %r1611;
	or.pred  	%p471, %p470, %p453;
	selp.b32 	%r1613, 0, %r1612, %p453;
	add.s32 	%r1614, %r44, %r1613;
	or.pred  	%p472, %p471, %p454;
	selp.b32 	%r1615, 0, %r1614, %p454;
	add.s32 	%r1616, %r45, %r1615;
	or.pred  	%p473, %p472, %p455;
	selp.b32 	%r1617, 0, %r1616, %p455;
	add.s32 	%r1618, %r46, %r1617;
	or.pred  	%p474, %p473, %p456;
	selp.b32 	%r1619, 0, %r1618, %p456;
	add.s32 	%r1620, %r47, %r1619;
	or.pred  	%p475, %p474, %p457;
	selp.b32 	%r1621, 0, %r1620, %p457;
	add.s32 	%r1622, %r48, %r1621;
	or.pred  	%p476, %p475, %p458;
	selp.u32 	%r1623, 1, 0, %p476;
	or.b32  	%r1528, %r1727, %r1623;
	selp.b32 	%r1624, 0, %r1622, %p458;
	add.s32 	%r1533, %r49, %r1624;
	mov.b32 	%r1584, 1;
	mov.b32 	%r1585, 0;
	mov.b32 	%r1586, -1;
	// begin inline asm
	shfl.sync.up.b32 %r1527, %r1528, %r1584, %r1585, %r1586;
	// end inline asm
	// begin inline asm
	shfl.sync.up.b32 %r1532, %r1533, %r1584, %r1585, %r1586;
	// end inline asm
	setp.eq.s32 	%p477, %r1528, 0;
	selp.b32 	%r1625, %r1532, 0, %p477;
	setp.lt.s32 	%p478, %r1131, 1;
	selp.b32 	%r1626, 0, %r1625, %p478;
	add.s32 	%r1543, %r1626, %r1533;
	selp.b32 	%r1627, 0, %r1527, %p478;
	or.b32  	%r1538, %r1627, %r1528;
	mov.b32 	%r1544, 2;
	// begin inline asm
	shfl.sync.up.b32 %r1537, %r1538, %r1544, %r1585, %r1586;
	// end inline asm
	// begin inline asm
	shfl.sync.up.b32 %r1542, %r1543, %r1544, %r1585, %r1586;
	// end inline asm
	setp.eq.s32 	%p479, %r1538, 0;
	selp.b32 	%r1628, %r1542, 0, %p479;
	setp.lt.s32 	%p480, %r1131, 2;
	selp.b32 	%r1629, 0, %r1628, %p480;
	add.s32 	%r1553, %r1629, %r1543;
	selp.b32 	%r1630, 0, %r1537, %p480;
	or.b32  	%r1548, %r1630, %r1538;
	mov.b32 	%r1554, 4;
	// begin inline asm
	shfl.sync.up.b32 %r1547, %r1548, %r1554, %r1585, %r1586;
	// end inline asm
	// begin inline asm
	shfl.sync.up.b32 %r1552, %r1553, %r1554, %r1585, %r1586;
	// end inline asm
	setp.eq.s32 	%p481, %r1548, 0;
	selp.b32 	%r1631, %r1552, 0, %p481;
	setp.lt.s32 	%p482, %r1131, 4;
	selp.b32 	%r1632, 0, %r1631, %p482;
	add.s32 	%r1563, %r1632, %r1553;
	selp.b32 	%r1633, 0, %r1547, %p482;
	or.b32  	%r1558, %r1633, %r1548;
	mov.b32 	%r1564, 8;
	// begin inline asm
	shfl.sync.up.b32 %r1557, %r1558, %r1564, %r1585, %r1586;
	// end inline asm
	// begin inline asm
	shfl.sync.up.b32 %r1562, %r1563, %r1564, %r1585, %r1586;
	// end inline asm
	setp.eq.s32 	%p483, %r1558, 0;
	selp.b32 	%r1634, %r1562, 0, %p483;
	setp.lt.s32 	%p484, %r1131, 8;
	selp.b32 	%r1635, 0, %r1634, %p484;
	add.s32 	%r1573, %r1635, %r1563;
	selp.b32 	%r1636, 0, %r1557, %p484;
	or.b32  	%r1568, %r1636, %r1558;
	mov.b32 	%r1574, 16;
	// begin inline asm
	shfl.sync.up.b32 %r1567, %r1568, %r1574, %r1585, %r1586;
	// end inline asm
	// begin inline asm
	shfl.sync.up.b32 %r1572, %r1573, %r1574, %r1585, %r1586;
	// end inline asm
	setp.eq.s32 	%p485, %r1568, 0;
	selp.b32 	%r1637, %r1572, 0, %p485;
	setp.lt.s32 	%p486, %r1131, 16;
	selp.b32 	%r1638, 0, %r1637, %p486;
	add.s32 	%r1583, %r1638, %r1573;
	selp.b32 	%r1639, 0, %r1567, %p486;
	or.b32  	%r1578, %r1639, %r1568;
	// begin inline asm
	shfl.sync.up.b32 %r1577, %r1578, %r1584, %r1585, %r1586;
	// end inline asm
	// begin inline asm
	shfl.sync.up.b32 %r1728, %r1583, %r1584, %r1585, %r1586;
	// end inline asm
	setp.ne.s32 	%p487, %r1131, 31;
	@%p487 bra 	$L__BB2_6;
	shl.b32 	%r1640, %r7, 3;
	mov.u32 	%r1641, _ZZN3cub18CUB_300001_SM_10006detail11scan_by_key21DeviceScanByKeyKernelINS2_10policy_hubIPiiiN4cuda3std3__44plusIvEEE10Policy1000ES5_S5_S5_NS0_24ReduceByKeyScanTileStateIiiLb1EEE11CustomEqualSA_NS0_8NullTypeEjiiEEvT0_PT9_T1_T2_T3_iT4_T5_T6_T7_E12temp_storage;
	add.s32 	%r1642, %r1641, %r1640;
	st.shared.v2.u32 	[%r1642], {%r1578, %r1583};
$L__BB2_6:
	bar.sync 	0;
	ld.shared.v4.u32 	{%r1643, %r1644, %r1645, %r1646}, [_ZZN3cub18CUB_300001_SM_10006detail11scan_by_key21DeviceScanByKeyKernelINS2_10policy_hubIPiiiN4cuda3std3__44plusIvEEE10Policy1000ES5_S5_S5_NS0_24ReduceByKeyScanTileStateIiiLb1EEE11CustomEqualSA_NS0_8NullTypeEjiiEEvT0_PT9_T1_T2_T3_iT4_T5_T6_T7_E12temp_storage];
	or.b32  	%r1647, %r1645, %r1643;
	setp.eq.s32 	%p488, %r1645, 0;
	selp.b32 	%r1648, %r1644, 0, %p488;
	add.s32 	%r1649, %r1648, %r1646;
	setp.eq.s32 	%p489, %r7, 2;
	selp.b32 	%r1650, %r1649, %r1644, %p489;
	ld.shared.v4.u32 	{%r1651, %r1652, %r1653, %r1654}, [_ZZN3cub18CUB_300001_SM_10006detail11scan_by_key21DeviceScanByKeyKernelINS2_10policy_hubIPiiiN4cuda3std3__44plusIvEEE10Policy1000ES5_S5_S5_NS0_24ReduceByKeyScanTileStateIiiLb1EEE11CustomEqualSA_NS0_8NullTypeEjiiEEvT0_PT9_T1_T2_T3_iT4_T5_T6_T7_E12temp_storage+16];
	or.b32  	%r1655, %r1651, %r1647;
	setp.eq.s32 	%p490, %r1651, 0;
	selp.b32 	%r1656, %r1649, 0, %p490;
	add.s32 	%r1657, %r1656, %r1652;
	setp.eq.s32 	%p491, %r7, 3;
	selp.b32 	%r1658, %r1657, %r1650, %p491;
	or.b32  	%r1659, %r1653, %r1655;
	setp.eq.s32 	%p492, %r1653, 0;
	selp.b32 	%r1660, %r1657, 0, %p492;
	add.s32 	%r1661, %r1660, %r1654;
	setp.eq.s32 	%p493, %r7, 4;
	selp.b32 	%r1662, %r1661, %r1658, %p493;
	ld.shared.v4.u32 	{%r1663, %r1664, %r1665, %r1666}, [_ZZN3cub18CUB_300001_SM_10006detail11scan_by_key21DeviceScanByKeyKernelINS2_10policy_hubIPiiiN4cuda3std3__44plusIvEEE10Policy1000ES5_S5_S5_NS0_24ReduceByKeyScanTileStateIiiLb1EEE11CustomEqualSA_NS0_8NullTypeEjiiEEvT0_PT9_T1_T2_T3_iT4_T5_T6_T7_E12temp_storage+32];
	or.b32  	%r1667, %r1663, %r1659;
	setp.eq.s32 	%p494, %r1663, 0;
	selp.b32 	%r1668, %r1661, 0, %p494;
	add.s32 	%r1669, %r1668, %r1664;
	setp.eq.s32 	%p495, %r7, 5;
	selp.b32 	%r1670, %r1669, %r1662, %p495;
	or.b32  	%r1671, %r1665, %r1667;
	setp.eq.s32 	%p496, %r1665, 0;
	selp.b32 	%r1672, %r1669, 0, %p496;
	add.s32 	%r1673, %r1672, %r1666;
	setp.eq.s32 	%p497, %r7, 6;
	selp.b32 	%r57, %r1673, %r1670, %p497;
	ld.shared.v2.u32 	{%r1674, %r1675}, [_ZZN3cub18CUB_300001_SM_10006detail11scan_by_key21DeviceScanByKeyKernelINS2_10policy_hubIPiiiN4cuda3std3__44plusIvEEE10Policy1000ES5_S5_S5_NS0_24ReduceByKeyScanTileStateIiiLb1EEE11CustomEqualSA_NS0_8NullTypeEjiiEEvT0_PT9_T1_T2_T3_iT4_T5_T6_T7_E12temp_storage+48];
	or.b32  	%r58, %r1674, %r1671;
	setp.eq.s32 	%p498, %r1674, 0;
	selp.b32 	%r1676, %r1673, 0, %p498;
	add.s32 	%r59, %r1676, %r1675;
	setp.lt.u32 	%p499, %r5, 32;
	@%p499 bra 	$L__BB2_8;
	setp.eq.s32 	%p500, %r1577, 0;
	selp.b32 	%r1677, %r57, 0, %p500;
	add.s32 	%r1678, %r1677, %r1728;
	setp.eq.s32 	%p501, %r1131, 0;
	selp.b32 	%r1728, %r57, %r1678, %p501;
$L__BB2_8:
	setp.ne.s32 	%p502, %r28, %r29;
	setp.ne.s32 	%p503, %r27, %r28;
	setp.ne.s32 	%p504, %r26, %r27;
	setp.ne.s32 	%p505, %r25, %r26;
	setp.ne.s32 	%p506, %r24, %r25;
	setp.ne.s32 	%p507, %r23, %r24;
	setp.ne.s32 	%p508, %r22, %r23;
	setp.ne.s32 	%p509, %r21, %r22;
	setp.ne.s32 	%p510, %r20, %r21;
	setp.ne.s32 	%p511, %r19, %r20;
	setp.ne.s32 	%p512, %r18, %r19;
	setp.ne.s32 	%p513, %r17, %r18;
	setp.ne.s32 	%p514, %r16, %r17;
	setp.ne.s32 	%p515, %r15, %r16;
	setp.ne.s32 	%p516, %r14, %r15;
	setp.ne.s32 	%p517, %r13, %r14;
	setp.ne.s32 	%p518, %r12, %r13;
	setp.ne.s32 	%p519, %r11, %r12;
	setp.ne.s32 	%p520, %r10, %r11;
	setp.ne.s32 	%p521, %r5, 0;
	setp.eq.s32 	%p522, %r5, 0;
	setp.eq.s32 	%p523, %r1727, 0;
	selp.b32 	%r1679, %r1728, 0, %p523;
	selp.b32 	%r1680, 0, %r1679, %p522;
	add.s32 	%r1761, %r1680, %r30;
	selp.b32 	%r1681, 0, %r1761, %p520;
	add.s32 	%r1760, %r31, %r1681;
	selp.b32 	%r1682, 0, %r1760, %p519;
	add.s32 	%r1759, %r32, %r1682;
	selp.b32 	%r1683, 0, %r1759, %p518;
	add.s32 	%r1758, %r33, %r1683;
	selp.b32 	%r1684, 0, %r1758, %p517;
	add.s32 	%r1757, %r34, %r1684;
	selp.b32 	%r1685, 0, %r1757, %p516;
	add.s32 	%r1756, %r35, %r1685;
	selp.b32 	%r1686, 0, %r1756, %p515;
	add.s32 	%r1755, %r36, %r1686;
	selp.b32 	%r1687, 0, %r1755, %p514;
	add.s32 	%r1754, %r37, %r1687;
	selp.b32 	%r1688, 0, %r1754, %p513;
	add.s32 	%r1753, %r38, %r1688;
	selp.b32 	%r1689, 0, %r1753, %p512;
	add.s32 	%r1752, %r39, %r1689;
	selp.b32 	%r1690, 0, %r1752, %p511;
	add.s32 	%r1751, %r40, %r1690;
	selp.b32 	%r1691, 0, %r1751, %p510;
	add.s32 	%r1750, %r41, %r1691;
	selp.b32 	%r1692, 0, %r1750, %p509;
	add.s32 	%r1749, %r42, %r1692;
	selp.b32 	%r1693, 0, %r1749, %p508;
	add.s32 	%r1748, %r43, %r1693;
	selp.b32 	%r1694, 0, %r1748, %p507;
	add.s32 	%r1747, %r44, %r1694;
	selp.b32 	%r1695, 0, %r1747, %p506;
	add.s32 	%r1746, %r45, %r1695;
	selp.b32 	%r1696, 0, %r1746, %p505;
	add.s32 	%r1745, %r46, %r1696;
	selp.b32 	%r1697, 0, %r1745, %p504;
	add.s32 	%r1744, %r47, %r1697;
	selp.b32 	%r1698, 0, %r1744, %p503;
	add.s32 	%r1743, %r48, %r1698;
	selp.b32 	%r1742, 0, %r1743, %p502;
	@%p521 bra 	$L__BB2_32;
	mov.b64 	%rd164, {%r58, %r59};
	add.s64 	%rd163, %rd1, 512;
	mov.b64 	%rd165, 101;
	// begin inline asm
	st.relaxed.gpu.v2.u64 [%rd163], {%rd164, %rd165};
	// end inline asm
	bra.uni 	$L__BB2_32;
$L__BB2_10:
	setp.ne.s32 	%p314, %r5, 0;
	mov.b32 	%r1730, 0;
	@%p314 bra 	$L__BB2_12;
	ld.param.u64 	%rd175, [_ZN3cub18CUB_300001_SM_10006detail11scan_by_key21DeviceScanByKeyKernelINS2_10policy_hubIPiiiN4cuda3std3__44plusIvEEE10Policy1000ES5_S5_S5_NS0_24ReduceByKeyScanTileStateIiiLb1EEE11CustomEqualSA_NS0_8NullTypeEjiiEEvT0_PT9_T1_T2_T3_iT4_T5_T6_T7__param_1];
	cvta.to.global.u64 	%rd142, %rd175;
	mul.wide.u32 	%rd143, %r1731, 4;
	add.s64 	%rd144, %rd142, %rd143;
	ld.global.u32 	%r1730, [%rd144];
$L__BB2_12:
	setp.eq.s32 	%p315, %r5, 0;
	shl.b32 	%r1161, %r5, 2;
	add.s32 	%r1163, %r1159, %r1161;
	add.s32 	%r84, %r1163, 1020;
	st.shared.u32 	[%r1163+1020], %r29;
	bar.sync 	0;
	@%p315 bra 	$L__BB2_14;
	ld.shared.u32 	%r1730, [%r84+-4];
$L__BB2_14:
	setp.ne.s32 	%p316, %r1730, %r10;
	setp.ne.s32 	%p317, %r10, %r11;
	setp.ne.s32 	%p318, %r11, %r12;
	setp.ne.s32 	%p319, %r12, %r13;
	setp.ne.s32 	%p320, %r13, %r14;
	setp.ne.s32 	%p321, %r14, %r15;
	setp.ne.s32 	%p322, %r15, %r16;
	setp.ne.s32 	%p323, %r16, %r17;
	setp.ne.s32 	%p324, %r17, %r18;
	setp.ne.s32 	%p325, %r18, %r19;
	setp.ne.s32 	%p326, %r19, %r20;
	setp.ne.s32 	%p327, %r20, %r21;
	setp.ne.s32 	%p328, %r21, %r22;
	setp.ne.s32 	%p329, %r22, %r23;
	setp.ne.s32 	%p330, %r23, %r24;
	setp.ne.s32 	%p331, %r24, %r25;
	setp.ne.s32 	%p332, %r25, %r26;
	setp.ne.s32 	%p333, %r26, %r27;
	setp.ne.s32 	%p334, %r27, %r28;
	setp.ne.s32 	%p335, %r28, %r29;
	or.pred  	%p336, %p317, %p316;
	selp.b32 	%r1224, 0, %r30, %p317;
	add.s32 	%r1225, %r31, %r1224;
	or.pred  	%p337, %p336, %p318;
	selp.b32 	%r1226, 0, %r1225, %p318;
	add.s32 	%r1227, %r32, %r1226;
	or.pred  	%p338, %p337, %p319;
	selp.b32 	%r1228, 0, %r1227, %p319;
	add.s32 	%r1229, %r33, %r1228;
	or.pred  	%p339, %p338, %p320;
	selp.b32 	%r1230, 0, %r1229, %p320;
	add.s32 	%r1231, %r34, %r1230;
	or.pred  	%p340, %p339, %p321;
	selp.b32 	%r1232, 0, %r1231, %p321;
	add.s32 	%r1233, %r35, %r1232;
	or.pred  	%p341, %p340, %p322;
	selp.b32 	%r1234, 0, %r1233, %p322;
	add.s32 	%r1235, %r36, %r1234;
	or.pred  	%p342, %p341, %p323;
	selp.b32 	%r1236, 0, %r1235, %p323;
	add.s32 	%r1237, %r37, %r1236;
	or.pred  	%p343, %p342, %p324;
	selp.b32 	%r1238, 0, %r1237, %p324;
	add.s32 	%r1239, %r38, %r1238;
	or.pred  	%p344, %p343, %p325;
	selp.b32 	%r1240, 0, %r1239, %p325;
	add.s32 	%r1241, %r39, %r1240;
	or.pred  	%p345, %p344, %p326;
	selp.b32 	%r1242, 0, %r1241, %p326;
	add.s32 	%r1243, %r40, %r1242;
	or.pred  	%p346, %p345, %p327;
	selp.b32 	%r1244, 0, %r1243, %p327;
	add.s32 	%r1245, %r41, %r1244;
	or.pred  	%p347, %p346, %p328;
	selp.b32 	%r1246, 0, %r1245, %p328;
	add.s32 	%r1247, %r42, %r1246;
	or.pred  	%p348, %p347, %p329;
	selp.b32 	%r1248, 0, %r1247, %p329;
	add.s32 	%r1249, %r43, %r1248;
	or.pred  	%p349, %p348, %p330;
	selp.b32 	%r1250, 0, %r1249, %p330;
	add.s32 	%r1251, %r44, %r1250;
	or.pred  	%p350, %p349, %p331;
	selp.b32 	%r1252, 0, %r1251, %p331;
	add.s32 	%r1253, %r45, %r1252;
	or.pred  	%p351, %p350, %p332;
	selp.b32 	%r1254, 0, %r1253, %p332;
	add.s32 	%r1255, %r46, %r1254;
	or.pred  	%p352, %p351, %p333;
	selp.b32 	%r1256, 0, %r1255, %p333;
	add.s32 	%r1257, %r47, %r1256;
	or.pred  	%p353, %p352, %p334;
	selp.b32 	%r1258, 0, %r1257, %p334;
	add.s32 	%r1259, %r48, %r1258;
	or.pred  	%p354, %p353, %p335;
	selp.u32 	%r1165, 1, 0, %p354;
	selp.b32 	%r1260, 0, %r1259, %p335;
	add.s32 	%r1170, %r49, %r1260;
	mov.b32 	%r1221, 1;
	mov.b32 	%r1222, 0;
	mov.b32 	%r1223, -1;
	// begin inline asm
	shfl.sync.up.b32 %r1164, %r1165, %r1221, %r1222, %r1223;
	// end inline asm
	// begin inline asm
	shfl.sync.up.b32 %r1169, %r1170, %r1221, %r1222, %r1223;
	// end inline asm
	setp.lt.s32 	%p356, %r1131, 1;
	selp.b32 	%r1261, 0, %r1164, %p356;
	or.b32  	%r1175, %r1261, %r1165;
	selp.b32 	%r1262, 0, %r1169, %p354;
	selp.b32 	%r1263, 0, %r1262, %p356;
	add.s32 	%r1180, %r1263, %r1170;
	mov.b32 	%r1181, 2;
	// begin inline asm
	shfl.sync.up.b32 %r1174, %r1175, %r1181, %r1222, %r1223;
	// end inline asm
	// begin inline asm
	shfl.sync.up.b32 %r1179, %r1180, %r1181, %r1222, %r1223;
	// end inline asm
	setp.eq.s32 	%p357, %r1175, 0;
	selp.b32 	%r1264, %r1179, 0, %p357;
	setp.lt.s32 	%p358, %r1131, 2;
	selp.b32 	%r1265, 0, %r1174, %p358;
	or.b32  	%r1185, %r1265, %r1175;
	selp.b32 	%r1266, 0, %r1264, %p358;
	add.s32 	%r1190, %r1266, %r1180;
	mov.b32 	%r1191, 4;
	// begin inline asm
	shfl.sync.up.b32 %r1184, %r1185, %r1191, %r1222, %r1223;
	// end inline asm
	// begin inline asm
	shfl.sync.up.b32 %r1189, %r1190, %r1191, %r1222, %r1223;
	// end inline asm
	setp.eq.s32 	%p359, %r1185, 0;
	selp.b32 	%r1267, %r1189, 0, %p359;
	setp.lt.s32 	%p360, %r1131, 4;
	selp.b32 	%r1268, 0, %r1184, %p360;
	or.b32  	%r1195, %r1268, %r1185;
	selp.b32 	%r1269, 0, %r1267, %p360;
	add.s32 	%r1200, %r1269, %r1190;
	mov.b32 	%r1201, 8;
	// begin inline asm
	shfl.sync.up.b32 %r1194, %r1195, %r1201, %r1222, %r1223;
	// end inline asm
	// begin inline asm
	shfl.sync.up.b32 %r1199, %r1200, %r1201, %r1222, %r1223;
	// end inline asm
	setp.eq.s32 	%p361, %r1195, 0;
	selp.b32 	%r1270, %r1199, 0, %p361;
	setp.lt.s32 	%p362, %r1131, 8;
	selp.b32 	%r1271, 0, %r1194, %p362;
	or.b32  	%r1205, %r1271, %r1195;
	selp.b32 	%r1272, 0, %r1270, %p362;
	add.s32 	%r1210, %r1272, %r1200;
	mov.b32 	%r1211, 16;
	// begin inline asm
	shfl.sync.up.b32 %r1204, %r1205, %r1211, %r1222, %r1223;
	// end inline asm
	// begin inline asm
	shfl.sync.up.b32 %r1209, %r1210, %r1211, %r1222, %r1223;
	// end inline asm
	setp.eq.s32 	%p363, %r1205, 0;
	selp.b32 	%r1273, %r1209, 0, %p363;
	setp.lt.s32 	%p364, %r1131, 16;
	selp.b32 	%r1274, 0, %r1204, %p364;
	or.b32  	%r1215, %r1274, %r1205;
	selp.b32 	%r1275, 0, %r1273, %p364;
	add.s32 	%r1220, %r1275, %r1210;
	// begin inline asm
	shfl.sync.up.b32 %r1740, %r1215, %r1221, %r1222, %r1223;
	// end inline asm
	// begin inline asm
	shfl.sync.up.b32 %r1741, %r1220, %r1221, %r1222, %r1223;
	// end inline asm
	setp.ne.s32 	%p365, %r1131, 31;
	@%p365 bra 	$L__BB2_16;
	shl.b32 	%r1276, %r7, 3;
	mov.u32 	%r1277, _ZZN3cub18CUB_300001_SM_10006detail11scan_by_key21DeviceScanByKeyKernelINS2_10policy_hubIPiiiN4cuda3std3__44plusIvEEE10Policy1000ES5_S5_S5_NS0_24ReduceByKeyScanTileStateIiiLb1EEE11CustomEqualSA_NS0_8NullTypeEjiiEEvT0_PT9_T1_T2_T3_iT4_T5_T6_T7_E12temp_storage;
	add.s32 	%r1278, %r1277, %r1276;
	st.shared.v2.u32 	[%r1278], {%r1215, %r1220};
$L__BB2_16:
	bar.sync 	0;
	ld.shared.v4.u32 	{%r1279, %r1280, %r1281, %r1282}, [_ZZN3cub18CUB_300001_SM_10006detail11scan_by_key21DeviceScanByKeyKernelINS2_10policy_hubIPiiiN4cuda3std3__44plusIvEEE10Policy1000ES5_S5_S5_NS0_24ReduceByKeyScanTileStateIiiLb1EEE11CustomEqualSA_NS0_8NullTypeEjiiEEvT0_PT9_T1_T2_T3_iT4_T5_T6_T7_E12temp_storage];
	or.b32  	%r1283, %r1281, %r1279;
	setp.eq.s32 	%p366, %r1281, 0;
	selp.b32 	%r1284, %r1280, 0, %p366;
	add.s32 	%r1285, %r1284, %r1282;
	setp.eq.s32 	%p367, %r7, 2;
	selp.b32 	%r1286, %r1283, %r1279, %p367;
	selp.b32 	%r1287, %r1285, %r1280, %p367;
	ld.shared.v4.u32 	{%r1288, %r1289, %r1290, %r1291}, [_ZZN3cub18CUB_300001_SM_10006detail11scan_by_key21DeviceScanByKeyKernelINS2_10policy_hubIPiiiN4cuda3std3__44plusIvEEE10Policy1000ES5_S5_S5_NS0_24ReduceByKeyScanTileStateIiiLb1EEE11CustomEqualSA_NS0_8NullTypeEjiiEEvT0_PT9_T1_T2_T3_iT4_T5_T6_T7_E12temp_storage+16];
	or.b32  	%r1292, %r1288, %r1283;
	setp.eq.s32 	%p368, %r1288, 0;
	selp.b32 	%r1293, %r1285, 0, %p368;
	add.s32 	%r1294, %r1293, %r1289;
	setp.eq.s32 	%p369, %r7, 3;
	selp.b32 	%r1295, %r1292, %r1286, %p369;
	selp.b32 	%r1296, %r1294, %r1287, %p369;
	or.b32  	%r1297, %r1290, %r1292;
	setp.eq.s32 	%p370, %r1290, 0;
	selp.b32 	%r1298, %r1294, 0, %p370;
	add.s32 	%r1299, %r1298, %r1291;
	setp.eq.s32 	%p371, %r7, 4;
	selp.b32 	%r1300, %r1297, %r1295, %p371;
	selp.b32 	%r1301, %r1299, %r1296, %p371;
	ld.shared.v4.u32 	{%r1302, %r1303, %r1304, %r1305}, [_ZZN3cub18CUB_300001_SM_10006detail11scan_by_key21DeviceScanByKeyKernelINS2_10policy_hubIPiiiN4cuda3std3__44plusIvEEE10Policy1000ES5_S5_S5_NS0_24ReduceByKeyScanTileStateIiiLb1EEE11CustomEqualSA_NS0_8NullTypeEjiiEEvT0_PT9_T1_T2_T3_iT4_T5_T6_T7_E12temp_storage+32];
	or.b32  	%r1306, %r1302, %r1297;
	setp.eq.s32 	%p372, %r1302, 0;
	selp.b32 	%r1307, %r1299, 0, %p372;
	add.s32 	%r1308, %r1307, %r1303;
	setp.eq.s32 	%p373, %r7, 5;
	selp.b32 	%r1309, %r1306, %r1300, %p373;
	selp.b32 	%r1310, %r1308, %r1301, %p373;
	or.b32  	%r1311, %r1304, %r1306;
	setp.eq.s32 	%p374, %r1304, 0;
	selp.b32 	%r1312, %r1308, 0, %p374;
	add.s32 	%r1313, %r1312, %r1305;
	setp.eq.s32 	%p375, %r7, 6;
	selp.b32 	%r91, %r1311, %r1309, %p375;
	selp.b32 	%r92, %r1313, %r1310, %p375;
	ld.shared.v2.u32 	{%r1314, %r1315}, [_ZZN3cub18CUB_300001_SM_10006detail11scan_by_key21DeviceScanByKeyKernelINS2_10policy_hubIPiiiN4cuda3std3__44plusIvEEE10Policy1000ES5_S5_S5_NS0_24ReduceByKeyScanTileStateIiiLb1EEE11CustomEqualSA_NS0_8NullTypeEjiiEEvT0_PT9_T1_T2_T3_iT4_T5_T6_T7_E12temp_storage+48];
	or.b32  	%r93, %r1314, %r1311;
	setp.eq.s32 	%p376, %r1314, 0;
	selp.b32 	%r1316, %r1313, 0, %p376;
	add.s32 	%r94, %r1316, %r1315;
	setp.lt.u32 	%p377, %r5, 32;
	@%p377 bra 	$L__BB2_18;
	setp.eq.s32 	%p378, %r1740, 0;
	selp.b32 	%r1317, %r92, 0, %p378;
	add.s32 	%r1318, %r1317, %r1741;
	setp.eq.s32 	%p379, %r1131, 0;
	selp.b32 	%r1319, 0, %r1740, %p379;
	or.b32  	%r1740, %r91, %r1319;
	selp.b32 	%r1741, %r92, %r1318, %p379;
	bra.uni 	$L__BB2_31;
$L__BB2_18:
	setp.ne.s32 	%p380, %r5, 0;
	mul.wide.u32 	%rd145, %r1731, 16;
	add.s64 	%rd2, %rd1, %rd145;
	@%p380 bra 	$L__BB2_20;
	st.shared.u32 	[_ZZN3cub18CUB_300001_SM_10006detail11scan_by_key21DeviceScanByKeyKernelINS2_10policy_hubIPiiiN4cuda3std3__44plusIvEEE10Policy1000ES5_S5_S5_NS0_24ReduceByKeyScanTileStateIiiLb1EEE11CustomEqualSA_NS0_8NullTypeEjiiEEvT0_PT9_T1_T2_T3_iT4_T5_T6_T7_E12temp_storage+116], %r93;
	st.shared.u32 	[_ZZN3cub18CUB_300001_SM_10006detail11scan_by_key21DeviceScanByKeyKernelINS2_10policy_hubIPiiiN4cuda3std3__44plusIvEEE10Policy1000ES5_S5_S5_NS0_24ReduceByKeyScanTileStateIiiLb1EEE11CustomEqualSA_NS0_8NullTypeEjiiEEvT0_PT9_T1_T2_T3_iT4_T5_T6_T7_E12temp_storage+120], %r94;
	mov.b64 	%rd147, {%r93, %r94};
	add.s64 	%rd146, %rd2, 512;
	mov.b64 	%rd148, 100;
	// begin inline asm
	st.relaxed.gpu.v2.u64 [%rd146], {%rd147, %rd148};
	// end inline asm
$L__BB2_20:
	not.b32 	%r97, %r5;
	mov.b32 	%r1320, 280;
	// begin inline asm
	nanosleep.u32 %r1320;
	// end inline asm
	mul.wide.u32 	%rd149, %r5, 16;
	xor.b64  	%rd150, %rd149, -16;
	add.s64 	%rd151, %rd2, %rd150;
	add.s64 	%rd3, %rd151, 512;
	mov.b32 	%r1732, 928;
$L__BB2_21:
	shr.u32 	%r100, %r1732, 1;
	mul.lo.s32 	%r1323, %r1731, 16807;
	and.b32  	%r1731, %r1323, 2147483647;
	sub.s32 	%r1324, %r1732, %r100;
	add.s32 	%r1325, %r1324, 1;
	rem.u32 	%r1326, %r1731, %r1325;
	add.s32 	%r1322, %r1326, %r100;
	// begin inline asm
	nanosleep.u32 %r1322;
	// end inline asm
	// begin inline asm
	ld.relaxed.gpu.v2.u64 {%rd152, %rd180}, [%rd3];
	// end inline asm
	setp.eq.s64 	%p381, %rd180, 99;
	mov.b32 	%r1327, -1;
	vote.sync.any.pred 	%p382, %p381, %r1327;
	mov.u32 	%r1732, %r100;
	@%p382 bra 	$L__BB2_21;
	mov.b64 	{%r1331, %r1336}, %rd152;
	setp.eq.s64 	%p383, %rd180, 101;
	mov.b32 	%r1379, -1;
	vote.sync.ballot.b32 	%r1381, %p383, %r1379;
	// begin inline asm
	mov.u32 %r1329, %lanemask_ge;
	// end inline asm
	and.b32  	%r1382, %r1381, %r1329;
	or.b32  	%r1383, %r1382, -2147483648;
	add.s32 	%r1384, %r1383, -1;
	not.b32 	%r1385, %r1383;
	and.b32  	%r1386, %r1385, %r1384;
	popc.b32 	%r1333, %r1386;
	mov.b32 	%r1337, 1;
	// begin inline asm
	shfl.sync.down.b32 %r1330, %r1331, %r1337, %r1333, %r1379;
	// end inline asm
	// begin inline asm
	shfl.sync.down.b32 %r1335, %r1336, %r1337, %r1333, %r1379;
	// end inline asm
	setp.lt.s32 	%p385, %r1131, %r1333;
	setp.eq.s32 	%p386, %r1331, 0;
	selp.b32 	%r1387, %r1330, 0, %p385;
	or.b32  	%r1341, %r1387, %r1331;
	selp.b32 	%r1388, %r1335, 0, %p386;
	selp.b32 	%r1389, %r1388, 0, %p385;
	add.s32 	%r1346, %r1389, %r1336;
	mov.b32 	%r1347, 2;
	// begin inline asm
	shfl.sync.down.b32 %r1340, %r1341, %r1347, %r1333, %r1379;
	// end inline asm
	// begin inline asm
	shfl.sync.down.b32 %r1345, %r1346, %r1347, %r1333, %r1379;
	// end inline asm
	add.s32 	%r1390, %r1131, 2;
	setp.gt.s32 	%p387, %r1390, %r1333;
	setp.eq.s32 	%p388, %r1341, 0;
	selp.b32 	%r1391, %r1345, 0, %p388;
	selp.b32 	%r1392, 0, %r1340, %p387;
	or.b32  	%r1351, %r1341, %r1392;
	selp.b32 	%r1393, 0, %r1391, %p387;
	add.s32 	%r1356, %r1393, %r1346;
	mov.b32 	%r1357, 4;
	// begin inline asm
	shfl.sync.down.b32 %r1350, %r1351, %r1357, %r1333, %r1379;
	// end inline asm
	// begin inline asm
	shfl.sync.down.b32 %r1355, %r1356, %r1357, %r1333, %r1379;
	// end inline asm
	add.s32 	%r1394, %r1131, 4;
	setp.gt.s32 	%p389, %r1394, %r1333;
	setp.eq.s32 	%p390, %r1351, 0;
	selp.b32 	%r1395, %r1355, 0, %p390;
	selp.b32 	%r1396, 0, %r1350, %p389;
	or.b32  	%r1361, %r1351, %r1396;
	selp.b32 	%r1397, 0, %r1395, %p389;
	add.s32 	%r1366, %r1356, %r1397;
	mov.b32 	%r1367, 8;
	// begin inline asm
	shfl.sync.down.b32 %r1360, %r1361, %r1367, %r1333, %r1379;
	// end inline asm
	// begin inline asm
	shfl.sync.down.b32 %r1365, %r1366, %r1367, %r1333, %r1379;
	// end inline asm
	add.s32 	%r1398, %r1131, 8;
	setp.gt.s32 	%p391, %r1398, %r1333;
	setp.eq.s32 	%p392, %r1361, 0;
	selp.b32 	%r1399, %r1365, 0, %p392;
	selp.b32 	%r1400, 0, %r1360, %p391;
	or.b32  	%r1371, %r1361, %r1400;
	selp.b32 	%r1401, 0, %r1399, %p391;
	add.s32 	%r1376, %r1366, %r1401;
	mov.b32 	%r1377, 16;
	// begin inline asm
	shfl.sync.down.b32 %r1370, %r1371, %r1377, %r1333, %r1379;
	// end inline asm
	// begin inline asm
	shfl.sync.down.b32 %r1375, %r1376, %r1377, %r1333, %r1379;
	// end inline asm
	add.s32 	%r1402, %r1131, 16;
	setp.gt.s32 	%p393, %r1402, %r1333;
	setp.eq.s32 	%p394, %r1371, 0;
	selp.b32 	%r1403, %r1375, 0, %p394;
	selp.b32 	%r1404, 0, %r1370, %p393;
	or.b32  	%r1736, %r1404, %r1371;
	selp.b32 	%r1405, 0, %r1403, %p393;
	add.s32 	%r1735, %r1376, %r1405;
	add.s64 	%rd6, %rd1, 512;
	mov.u32 	%r1406, %ctaid.x;
	add.s32 	%r1737, %r1406, %r97;
	mov.b32 	%r1734, 928;
$L__BB2_23:
	setp.ne.s64 	%p395, %rd180, 101;
	mov.b32 	%r1407, -1;
	vote.sync.all.pred 	%p396, %p395, %r1407;
	not.pred 	%p397, %p396;
	@%p397 bra 	$L__BB2_27;
	shr.u32 	%r1734, %r1734, 1;
	mul.wide.s32 	%rd161, %r1737, 16;
	add.s64 	%rd162, %rd6, %rd161;
	add.s64 	%rd160, %rd162, -512;
	mov.u32 	%r1739, %r1734;
$L__BB2_25:
	shr.u32 	%r114, %r1739, 1;
	mul.lo.s32 	%r1438, %r1731, 16807;
	and.b32  	%r1731, %r1438, 2147483647;
	sub.s32 	%r1439, %r1739, %r114;
	add.s32 	%r1440, %r1439, 1;
	rem.u32 	%r1441, %r1731, %r1440;
	add.s32 	%r1437, %r1441, %r114;
	// begin inline asm
	nanosleep.u32 %r1437;
	// end inline asm
	// begin inline asm
	ld.relaxed.gpu.v2.u64 {%rd158, %rd180}, [%rd160];
	// end inline asm
	setp.eq.s64 	%p423, %rd180, 99;
	mov.b32 	%r1442, -1;
	vote.sync.any.pred 	%p424, %p423, %r1442;
	mov.u32 	%r1739, %r114;
	@%p424 bra 	$L__BB2_25;
	mov.b64 	{%r1445, %r1450}, %rd158;
	setp.eq.s64 	%p425, %rd180, 101;
	mov.b32 	%r1493, -1;
	vote.sync.ballot.b32 	%r1494, %p425, %r1493;
	and.b32  	%r1495, %r1494, %r1329;
	or.b32  	%r1496, %r1495, -2147483648;
	add.s32 	%r1497, %r1496, -1;
	not.b32 	%r1498, %r1496;
	and.b32  	%r1499, %r1498, %r1497;
	popc.b32 	%r1447, %r1499;
	mov.b32 	%r1451, 1;
	// begin inline asm
	shfl.sync.down.b32 %r1444, %r1445, %r1451, %r1447, %r1493;
	// end inline asm
	// begin inline asm
	shfl.sync.down.b32 %r1449, %r1450, %r1451, %r1447, %r1493;
	// end inline asm
	setp.lt.s32 	%p427, %r1131, %r1447;
	setp.eq.s32 	%p428, %r1445, 0;
	selp.b32 	%r1500, %r1444, 0, %p427;
	or.b32  	%r1455, %r1500, %r1445;
	selp.b32 	%r1501, %r1449, 0, %p428;
	selp.b32 	%r1502, %r1501, 0, %p427;
	add.s32 	%r1460, %r1502, %r1450;
	mov.b32 	%r1461, 2;
	// begin inline asm
	shfl.sync.down.b32 %r1454, %r1455, %r1461, %r1447, %r1493;
	// end inline asm
	// begin inline asm
	shfl.sync.down.b32 %r1459, %r1460, %r1461, %r1447, %r1493;
	// end inline asm
	add.s32 	%r1503, %r1131, 2;
	setp.gt.s32 	%p429, %r1503, %r1447;
	setp.eq.s32 	%p430, %r1455, 0;
	selp.b32 	%r1504, %r1459, 0, %p430;
	selp.b32 	%r1505, 0, %r1454, %p429;
	or.b32  	%r1465, %r1455, %r1505;
	selp.b32 	%r1506, 0, %r1504, %p429;
	add.s32 	%r1470, %r1506, %r1460;
	mov.b32 	%r1471, 4;
	// begin inline asm
	shfl.sync.down.b32 %r1464, %r1465, %r1471, %r1447, %r1493;
	// end inline asm
	// begin inline asm
	shfl.sync.down.b32 %r1469, %r1470, %r1471, %r1447, %r1493;
	// end inline asm
	add.s32 	%r1507, %r1131, 4;
	setp.gt.s32 	%p431, %r1507, %r1447;
	setp.eq.s32 	%p432, %r1465, 0;
	selp.b32 	%r1508, %r1469, 0, %p432;
	selp.b32 	%r1509, 0, %r1464, %p431;
	or.b32  	%r1475, %r1465, %r1509;
	selp.b32 	%r1510, 0, %r1508, %p431;
	add.s32 	%r1480, %r1470, %r1510;
	mov.b32 	%r1481, 8;
	// begin inline asm
	shfl.sync.down.b32 %r1474, %r1475, %r1481, %r1447, %r1493;
	// end inline asm
	// begin inline asm
	shfl.sync.down.b32 %r1479, %r1480, %r1481, %r1447, %r1493;
	// end inline asm
	add.s32 	%r1511, %r1131, 8;
	setp.gt.s32 	%p433, %r1511, %r1447;
	setp.eq.s32 	%p434, %r1475, 0;
	selp.b32 	%r1512, %r1479, 0, %p434;
	selp.b32 	%r1513, 0, %r1474, %p433;
	or.b32  	%r1485, %r1475, %r1513;
	selp.b32 	%r1514, 0, %r1512, %p433;
	add.s32 	%r1490, %r1480, %r1514;
	mov.b32 	%r1491, 16;
	// begin inline asm
	shfl.sync.down.b32 %r1484, %r1485, %r1491, %r1447, %r1493;
	// end inline asm
	// begin inline asm
	shfl.sync.down.b32 %r1489, %r1490, %r1491, %r1447, %r1493;
	// end inline asm
	add.s32 	%r1515, %r1131, 16;
	setp.gt.s32 	%p435, %r1515, %r1447;
	setp.eq.s32 	%p436, %r1485, 0;
	selp.b32 	%r1516, %r1489, 0, %p436;
	selp.b32 	%r1517, 0, %r1484, %p435;
	selp.b32 	%r1518, 0, %r1516, %p435;
	add.s32 	%r1519, %r1490, %r1518;
	or.b32  	%r1520, %r1517, %r1736;
	or.b32  	%r116, %r1520, %r1485;
	setp.eq.s32 	%p437, %r1736, 0;
	selp.b32 	%r1521, %r1519, 0, %p437;
	add.s32 	%r1735, %r1521, %r1735;
	add.s32 	%r1737, %r1737, -32;
	mov.u32 	%r1736, %r116;
	bra.uni 	$L__BB2_23;
$L__BB2_27:
	mov.u32 	%r1409, %tid.x;
	setp.ne.s32 	%p398, %r1409, 0;
	@%p398 bra 	$L__BB2_29;
	or.b32  	%r1410, %r1736, %r93;
	setp.eq.s32 	%p399, %r93, 0;
	selp.b32 	%r1411, %r1735, 0, %p399;
	add.s32 	%r1412, %r1411, %r94;
	mov.b64 	%rd156, {%r1410, %r1412};
	add.s64 	%rd155, %rd2, 512;
	mov.b64 	%rd157, 101;
	// begin inline asm
	st.relaxed.gpu.v2.u64 [%rd155], {%rd156, %rd157};
	// end inline asm
	st.shared.u32 	[_ZZN3cub18CUB_300001_SM_10006detail11scan_by_key21DeviceScanByKeyKernelINS2_10policy_hubIPiiiN4cuda3std3__44plusIvEEE10Policy1000ES5_S5_S5_NS0_24ReduceByKeyScanTileStateIiiLb1EEE11CustomEqualSA_NS0_8NullTypeEjiiEEvT0_PT9_T1_T2_T3_iT4_T5_T6_T7_E12temp_storage+100], %r1736;
	st.shared.v2.u32 	[_ZZN3cub18CUB_300001_SM_10006detail11scan_by_key21DeviceScanByKeyKernelINS2_10policy_hubIPiiiN4cuda3std3__44plusIvEEE10Policy1000ES5_S5_S5_NS0_24ReduceByKeyScanTileStateIiiLb1EEE11CustomEqualSA_NS0_8NullTypeEjiiEEvT0_PT9_T1_T2_T3_iT4_T5_T6_T7_E12temp_storage+104], {%r1735, %r1410};
	st.shared.u32 	[_ZZN3cub18CUB_300001_SM_10006detail11scan_by_key21DeviceScanByKeyKernelINS2_10policy_hubIPiiiN4cuda3std3__44plusIvEEE10Policy1000ES5_S5_S5_NS0_24ReduceByKeyScanTileStateIiiLb1EEE11CustomEqualSA_NS0_8NullTypeEjiiEEvT0_PT9_T1_T2_T3_iT4_T5_T6_T7_E12temp_storage+112], %r1412;
$L__BB2_29:
	setp.ne.s32 	%p400, %r1131, 0;
	@%p400 bra 	$L__BB2_31;
	st.shared.v2.u32 	[_ZZN3cub18CUB_300001_SM_10006detail11scan_by_key21DeviceScanByKeyKernelINS2_10policy_hubIPiiiN4cuda3std3__44plusIvEEE10Policy1000ES5_S5_S5_NS0_24ReduceByKeyScanTileStateIiiLb1EEE11CustomEqualSA_NS0_8NullTypeEjiiEEvT0_PT9_T1_T2_T3_iT4_T5_T6_T7_E12temp_storage+64], {%r1736, %r1735};
	mov.u32 	%r1740, %r1736;
	mov.u32 	%r1741, %r1735;
$L__BB2_31:
	setp.ne.s32 	%p401, %r28, %r29;
	setp.ne.s32 	%p402, %r27, %r28;
	setp.ne.s32 	%p403, %r26, %r27;
	setp.ne.s32 	%p404, %r25, %r26;
	setp.ne.s32 	%p405, %r24, %r25;
	setp.ne.s32 	%p406, %r23, %r24;
	setp.ne.s32 	%p407, %r22, %r23;
	setp.ne.s32 	%p408, %r21, %r22;
	setp.ne.s32 	%p409, %r20, %r21;
	setp.ne.s32 	%p410, %r19, %r20;
	setp.ne.s32 	%p411, %r18, %r19;
	setp.ne.s32 	%p412, %r17, %r18;
	setp.ne.s32 	%p413, %r16, %r17;
	setp.ne.s32 	%p414, %r15, %r16;
	setp.ne.s32 	%p415, %r14, %r15;
	setp.ne.s32 	%p416, %r13, %r14;
	setp.ne.s32 	%p417, %r12, %r13;
	setp.ne.s32 	%p418, %r11, %r12;
	setp.ne.s32 	%p419, %r10, %r11;
	setp.ne.s32 	%p420, %r1730, %r10;
	mov.u32 	%r1413, %tid.x;
	setp.eq.s32 	%p421, %r1413, 0;
	bar.sync 	0;
	ld.shared.u32 	%r1414, [_ZZN3cub18CUB_300001_SM_10006detail11scan_by_key21DeviceScanByKeyKernelINS2_10policy_hubIPiiiN4cuda3std3__44plusIvEEE10Policy1000ES5_S5_S5_NS0_24ReduceByKeyScanTileStateIiiLb1EEE11CustomEqualSA_NS0_8NullTypeEjiiEEvT0_PT9_T1_T2_T3_iT4_T5_T6_T7_E12temp_storage+68];
	setp.eq.s32 	%p422, %r1740, 0;
	selp.b32 	%r1415, %r1414, 0, %p422;
	selp.b32 	%r1416, 0, %r1415, %p421;
	add.s32 	%r1417, %r1741, %r1416;
	selp.b32 	%r1418, 0, %r1417, %p420;
	add.s32 	%r1761, %r1418, %r30;
	selp.b32 	%r1419, 0, %r1761, %p419;
	add.s32 	%r1760, %r31, %r1419;
	selp.b32 	%r1420, 0, %r1760, %p418;
	add.s32 	%r1759, %r32, %r1420;
	selp.b32 	%r1421, 0, %r1759, %p417;
	add.s32 	%r1758, %r33, %r1421;
	selp.b32 	%r1422, 0, %r1758, %p416;
	add.s32 	%r1757, %r34, %r1422;
	selp.b32 	%r1423, 0, %r1757, %p415;
	add.s32 	%r1756, %r35, %r1423;
	selp.b32 	%r1424, 0, %r1756, %p414;
	add.s32 	%r1755, %r36, %r1424;
	selp.b32 	%r1425, 0, %r1755, %p413;
	add.s32 	%r1754, %r37, %r1425;
	selp.b32 	%r1426, 0, %r1754, %p412;
	add.s32 	%r1753, %r38, %r1426;
	selp.b32 	%r1427, 0, %r1753, %p411;
	add.s32 	%r1752, %r39, %r1427;
	selp.b32 	%r1428, 0, %r1752, %p410;
	add.s32 	%r1751, %r40, %r1428;
	selp.b32 	%r1429, 0, %r1751, %p409;
	add.s32 	%r1750, %r41, %r1429;
	selp.b32 	%r1430, 0, %r1750, %p408;
	add.s32 	%r1749, %r42, %r1430;
	selp.b32 	%r1431, 0, %r1749, %p407;
	add.s32 	%r1748, %r43, %r1431;
	selp.b32 	%r1432, 0, %r1748, %p406;
	add.s32 	%r1747, %r44, %r1432;
	selp.b32 	%r1433, 0, %r1747, %p405;
	add.s32 	%r1746, %r45, %r1433;
	selp.b32 	%r1434, 0, %r1746, %p404;
	add.s32 	%r1745, %r46, %r1434;
	selp.b32 	%r1435, 0, %r1745, %p403;
	add.s32 	%r1744, %r47, %r1435;
	selp.b32 	%r1436, 0, %r1744, %p402;
	add.s32 	%r1743, %r48, %r1436;
	selp.b32 	%r1742, 0, %r1743, %p401;
$L__BB2_32:
	ld.param.u64 	%rd179, [_ZN3cub18CUB_300001_SM_10006detail11scan_by_key21DeviceScanByKeyKernelINS2_10policy_hubIPiiiN4cuda3std3__44plusIvEEE10Policy1000ES5_S5_S5_NS0_24ReduceByKeyScanTileStateIiiLb1EEE11CustomEqualSA_NS0_8NullTypeEjiiEEvT0_PT9_T1_T2_T3_iT4_T5_T6_T7__param_3];
	add.s32 	%r1699, %r49, %r1742;
	bar.sync 	0;
	st.shared.v4.u32 	[%r9], {%r1761, %r1760, %r1759, %r1758};
	st.shared.v4.u32 	[%r9+16], {%r1757, %r1756, %r1755, %r1754};
	st.shared.v4.u32 	[%r9+32], {%r1753, %r1752, %r1751, %r1750};
	st.shared.v4.u32 	[%r9+48], {%r1749, %r1748, %r1747, %r1746};
	st.shared.v4.u32 	[%r9+64], {%r1745, %r1744, %r1743, %r1699};
	bar.warp.sync 	-1;
	ld.shared.u32 	%r1700, [%r8];
	ld.shared.u32 	%r1701, [%r8+128];
	ld.shared.u32 	%r1702, [%r8+256];
	ld.shared.u32 	%r1703, [%r8+384];
	ld.shared.u32 	%r1704, [%r8+512];
	ld.shared.u32 	%r1705, [%r8+640];
	ld.shared.u32 	%r1706, [%r8+768];
	ld.shared.u32 	%r1707, [%r8+896];
	ld.shared.u32 	%r1708, [%r8+1024];
	ld.shared.u32 	%r1709, [%r8+1152];
	ld.shared.u32 	%r1710, [%r8+1280];
	ld.shared.u32 	%r1711, [%r8+1408];
	ld.shared.u32 	%r1712, [%r8+1536];
	ld.shared.u32 	%r1713, [%r8+1664];
	ld.shared.u32 	%r1714, [%r8+1792];
	ld.shared.u32 	%r1715, [%r8+1920];
	ld.shared.u32 	%r1716, [%r8+2048];
	ld.shared.u32 	%r1717, [%r8+2176];
	ld.shared.u32 	%r1718, [%r8+2304];
	ld.shared.u32 	%r1719, [%r8+2432];
	cvta.to.global.u64 	%rd166, %rd179;
	mov.u32 	%r1720, %tid.x;
	and.b32  	%r1721, %r1720, 992;
	mul.lo.s32 	%r1722, %r1721, 20;
	and.b32  	%r1723, %r1720, 31;
	or.b32  	%r1724, %r1722, %r1723;
	cvt.u64.u32 	%rd167, %r1724;
	mov.u32 	%r1725, %ctaid.x;
	mul.lo.s32 	%r1726, %r1725, 4480;
	cvt.u64.u32 	%rd168, %r1726;
	add.s64 	%rd169, %rd167, %rd168;
	shl.b64 	%rd170, %rd169, 2;
	add.s64 	%rd171, %rd166, %rd170;
	st.global.u32 	[%rd171], %r1700;
	st.global.u32 	[%rd171+128], %r1701;
	st.global.u32 	[%rd171+256], %r1702;
	st.global.u32 	[%rd171+384], %r1703;
	st.global.u32 	[%rd171+512], %r1704;
	st.global.u32 	[%rd171+640], %r1705;
	st.global.u32 	[%rd171+768], %r1706;
	st.global.u32 	[%rd171+896], %r1707;
	st.global.u32 	[%rd171+1024], %r1708;
	st.global.u32 	[%rd171+1152], %r1709;
	st.global.u32 	[%rd171+1280], %r1710;
	st.global.u32 	[%rd171+1408], %r1711;
	st.global.u32 	[%rd171+1536], %r1712;
	st.global.u32 	[%rd171+1664], %r1713;
	st.global.u32 	[%rd171+1792], %r1714;
	st.global.u32 	[%rd171+1920], %r1715;
	st.global.u32 	[%rd171+2048], %r1716;
	st.global.u32 	[%rd171+2176], %r1717;
	st.global.u32 	[%rd171+2304], %r1718;
	st.global.u32 	[%rd171+2432], %r1719;
	bra.uni 	$L__BB2_186;
$L__BB2_33:
	setp.eq.s32 	%p41, %r3, 0;
	@%p41 bra 	$L__BB2_186;
	ld.param.u64 	%rd172, [_ZN3cub18CUB_300001_SM_10006detail11scan_by_key21DeviceScanByKeyKernelINS2_10policy_hubIPiiiN4cuda3std3__44plusIvEEE10Policy1000ES5_S5_S5_NS0_24ReduceByKeyScanTileStateIiiLb1EEE11CustomEqualSA_NS0_8NullTypeEjiiEEvT0_PT9_T1_T2_T3_iT4_T5_T6_T7__param_0];
	cvt.u64.u32 	%rd10, %r2;
	mul.wide.u32 	%rd27, %r2, 4;
	add.s64 	%rd26, %rd172, %rd27;
	// begin inline asm
	ld.ca.u32 %r1781, [%rd26];
	// end inline asm
	mov.u32 	%r162, %tid.x;
	and.b32  	%r441, %r162, 31;
	and.b32  	%r442, %r162, 992;
	mul.lo.s32 	%r443, %r442, 20;
	or.b32  	%r163, %r443, %r441;
	setp.ge.u32 	%p42, %r163, %r3;
	shl.b32 	%r164, %r163, 2;
	cvt.u64.u32 	%rd28, %r164;
	add.s64 	%rd11, %rd26, %rd28;
	mov.u32 	%r1762, %r1781;
	@%p42 bra 	$L__BB2_36;
	// begin inline asm
	ld.ca.u32 %r1762, [%rd11];
	// end inline asm
$L__BB2_36:
	add.s32 	%r167, %r163, 32;
	setp.ge.u32 	%p43, %r167, %r3;
	mov.u32 	%r1763, %r1781;
	@%p43 bra 	$L__BB2_38;
	add.s64 	%rd30, %rd11, 128;
	// begin inline asm
	ld.ca.u32 %r1763, [%rd30];
	// end inline asm
$L__BB2_38:
	add.s32 	%r170, %r163, 64;
	setp.ge.u32 	%p44, %r170, %r3;
	mov.u32 	%r1764, %r1781;
	@%p44 bra 	$L__BB2_40;
	add.s64 	%rd31, %rd11, 256;
	// begin inline asm
	ld.ca.u32 %r1764, [%rd31];
	// end inline asm
$L__BB2_40:
	add.s32 	%r173, %r163, 96;
	setp.ge.u32 	%p45, %r173, %r3;
	mov.u32 	%r1765, %r1781;
	@%p45 bra 	$L__BB2_42;
	add.s64 	%rd32, %rd11, 384;
	// begin inline asm
	ld.ca.u32 %r1765, [%rd32];
	// end inline asm
$L__BB2_42:
	add.s32 	%r176, %r163, 128;
	setp.ge.u32 	%p46, %r176, %r3;
	mov.u32 	%r1766, %r1781;
	@%p46 bra 	$L__BB2_44;
	add.s64 	%rd33, %rd11, 512;
	// begin inline asm
	ld.ca.u32 %r1766, [%rd33];
	// end inline asm
$L__BB2_44:
	add.s32 	%r179, %r163, 160;
	setp.ge.u32 	%p47, %r179, %r3;
	mov.u32 	%r1767, %r1781;
	@%p47 bra 	$L__BB2_46;
	add.s64 	%rd34, %rd11, 640;
	// begin inline asm
	ld.ca.u32 %r1767, [%rd34];
	// end inline asm
$L__BB2_46:
	add.s32 	%r182, %r163, 192;
	setp.ge.u32 	%p48, %r182, %r3;
	mov.u32 	%r1768, %r1781;
	@%p48 bra 	$L__BB2_48;
	add.s64 	%rd35, %rd11, 768;
	// begin inline asm
	ld.ca.u32 %r1768, [%rd35];
	// end inline asm
$L__BB2_48:
	add.s32 	%r185, %r163, 224;
	setp.ge.u32 	%p49, %r185, %r3;
	mov.u32 	%r1769, %r1781;
	@%p49 bra 	$L__BB2_50;
	add.s64 	%rd36, %rd11, 896;
	// begin inline asm
	ld.ca.u32 %r1769, [%rd36];
	// end inline asm
$L__BB2_50:
	add.s32 	%r188, %r163, 256;
	setp.ge.u32 	%p50, %r188, %r3;
	mov.u32 	%r1770, %r1781;
	@%p50 bra 	$L__BB2_52;
	add.s64 	%rd37, %rd11, 1024;
	// begin inline asm
	ld.ca.u32 %r1770, [%rd37];
	// end inline asm
$L__BB2_52:
	add.s32 	%r191, %r163, 288;
	setp.ge.u32 	%p51, %r191, %r3;
	mov.u32 	%r1771, %r1781;
	@%p51 bra 	$L__BB2_54;
	add.s64 	%rd38, %rd11, 1152;
	// begin inline asm
	ld.ca.u32 %r1771, [%rd38];
	// end inline asm
$L__BB2_54:
	add.s32 	%r194, %r163, 320;
	setp.ge.u32 	%p52, %r194, %r3;
	mov.u32 	%r1772, %r1781;
	@%p52 bra 	$L__BB2_56;
	add.s64 	%rd39, %rd11, 1280;
	// begin inline asm
	ld.ca.u32 %r1772, [%rd39];
	// end inline asm
$L__BB2_56:
	add.s32 	%r197, %r163, 352;
	setp.ge.u32 	%p53, %r197, %r3;
	mov.u32 	%r1773, %r1781;
	@%p53 bra 	$L__BB2_58;
	add.s64 	%rd40, %rd11, 1408;
	// begin inline asm
	ld.ca.u32 %r1773, [%rd40];
	// end inline asm
$L__BB2_58:
	add.s32 	%r200, %r163, 384;
	setp.ge.u32 	%p54, %r200, %r3;
	mov.u32 	%r1774, %r1781;
	@%p54 bra 	$L__BB2_60;
	add.s64 	%rd41, %rd11, 1536;
	// begin inline asm
	ld.ca.u32 %r1774, [%rd41];
	// end inline asm
$L__BB2_60:
	add.s32 	%r203, %r163, 416;
	setp.ge.u32 	%p55, %r203, %r3;
	mov.u32 	%r1775, %r1781;
	@%p55 bra 	$L__BB2_62;
	add.s64 	%rd42, %rd11, 1664;
	// begin inline asm
	ld.ca.u32 %r1775, [%rd42];
	// end inline asm
$L__BB2_62:
	add.s32 	%r206, %r163, 448;
	setp.ge.u32 	%p56, %r206, %r3;
	mov.u32 	%r1776, %r1781;
	@%p56 bra 	$L__BB2_64;
	add.s64 	%rd43, %rd11, 1792;
	// begin inline asm
	ld.ca.u32 %r1776, [%rd43];
	// end inline asm
$L__BB2_64:
	add.s32 	%r209, %r163, 480;
	setp.ge.u32 	%p57, %r209, %r3;
	mov.u32 	%r1777, %r1781;
	@%p57 bra 	$L__BB2_66;
	add.s64 	%rd44, %rd11, 1920;
	// begin inline asm
	ld.ca.u32 %r1777, [%rd44];
	// end inline asm
$L__BB2_66:
	add.s32 	%r460, %r163, 512;
	setp.ge.u32 	%p58, %r460, %r3;
	mov.u32 	%r1778, %r1781;
	@%p58 bra 	$L__BB2_68;
	add.s64 	%rd45, %rd11, 2048;
	// begin inline asm
	ld.ca.u32 %r1778, [%rd45];
	// end inline asm
$L__BB2_68:
	add.s32 	%r214, %r163, 544;
	setp.ge.u32 	%p59, %r214, %r3;
	mov.u32 	%r1779, %r1781;
	@%p59 bra 	$L__BB2_70;
	add.s64 	%rd46, %rd11, 2176;
	// begin inline asm
	ld.ca.u32 %r1779, [%rd46];
	// end inline asm
$L__BB2_70:
	add.s32 	%r217, %r163, 576;
	setp.ge.u32 	%p60, %r217, %r3;
	mov.u32 	%r1780, %r1781;
	@%p60 bra 	$L__BB2_72;
	add.s64 	%rd47, %rd11, 2304;
	// begin inline asm
	ld.ca.u32 %r1780, [%rd47];
	// end inline asm
$L__BB2_72:
	add.s32 	%r220, %r163, 608;
	setp.ge.u32 	%p61, %r220, %r3;
	@%p61 bra 	$L__BB2_74;
	add.s64 	%rd48, %rd11, 2432;
	// begin inline asm
	ld.ca.u32 %r1781, [%rd48];
	// end inline asm
$L__BB2_74:
	ld.param.u64 	%rd176, [_ZN3cub18CUB_300001_SM_10006detail11scan_by_key21DeviceScanByKeyKernelINS2_10policy_hubIPiiiN4cuda3std3__44plusIvEEE10Policy1000ES5_S5_S5_NS0_24ReduceByKeyScanTileStateIiiLb1EEE11CustomEqualSA_NS0_8NullTypeEjiiEEvT0_PT9_T1_T2_T3_iT4_T5_T6_T7__param_2];
	setp.ge.u32 	%p62, %r163, %r3;
	// begin inline asm
	mov.u32 %r465, %laneid;
	// end inline asm
	shr.u32 	%r467, %r162, 5;
	mad.lo.s32 	%r468, %r467, 640, %r465;
	shl.b32 	%r469, %r468, 2;
	mov.u32 	%r470, _ZZN3cub18CUB_300001_SM_10006detail11scan_by_key21DeviceScanByKeyKernelINS2_10policy_hubIPiiiN4cuda3std3__44plusIvEEE10Policy1000ES5_S5_S5_NS0_24ReduceByKeyScanTileStateIiiLb1EEE11CustomEqualSA_NS0_8NullTypeEjiiEEvT0_PT9_T1_T2_T3_iT4_T5_T6_T7_E12temp_storage;
	add.s32 	%r224, %r470, %r469;
	st.shared.u32 	[%r224], %r1762;
	st.shared.u32 	[%r224+128], %r1763;
	st.shared.u32 	[%r224+256], %r1764;
	st.shared.u32 	[%r224+384], %r1765;
	st.shared.u32 	[%r224+512], %r1766;
	st.shared.u32 	[%r224+640], %r1767;
	st.shared.u32 	[%r224+768], %r1768;
	st.shared.u32 	[%r224+896], %r1769;
	st.shared.u32 	[%r224+1024], %r1770;
	st.shared.u32 	[%r224+1152], %r1771;
	st.shared.u32 	[%r224+1280], %r1772;
	st.shared.u32 	[%r224+1408], %r1773;
	st.shared.u32 	[%r224+1536], %r1774;
	st.shared.u32 	[%r224+1664], %r1775;
	st.shared.u32 	[%r224+1792], %r1776;
	st.shared.u32 	[%r224+1920], %r1777;
	st.shared.u32 	[%r224+2048], %r1778;
	st.shared.u32 	[%r224+2176], %r1779;
	st.shared.u32 	[%r224+2304], %r1780;
	st.shared.u32 	[%r224+2432], %r1781;
	bar.warp.sync 	-1;
	mad.lo.s32 	%r225, %r465, 76, %r224;
	ld.shared.v4.u32 	{%r226, %r227, %r228, %r229}, [%r225];
	ld.shared.v4.u32 	{%r230, %r231, %r232, %r233}, [%r225+16];
	ld.shared.v4.u32 	{%r234, %r235, %r236, %r237}, [%r225+32];
	ld.shared.v4.u32 	{%r238, %r239, %r240, %r241}, [%r225+48];
	ld.shared.v4.u32 	{%r242, %r243, %r244, %r245}, [%r225+64];
	bar.sync 	0;
	shl.b64 	%rd51, %rd10, 2;
	add.s64 	%rd49, %rd176, %rd51;
	// begin inline asm
	ld.ca.u32 %r1801, [%rd49];
	// end inline asm
	add.s64 	%rd12, %rd49, %rd28;
	mov.u32 	%r1782, %r1801;
	@%p62 bra 	$L__BB2_76;
	// begin inline asm
	ld.ca.u32 %r1782, [%rd12];
	// end inline asm
$L__BB2_76:
	setp.ge.u32 	%p63, %r167, %r3;
	mov.u32 	%r1783, %r1801;
	@%p63 bra 	$L__BB2_78;
	add.s64 	%rd53, %rd12, 128;
	// begin inline asm
	ld.ca.u32 %r1783, [%rd53];
	// end inline asm
$L__BB2_78:
	setp.ge.u32 	%p64, %r170, %r3;
	mov.u32 	%r1784, %r1801;
	@%p64 bra 	$L__BB2_80;
	add.s64 	%rd54, %rd12, 256;
	// begin inline asm
	ld.ca.u32 %r1784, [%rd54];
	// end inline asm
$L__BB2_80:
	setp.ge.u32 	%p65, %r173, %r3;
	mov.u32 	%r1785, %r1801;
	@%p65 bra 	$L__BB2_82;
	add.s64 	%rd55, %rd12, 384;
	// begin inline asm
	ld.ca.u32 %r1785, [%rd55];
	// end inline asm
$L__BB2_82:
	setp.ge.u32 	%p66, %r176, %r3;
	mov.u32 	%r1786, %r1801;
	@%p66 bra 	$L__BB2_84;
	add.s64 	%rd56, %rd12, 512;
	// begin inline asm
	ld.ca.u32 %r1786, [%rd56];
	// end inline asm
$L__BB2_84:
	setp.ge.u32 	%p67, %r179, %r3;
	mov.u32 	%r1787, %r1801;
	@%p67 bra 	$L__BB2_86;
	add.s64 	%rd57, %rd12, 640;
	// begin inline asm
	ld.ca.u32 %r1787, [%rd57];
	// end inline asm
$L__BB2_86:
	setp.ge.u32 	%p68, %r182, %r3;
	mov.u32 	%r1788, %r1801;
	@%p68 bra 	$L__BB2_88;
	add.s64 	%rd58, %rd12, 768;
	// begin inline asm
	ld.ca.u32 %r1788, [%rd58];
	// end inline asm
$L__BB2_88:
	setp.ge.u32 	%p69, %r185, %r3;
	mov.u32 	%r1789, %r1801;
	@%p69 bra 	$L__BB2_90;
	add.s64 	%rd59, %rd12, 896;
	// begin inline asm
	ld.ca.u32 %r1789, [%rd59];
	// end inline asm
$L__BB2_90:
	setp.ge.u32 	%p70, %r188, %r3;
	mov.u32 	%r1790, %r1801;
	@%p70 bra 	$L__BB2_92;
	add.s64 	%rd60, %rd12, 1024;
	// begin inline asm
	ld.ca.u32 %r1790, [%rd60];
	// end inline asm
$L__BB2_92:
	setp.ge.u32 	%p71, %r191, %r3;
	mov.u32 	%r1791, %r1801;
	@%p71 bra 	$L__BB2_94;
	add.s64 	%rd61, %rd12, 1152;
	// begin inline asm
	ld.ca.u32 %r1791, [%rd61];
	// end inline asm
$L__BB2_94:
	setp.ge.u32 	%p72, %r194, %r3;
	mov.u32 	%r1792, %r1801;
	@%p72 bra 	$L__BB2_96;
	add.s64 	%rd62, %rd12, 1280;
	// begin inline asm
	ld.ca.u32 %r1792, [%rd62];
	// end inline asm
$L__BB2_96:
	setp.ge.u32 	%p73, %r197, %r3;
	mov.u32 	%r1793, %r1801;
	@%p73 bra 	$L__BB2_98;
	add.s64 	%rd63, %rd12, 1408;
	// begin inline asm
	ld.ca.u32 %r1793, [%rd63];
	// end inline asm
$L__BB2_98:
	setp.ge.u32 	%p74, %r200, %r3;
	mov.u32 	%r1794, %r1801;
	@%p74 bra 	$L__BB2_100;
	add.s64 	%rd64, %rd12, 1536;
	// begin inline asm
	ld.ca.u32 %r1794, [%rd64];
	// end inline asm
$L__BB2_100:
	setp.ge.u32 	%p75, %r203, %r3;
	mov.u32 	%r1795, %r1801;
	@%p75 bra 	$L__BB2_102;
	add.s64 	%rd65, %rd12, 1664;
	// begin inline asm
	ld.ca.u32 %r1795, [%rd65];
	// end inline asm
$L__BB2_102:
	setp.ge.u32 	%p76, %r206, %r3;
	mov.u32 	%r1796, %r1801;
	@%p76 bra 	$L__BB2_104;
	add.s64 	%rd66, %rd12, 1792;
	// begin inline asm
	ld.ca.u32 %r1796, [%rd66];
	// end inline asm
$L__BB2_104:
	mov.u32 	%r1797, %r1801;
	@%p57 bra 	$L__BB2_106;
	add.s64 	%rd67, %rd12, 1920;
	// begin inline asm
	ld.ca.u32 %r1797, [%rd67];
	// end inline asm
$L__BB2_106:
	add.s32 	%r487, %r163, 512;
	setp.ge.u32 	%p78, %r487, %r3;
	mov.u32 	%r1798, %r1801;
	@%p78 bra 	$L__BB2_108;
	add.s64 	%rd68, %rd12, 2048;
	// begin inline asm
	ld.ca.u32 %r1798, [%rd68];
	// end inline asm
$L__BB2_108:
	mov.u32 	%r1799, %r1801;
	@%p59 bra 	$L__BB2_110;
	add.s64 	%rd69, %rd12, 2176;
	// begin inline asm
	ld.ca.u32 %r1799, [%rd69];
	// end inline asm
$L__BB2_110:
	mov.u32 	%r1800, %r1801;
	@%p60 bra 	$L__BB2_112;
	add.s64 	%rd70, %rd12, 2304;
	// begin inline asm
	ld.ca.u32 %r1800, [%rd70];
	// end inline asm
$L__BB2_112:
	@%p61 bra 	$L__BB2_114;
	add.s64 	%rd71, %rd12, 2432;
	// begin inline asm
	ld.ca.u32 %r1801, [%rd71];
	// end inline asm
$L__BB2_114:
	st.shared.u32 	[%r224], %r1782;
	st.shared.u32 	[%r224+128], %r1783;
	st.shared.u32 	[%r224+256], %r1784;
	st.shared.u32 	[%r224+384], %r1785;
	st.shared.u32 	[%r224+512], %r1786;
	st.shared.u32 	[%r224+640], %r1787;
	st.shared.u32 	[%r224+768], %r1788;
	st.shared.u32 	[%r224+896], %r1789;
	st.shared.u32 	[%r224+1024], %r1790;
	st.shared.u32 	[%r224+1152], %r1791;
	st.shared.u32 	[%r224+1280], %r1792;
	st.shared.u32 	[%r224+1408], %r1793;
	st.shared.u32 	[%r224+1536], %r1794;
	st.shared.u32 	[%r224+1664], %r1795;
	st.shared.u32 	[%r224+1792], %r1796;
	st.shared.u32 	[%r224+1920], %r1797;
	st.shared.u32 	[%r224+2048], %r1798;
	st.shared.u32 	[%r224+2176], %r1799;
	st.shared.u32 	[%r224+2304], %r1800;
	st.shared.u32 	[%r224+2432], %r1801;
	bar.warp.sync 	-1;
	ld.shared.v4.u32 	{%r287, %r288, %r289, %r290}, [%r225];
	ld.shared.v4.u32 	{%r291, %r292, %r293, %r294}, [%r225+16];
	ld.shared.v4.u32 	{%r295, %r296, %r297, %r298}, [%r225+32];
	ld.shared.v4.u32 	{%r299, %r300, %r301, %r302}, [%r225+48];
	ld.shared.v4.u32 	{%r303, %r304, %r305, %r306}, [%r225+64];
	bar.sync 	0;
	setp.ne.s32 	%p82, %r1, 0;
	@%p82 bra 	$L__BB2_122;
	shl.b32 	%r872, %r162, 2;
	mov.u32 	%r873, _ZZN3cub18CUB_300001_SM_10006detail11scan_by_key21DeviceScanByKeyKernelINS2_10policy_hubIPiiiN4cuda3std3__44plusIvEEE10Policy1000ES5_S5_S5_NS0_24ReduceByKeyScanTileStateIiiLb1EEE11CustomEqualSA_NS0_8NullTypeEjiiEEvT0_PT9_T1_T2_T3_iT4_T5_T6_T7_E12temp_storage;
	add.s32 	%r874, %r873, %r872;
	add.s32 	%r307, %r874, 1020;
	st.shared.u32 	[%r874+1020], %r245;
	bar.sync 	0;
	setp.eq.s32 	%p207, %r162, 0;
	mov.b32 	%r1802, 1;
	@%p207 bra 	$L__BB2_117;
	ld.shared.u32 	%r875, [%r307+-4];
	setp.ne.s32 	%p208, %r875, %r226;
	selp.u32 	%r1802, 1, 0, %p208;
$L__BB2_117:
	shr.u32 	%r310, %r162, 5;
	setp.ne.s32 	%p209, %r226, %r227;
	setp.ne.s32 	%p210, %r227, %r228;
	setp.ne.s32 	%p211, %r228, %r229;
	setp.ne.s32 	%p212, %r229, %r230;
	setp.ne.s32 	%p213, %r230, %r231;
	setp.ne.s32 	%p214, %r231, %r232;
	setp.ne.s32 	%p215, %r232, %r233;
	setp.ne.s32 	%p216, %r233, %r234;
	setp.ne.s32 	%p217, %r234, %r235;
	setp.ne.s32 	%p218, %r235, %r236;
	setp.ne.s32 	%p219, %r236, %r237;
	setp.ne.s32 	%p220, %r237, %r238;
	setp.ne.s32 	%p221, %r238, %r239;
	setp.ne.s32 	%p222, %r239, %r240;
	setp.ne.s32 	%p223, %r240, %r241;
	setp.ne.s32 	%p224, %r241, %r242;
	setp.ne.s32 	%p225, %r242, %r243;
	setp.ne.s32 	%p226, %r243, %r244;
	setp.ne.s32 	%p227, %r244, %r245;
	mul.lo.s32 	%r936, %r162, 20;
	setp.eq.s32 	%p228, %r936, %r3;
	selp.b32 	%r311, 1, %r1802, %p228;
	or.b32  	%r937, %r936, 1;
	setp.eq.s32 	%p229, %r937, %r3;
	or.pred  	%p1, %p229, %p209;
	or.b32  	%r938, %r936, 2;
	setp.eq.s32 	%p230, %r938, %r3;
	or.pred  	%p2, %p230, %p210;
	or.b32  	%r939, %r936, 3;
	setp.eq.s32 	%p231, %r939, %r3;
	or.pred  	%p3, %p231, %p211;
	add.s32 	%r940, %r936, 4;
	setp.eq.s32 	%p232, %r940, %r3;
	or.pred  	%p4, %p232, %p212;
	add.s32 	%r941, %r936, 5;
	setp.eq.s32 	%p233, %r941, %r3;
	or.pred  	%p5, %p233, %p213;
	add.s32 	%r942, %r936, 6;
	setp.eq.s32 	%p234, %r942, %r3;
	or.pred  	%p6, %p234, %p214;
	add.s32 	%r943, %r936, 7;
	setp.eq.s32 	%p235, %r943, %r3;
	or.pred  	%p7, %p235, %p215;
	add.s32 	%r944, %r936, 8;
	setp.eq.s32 	%p236, %r944, %r3;
	or.pred  	%p8, %p236, %p216;
	add.s32 	%r945, %r936, 9;
	setp.eq.s32 	%p237, %r945, %r3;
	or.pred  	%p9, %p237, %p217;
	add.s32 	%r946, %r936, 10;
	setp.eq.s32 	%p238, %r946, %r3;
	or.pred  	%p10, %p238, %p218;
	add.s32 	%r947, %r936, 11;
	setp.eq.s32 	%p239, %r947, %r3;
	or.pred  	%p11, %p239, %p219;
	add.s32 	%r948, %r936, 12;
	setp.eq.s32 	%p240, %r948, %r3;
	or.pred  	%p12, %p240, %p220;
	add.s32 	%r949, %r936, 13;
	setp.eq.s32 	%p241, %r949, %r3;
	or.pred  	%p13, %p241, %p221;
	add.s32 	%r950, %r936, 14;
	setp.eq.s32 	%p242, %r950, %r3;
	or.pred  	%p14, %p242, %p222;
	add.s32 	%r951, %r936, 15;
	setp.eq.s32 	%p243, %r951, %r3;
	or.pred  	%p15, %p243, %p223;
	add.s32 	%r952, %r936, 16;
	setp.eq.s32 	%p244, %r952, %r3;
	or.pred  	%p16, %p244, %p224;
	add.s32 	%r953, %r936, 17;
	setp.eq.s32 	%p245, %r953, %r3;
	or.pred  	%p17, %p245, %p225;
	add.s32 	%r954, %r936, 18;
	setp.eq.s32 	%p246, %r954, %r3;
	or.pred  	%p18, %p246, %p226;
	add.s32 	%r955, %r936, 19;
	setp.eq.s32 	%p247, %r955, %r3;
	or.pred  	%p19, %p247, %p227;
	selp.b32 	%r956, 0, %r287, %p1;
	add.s32 	%r957, %r288, %r956;
	or.pred  	%p248, %p1, %p2;
	selp.b32 	%r958, 0, %r957, %p2;
	add.s32 	%r959, %r289, %r958;
	or.pred  	%p249, %p248, %p3;
	selp.b32 	%r960, 0, %r959, %p3;
	add.s32 	%r961, %r290, %r960;
	or.pred  	%p250, %p249, %p4;
	selp.b32 	%r962, 0, %r961, %p4;
	add.s32 	%r963, %r291, %r962;
	or.pred  	%p251, %p250, %p5;
	selp.b32 	%r964, 0, %r963, %p5;
	add.s32 	%r965, %r292, %r964;
	or.pred  	%p252, %p251, %p6;
	selp.b32 	%r966, 0, %r965, %p6;
	add.s32 	%r967, %r293, %r966;
	or.pred  	%p253, %p252, %p7;
	selp.b32 	%r968, 0, %r967, %p7;
	add.s32 	%r969, %r294, %r968;
	or.pred  	%p254, %p253, %p8;
	selp.b32 	%r970, 0, %r969, %p8;
	add.s32 	%r971, %r295, %r970;
	or.pred  	%p255, %p254, %p9;
	selp.b32 	%r972, 0, %r971, %p9;
	add.s32 	%r973, %r296, %r972;
	or.pred  	%p256, %p255, %p10;
	selp.b32 	%r974, 0, %r973, %p10;
	add.s32 	%r975, %r297, %r974;
	or.pred  	%p257, %p256, %p11;
	selp.b32 	%r976, 0, %r975, %p11;
	add.s32 	%r977, %r298, %r976;
	or.pred  	%p258, %p257, %p12;
	selp.b32 	%r978, 0, %r977, %p12;
	add.s32 	%r979, %r299, %r978;
	or.pred  	%p259, %p258, %p13;
	selp.b32 	%r980, 0, %r979, %p13;
	add.s32 	%r981, %r300, %r980;
	or.pred  	%p260, %p259, %p14;
	selp.b32 	%r982, 0, %r981, %p14;
	add.s32 	%r983, %r301, %r982;
	or.pred  	%p261, %p260, %p15;
	selp.b32 	%r984, 0, %r983, %p15;
	add.s32 	%r985, %r302, %r984;
	or.pred  	%p262, %p261, %p16;
	selp.b32 	%r986, 0, %r985, %p16;
	add.s32 	%r987, %r303, %r986;
	or.pred  	%p263, %p262, %p17;
	selp.b32 	%r988, 0, %r987, %p17;
	add.s32 	%r989, %r304, %r988;
	or.pred  	%p264, %p263, %p18;
	selp.b32 	%r990, 0, %r989, %p18;
	add.s32 	%r991, %r305, %r990;
	or.pred  	%p265, %p264, %p19;
	selp.u32 	%r992, 1, 0, %p265;
	or.b32  	%r877, %r311, %r992;
	selp.b32 	%r993, 0, %r991, %p19;
	add.s32 	%r882, %r306, %r993;
	mov.b32 	%r933, 1;
	mov.b32 	%r934, 0;
	mov.b32 	%r935, -1;
	// begin inline asm
	shfl.sync.up.b32 %r876, %r877, %r933, %r934, %r935;
	// end inline asm
	// begin inline asm
	shfl.sync.up.b32 %r881, %r882, %r933, %r934, %r935;
	// end inline asm
	setp.eq.s32 	%p266, %r877, 0;
	selp.b32 	%r994, %r881, 0, %p266;
	setp.lt.s32 	%p267, %r465, 1;
	selp.b32 	%r995, 0, %r876, %p267;
	or.b32  	%r887, %r995, %r877;
	selp.b32 	%r996, 0, %r994, %p267;
	add.s32 	%r892, %r996, %r882;
	mov.b32 	%r893, 2;
	// begin inline asm
	shfl.sync.up.b32 %r886, %r887, %r893, %r934, %r935;
	// end inline asm
	// begin inline asm
	shfl.sync.up.b32 %r891, %r892, %r893, %r934, %r935;
	// end inline asm
	setp.eq.s32 	%p268, %r887, 0;
	selp.b32 	%r997, %r891, 0, %p268;
	setp.lt.s32 	%p269, %r465, 2;
	selp.b32 	%r998, 0, %r886, %p269;
	or.b32  	%r897, %r998, %r887;
	selp.b32 	%r999, 0, %r997, %p269;
	add.s32 	%r902, %r999, %r892;
	mov.b32 	%r903, 4;
	// begin inline asm
	shfl.sync.up.b32 %r896, %r897, %r903, %r934, %r935;
	// end inline asm
	// begin inline asm
	shfl.sync.up.b32 %r901, %r902, %r903, %r934, %r935;
	// end inline asm
	setp.eq.s32 	%p270, %r897, 0;
	selp.b32 	%r1000, %r901, 0, %p270;
	setp.lt.s32 	%p271, %r465, 4;
	selp.b32 	%r1001, 0, %r896, %p271;
	or.b32  	%r907, %r1001, %r897;
	selp.b32 	%r1002, 0, %r1000, %p271;
	add.s32 	%r912, %r1002, %r902;
	mov.b32 	%r913, 8;
	// begin inline asm
	shfl.sync.up.b32 %r906, %r907, %r913, %r934, %r935;
	// end inline asm
	// begin inline asm
	shfl.sync.up.b32 %r911, %r912, %r913, %r934, %r935;
	// end inline asm
	setp.eq.s32 	%p272, %r907, 0;
	selp.b32 	%r1003, %r911, 0, %p272;
	setp.lt.s32 	%p273, %r465, 8;
	selp.b32 	%r1004, 0, %r906, %p273;
	or.b32  	%r917, %r1004, %r907;
	selp.b32 	%r1005, 0, %r1003, %p273;
	add.s32 	%r922, %r1005, %r912;
	mov.b32 	%r923, 16;
	// begin inline asm
	shfl.sync.up.b32 %r916, %r917, %r923, %r934, %r935;
	// end inline asm
	// begin inline asm
	shfl.sync.up.b32 %r921, %r922, %r923, %r934, %r935;
	// end inline asm
	setp.eq.s32 	%p274, %r917, 0;
	selp.b32 	%r1006, %r921, 0, %p274;
	setp.lt.s32 	%p275, %r465, 16;
	selp.b32 	%r1007, 0, %r916, %p275;
	or.b32  	%r927, %r1007, %r917;
	selp.b32 	%r1008, 0, %r1006, %p275;
	add.s32 	%r932, %r1008, %r922;
	// begin inline asm
	shfl.sync.up.b32 %r926, %r927, %r933, %r934, %r935;
	// end inline asm
	// begin inline asm
	shfl.sync.up.b32 %r1803, %r932, %r933, %r934, %r935;
	// end inline asm
	setp.ne.s32 	%p276, %r465, 31;
	@%p276 bra 	$L__BB2_119;
	shl.b32 	%r1009, %r310, 3;
	mov.u32 	%r1010, _ZZN3cub18CUB_300001_SM_10006detail11scan_by_key21DeviceScanByKeyKernelINS2_10policy_hubIPiiiN4cuda3std3__44plusIvEEE10Policy1000ES5_S5_S5_NS0_24ReduceByKeyScanTileStateIiiLb1EEE11CustomEqualSA_NS0_8NullTypeEjiiEEvT0_PT9_T1_T2_T3_iT4_T5_T6_T7_E12temp_storage;
	add.s32 	%r1011, %r1010, %r1009;
	st.shared.v2.u32 	[%r1011], {%r927, %r932};
$L__BB2_119:
	bar.sync 	0;
	setp.lt.u32 	%p277, %r162, 32;
	@%p277 bra 	$L__BB2_121;
	ld.shared.u32 	%r1012, [_ZZN3cub18CUB_300001_SM_10006detail11scan_by_key21DeviceScanByKeyKernelINS2_10policy_hubIPiiiN4cuda3std3__44plusIvEEE10Policy1000ES5_S5_S5_NS0_24ReduceByKeyScanTileStateIiiLb1EEE11CustomEqualSA_NS0_8NullTypeEjiiEEvT0_PT9_T1_T2_T3_iT4_T5_T6_T7_E12temp_storage+4];
	ld.shared.v2.u32 	{%r1013, %r1014}, [_ZZN3cub18CUB_300001_SM_10006detail11scan_by_key21DeviceScanByKeyKernelINS2_10policy_hubIPiiiN4cuda3std3__44plusIvEEE10Policy1000ES5_S5_S5_NS0_24ReduceByKeyScanTileStateIiiLb1EEE11CustomEqualSA_NS0_8NullTypeEjiiEEvT0_PT9_T1_T2_T3_iT4_T5_T6_T7_E12temp_storage+8];
	setp.eq.s32 	%p278, %r1013, 0;
	selp.b32 	%r1015, %r1012, 0, %p278;
	add.s32 	%r1016, %r1015, %r1014;
	ld.shared.v4.u32 	{%r1017, %r1018, %r1019, %r1020}, [_ZZN3cub18CUB_300001_SM_10006detail11scan_by_key21DeviceScanByKeyKernelINS2_10policy_hubIPiiiN4cuda3std3__44plusIvEEE10Policy1000ES5_S5_S5_NS0_24ReduceByKeyScanTileStateIiiLb1EEE11CustomEqualSA_NS0_8NullTypeEjiiEEvT0_PT9_T1_T2_T3_iT4_T5_T6_T7_E12temp_storage+16];
	setp.eq.s32 	%p279, %r1017, 0;
	selp.b32 	%r1021, %r1016, 0, %p279;
	add.s32 	%r1022, %r1021, %r1018;
	setp.eq.s32 	%p280, %r1019, 0;
	selp.b32 	%r1023, %r1022, 0, %p280;
	add.s32 	%r1024, %r1023, %r1020;
	ld.shared.v4.u32 	{%r1025, %r1026, %r1027, %r1028}, [_ZZN3cub18CUB_300001_SM_10006detail11scan_by_key21DeviceScanByKeyKernelINS2_10policy_hubIPiiiN4cuda3std3__44plusIvEEE10Policy1000ES5_S5_S5_NS0_24ReduceByKeyScanTileStateIiiLb1EEE11CustomEqualSA_NS0_8NullTypeEjiiEEvT0_PT9_T1_T2_T3_iT4_T5_T6_T7_E12temp_storage+32];
	setp.eq.s32 	%p281, %r1025, 0;
	selp.b32 	%r1029, %r1024, 0, %p281;
	add.s32 	%r1030, %r1029, %r1026;
	setp.eq.s32 	%p282, %r310, 6;
	setp.eq.s32 	%p283, %r1027, 0;
	selp.b32 	%r1031, %r1030, 0, %p283;
	add.s32 	%r1032, %r1031, %r1028;
	setp.eq.s32 	%p284, %r310, 5;
	setp.eq.s32 	%p285, %r310, 4;
	setp.eq.s32 	%p286, %r310, 3;
	setp.eq.s32 	%p287, %r310, 2;
	selp.b32 	%r1033, %r1016, %r1012, %p287;
	selp.b32 	%r1034, %r1022, %r1033, %p286;
	selp.b32 	%r1035, %r1024, %r1034, %p285;
	selp.b32 	%r1036, %r1030, %r1035, %p284;
	selp.b32 	%r1037, %r1032, %r1036, %p282;
	setp.eq.s32 	%p288, %r926, 0;
	selp.b32 	%r1038, %r1037, 0, %p288;
	add.s32 	%r1039, %r1038, %r1803;
	setp.eq.s32 	%p289, %r465, 0;
	selp.b32 	%r1803, %r1037, %r1039, %p289;
$L__BB2_121:
	setp.eq.s32 	%p290, %r162, 0;
	setp.eq.s32 	%p291, %r311, 0;
	selp.b32 	%r1040, %r1803, 0, %p291;
	selp.b32 	%r1041, 0, %r1040, %p290;
	add.s32 	%r1836, %r1041, %r287;
	selp.b32 	%r1042, 0, %r1836, %p1;
	add.s32 	%r1835, %r288, %r1042;
	selp.b32 	%r1043, 0, %r1835, %p2;
	add.s32 	%r1834, %r289, %r1043;
	selp.b32 	%r1044, 0, %r1834, %p3;
	add.s32 	%r1833, %r290, %r1044;
	selp.b32 	%r1045, 0, %r1833, %p4;
	add.s32 	%r1832, %r291, %r1045;
	selp.b32 	%r1046, 0, %r1832, %p5;
	add.s32 	%r1831, %r292, %r1046;
	selp.b32 	%r1047, 0, %r1831, %p6;
	add.s32 	%r1830, %r293, %r1047;
	selp.b32 	%r1048, 0, %r1830, %p7;
	add.s32 	%r1829, %r294, %r1048;
	selp.b32 	%r1049, 0, %r1829, %p8;
	add.s32 	%r1828, %r295, %r1049;
	selp.b32 	%r1050, 0, %r1828, %p9;
	add.s32 	%r1827, %r296, %r1050;
	selp.b32 	%r1051, 0, %r1827, %p10;
	add.s32 	%r1826, %r297, %r1051;
	selp.b32 	%r1052, 0, %r1826, %p11;
	add.s32 	%r1825, %r298, %r1052;
	selp.b32 	%r1053, 0, %r1825, %p12;
	add.s32 	%r1824, %r299, %r1053;
	selp.b32 	%r1054, 0, %r1824, %p13;
	add.s32 	%r1823, %r300, %r1054;
	selp.b32 	%r1055, 0, %r1823, %p14;
	add.s32 	%r1822, %r301, %r1055;
	selp.b32 	%r1056, 0, %r1822, %p15;
	add.s32 	%r1821, %r302, %r1056;
	selp.b32 	%r1057, 0, %r1821, %p16;
	add.s32 	%r1820, %r303, %r1057;
	selp.b32 	%r1058, 0, %r1820, %p17;
	add.s32 	%r1819, %r304, %r1058;
	selp.b32 	%r1059, 0, %r1819, %p18;
	add.s32 	%r1818, %r305, %r1059;
	selp.b32 	%r1817, 0, %r1818, %p19;
	bra.uni 	$L__BB2_144;
$L__BB2_122:
	setp.ne.s32 	%p83, %r162, 0;
	mov.b32 	%r1805, 0;
	@%p83 bra 	$L__BB2_124;
	ld.param.u64 	%rd174, [_ZN3cub18CUB_300001_SM_10006detail11scan_by_key21DeviceScanByKeyKernelINS2_10policy_hubIPiiiN4cuda3std3__44plusIvEEE10Policy1000ES5_S5_S5_NS0_24ReduceByKeyScanTileStateIiiLb1EEE11CustomEqualSA_NS0_8NullTypeEjiiEEvT0_PT9_T1_T2_T3_iT4_T5_T6_T7__param_1];
	cvta.to.global.u64 	%rd72, %rd174;
	mul.wide.u32 	%rd73, %r1, 4;
	add.s64 	%rd74, %rd72, %rd73;
	ld.global.u32 	%r1805, [%rd74];
$L__BB2_124:
	setp.eq.s32 	%p84, %r162, 0;
	shl.b32 	%r493, %r162, 2;
	mov.u32 	%r494, _ZZN3cub18CUB_300001_SM_10006detail11scan_by_key21DeviceScanByKeyKernelINS2_10policy_hubIPiiiN4cuda3std3__44plusIvEEE10Policy1000ES5_S5_S5_NS0_24ReduceByKeyScanTileStateIiiLb1EEE11CustomEqualSA_NS0_8NullTypeEjiiEEvT0_PT9_T1_T2_T3_iT4_T5_T6_T7_E12temp_storage;
	add.s32 	%r495, %r494, %r493;
	add.s32 	%r340, %r495, 1020;
	st.shared.u32 	[%r495+1020], %r245;
	bar.sync 	0;
	@%p84 bra 	$L__BB2_126;
	ld.shared.u32 	%r1805, [%r340+-4];
$L__BB2_126:
	shr.u32 	%r343, %r162, 5;
	setp.ne.s32 	%p85, %r1805, %r226;
	setp.ne.s32 	%p86, %r226, %r227;
	setp.ne.s32 	%p87, %r227, %r228;
	setp.ne.s32 	%p88, %r228, %r229;
	setp.ne.s32 	%p89, %r229, %r230;
	setp.ne.s32 	%p90, %r230, %r231;
	setp.ne.s32 	%p91, %r231, %r232;
	setp.ne.s32 	%p92, %r232, %r233;
	setp.ne.s32 	%p93, %r233, %r234;
	setp.ne.s32 	%p94, %r234, %r235;
	setp.ne.s32 	%p95, %r235, %r236;
	setp.ne.s32 	%p96, %r236, %r237;
	setp.ne.s32 	%p97, %r237, %r238;
	setp.ne.s32 	%p98, %r238, %r239;
	setp.ne.s32 	%p99, %r239, %r240;
	setp.ne.s32 	%p100, %r240, %r241;
	setp.ne.s32 	%p101, %r241, %r242;
	setp.ne.s32 	%p102, %r242, %r243;
	setp.ne.s32 	%p103, %r243, %r244;
	setp.ne.s32 	%p104, %r244, %r245;
	mul.lo.s32 	%r556, %r162, 20;
	setp.eq.s32 	%p105, %r556, %r3;
	or.pred  	%p20, %p105, %p85;
	or.b32  	%r557, %r556, 1;
	setp.eq.s32 	%p106, %r557, %r3;
	or.pred  	%p21, %p106, %p86;
	or.b32  	%r558, %r556, 2;
	setp.eq.s32 	%p107, %r558, %r3;
	or.pred  	%p22, %p107, %p87;
	or.b32  	%r559, %r556, 3;
	setp.eq.s32 	%p108, %r559, %r3;
	or.pred  	%p23, %p108, %p88;
	add.s32 	%r560, %r556, 4;
	setp.eq.s32 	%p109, %r560, %r3;
	or.pred  	%p24, %p109, %p89;
	add.s32 	%r561, %r556, 5;
	setp.eq.s32 	%p110, %r561, %r3;
	or.pred  	%p25, %p110, %p90;
	add.s32 	%r562, %r556, 6;
	setp.eq.s32 	%p111, %r562, %r3;
	or.pred  	%p26, %p111, %p91;
	add.s32 	%r563, %r556, 7;
	setp.eq.s32 	%p112, %r563, %r3;
	or.pred  	%p27, %p112, %p92;
	add.s32 	%r564, %r556, 8;
	setp.eq.s32 	%p113, %r564, %r3;
	or.pred  	%p28, %p113, %p93;
	add.s32 	%r565, %r556, 9;
	setp.eq.s32 	%p114, %r565, %r3;
	or.pred  	%p29, %p114, %p94;
	add.s32 	%r566, %r556, 10;
	setp.eq.s32 	%p115, %r566, %r3;
	or.pred  	%p30, %p115, %p95;
	add.s32 	%r567, %r556, 11;
	setp.eq.s32 	%p116, %r567, %r3;
	or.pred  	%p31, %p116, %p96;
	add.s32 	%r568, %r556, 12;
	setp.eq.s32 	%p117, %r568, %r3;
	or.pred  	%p32, %p117, %p97;
	add.s32 	%r569, %r556, 13;
	setp.eq.s32 	%p118, %r569, %r3;
	or.pred  	%p33, %p118, %p98;
	add.s32 	%r570, %r556, 14;
	setp.eq.s32 	%p119, %r570, %r3;
	or.pred  	%p34, %p119, %p99;
	add.s32 	%r571, %r556, 15;
	setp.eq.s32 	%p120, %r571, %r3;
	or.pred  	%p35, %p120, %p100;
	add.s32 	%r572, %r556, 16;
	setp.eq.s32 	%p121, %r572, %r3;
	or.pred  	%p36, %p121, %p101;
	add.s32 	%r573, %r556, 17;
	setp.eq.s32 	%p122, %r573, %r3;
	or.pred  	%p37, %p122, %p102;
	add.s32 	%r574, %r556, 18;
	setp.eq.s32 	%p123, %r574, %r3;
	or.pred  	%p38, %p123, %p103;
	add.s32 	%r575, %r556, 19;
	setp.eq.s32 	%p124, %r575, %r3;
	or.pred  	%p39, %p124, %p104;
	or.pred  	%p125, %p21, %p20;
	selp.b32 	%r576, 0, %r287, %p21;
	add.s32 	%r577, %r288, %r576;
	or.pred  	%p126, %p22, %p125;
	selp.b32 	%r578, 0, %r577, %p22;
	add.s32 	%r579, %r289, %r578;
	or.pred  	%p127, %p23, %p126;
	selp.b32 	%r580, 0, %r579, %p23;
	add.s32 	%r581, %r290, %r580;
	or.pred  	%p128, %p24, %p127;
	selp.b32 	%r582, 0, %r581, %p24;
	add.s32 	%r583, %r291, %r582;
	or.pred  	%p129, %p25, %p128;
	selp.b32 	%r584, 0, %r583, %p25;
	add.s32 	%r585, %r292, %r584;
	or.pred  	%p130, %p26, %p129;
	selp.b32 	%r586, 0, %r585, %p26;
	add.s32 	%r587, %r293, %r586;
	or.pred  	%p131, %p27, %p130;
	selp.b32 	%r588, 0, %r587, %p27;
	add.s32 	%r589, %r294, %r588;
	or.pred  	%p132, %p28, %p131;
	selp.b32 	%r590, 0, %r589, %p28;
	add.s32 	%r591, %r295, %r590;
	or.pred  	%p133, %p29, %p132;
	selp.b32 	%r592, 0, %r591, %p29;
	add.s32 	%r593, %r296, %r592;
	or.pred  	%p134, %p30, %p133;
	selp.b32 	%r594, 0, %r593, %p30;
	add.s32 	%r595, %r297, %r594;
	or.pred  	%p135, %p31, %p134;
	selp.b32 	%r596, 0, %r595, %p31;
	add.s32 	%r597, %r298, %r596;
	or.pred  	%p136, %p32, %p135;
	selp.b32 	%r598, 0, %r597, %p32;
	add.s32 	%r599, %r299, %r598;
	or.pred  	%p137, %p33, %p136;
	selp.b32 	%r600, 0, %r599, %p33;
	add.s32 	%r601, %r300, %r600;
	or.pred  	%p138, %p34, %p137;
	selp.b32 	%r602, 0, %r601, %p34;
	add.s32 	%r603, %r301, %r602;
	or.pred  	%p139, %p35, %p138;
	selp.b32 	%r604, 0, %r603, %p35;
	add.s32 	%r605, %r302, %r604;
	or.pred  	%p140, %p36, %p139;
	selp.b32 	%r606, 0, %r605, %p36;
	add.s32 	%r607, %r303, %r606;
	or.pred  	%p141, %p37, %p140;
	selp.b32 	%r608, 0, %r607, %p37;
	add.s32 	%r609, %r304, %r608;
	or.pred  	%p142, %p38, %p141;
	selp.b32 	%r610, 0, %r609, %p38;
	add.s32 	%r611, %r305, %r610;
	or.pred  	%p143, %p39, %p142;
	selp.u32 	%r497, 1, 0, %p143;
	selp.b32 	%r612, 0, %r611, %p39;
	add.s32 	%r502, %r306, %r612;
	mov.b32 	%r553, 1;
	mov.b32 	%r554, 0;
	mov.b32 	%r555, -1;
	// begin inline asm
	shfl.sync.up.b32 %r496, %r497, %r553, %r554, %r555;
	// end inline asm
	// begin inline asm
	shfl.sync.up.b32 %r501, %r502, %r553, %r554, %r555;
	// end inline asm
	setp.lt.s32 	%p145, %r465, 1;
	selp.b32 	%r613, 0, %r496, %p145;
	or.b32  	%r507, %r613, %r497;
	selp.b32 	%r614, 0, %r501, %p143;
	selp.b32 	%r615, 0, %r614, %p145;
	add.s32 	%r512, %r615, %r502;
	mov.b32 	%r513, 2;
	// begin inline asm
	shfl.sync.up.b32 %r506, %r507, %r513, %r554, %r555;
	// end inline asm
	// begin inline asm
	shfl.sync.up.b32 %r511, %r512, %r513, %r554, %r555;
	// end inline asm
	setp.eq.s32 	%p146, %r507, 0;
	selp.b32 	%r616, %r511, 0, %p146;
	setp.lt.s32 	%p147, %r465, 2;
	selp.b32 	%r617, 0, %r506, %p147;
	or.b32  	%r517, %r617, %r507;
	selp.b32 	%r618, 0, %r616, %p147;
	add.s32 	%r522, %r618, %r512;
	mov.b32 	%r523, 4;
	// begin inline asm
	shfl.sync.up.b32 %r516, %r517, %r523, %r554, %r555;
	// end inline asm
	// begin inline asm
	shfl.sync.up.b32 %r521, %r522, %r523, %r554, %r555;
	// end inline asm
	setp.eq.s32 	%p148, %r517, 0;
	selp.b32 	%r619, %r521, 0, %p148;
	setp.lt.s32 	%p149, %r465, 4;
	selp.b32 	%r620, 0, %r516, %p149;
	or.b32  	%r527, %r620, %r517;
	selp.b32 	%r621, 0, %r619, %p149;
	add.s32 	%r532, %r621, %r522;
	mov.b32 	%r533, 8;
	// begin inline asm
	shfl.sync.up.b32 %r526, %r527, %r533, %r554, %r555;
	// end inline asm
	// begin inline asm
	shfl.sync.up.b32 %r531, %r532, %r533, %r554, %r555;
	// end inline asm
	setp.eq.s32 	%p150, %r527, 0;
	selp.b32 	%r622, %r531, 0, %p150;
	setp.lt.s32 	%p151, %r465, 8;
	selp.b32 	%r623, 0, %r526, %p151;
	or.b32  	%r537, %r623, %r527;
	selp.b32 	%r624, 0, %r622, %p151;
	add.s32 	%r542, %r624, %r532;
	mov.b32 	%r543, 16;
	// begin inline asm
	shfl.sync.up.b32 %r536, %r537, %r543, %r554, %r555;
	// end inline asm
	// begin inline asm
	shfl.sync.up.b32 %r541, %r542, %r543, %r554, %r555;
	// end inline asm
	setp.eq.s32 	%p152, %r537, 0;
	selp.b32 	%r625, %r541, 0, %p152;
	setp.lt.s32 	%p153, %r465, 16;
	selp.b32 	%r626, 0, %r536, %p153;
	or.b32  	%r547, %r626, %r537;
	selp.b32 	%r627, 0, %r625, %p153;
	add.s32 	%r552, %r627, %r542;
	// begin inline asm
	shfl.sync.up.b32 %r1815, %r547, %r553, %r554, %r555;
	// end inline asm
	// begin inline asm
	shfl.sync.up.b32 %r1816, %r552, %r553, %r554, %r555;
	// end inline asm
	setp.ne.s32 	%p154, %r465, 31;
	@%p154 bra 	$L__BB2_128;
	shl.b32 	%r628, %r343, 3;
	mov.u32 	%r629, _ZZN3cub18CUB_300001_SM_10006detail11scan_by_key21DeviceScanByKeyKernelINS2_10policy_hubIPiiiN4cuda3std3__44plusIvEEE10Policy1000ES5_S5_S5_NS0_24ReduceByKeyScanTileStateIiiLb1EEE11CustomEqualSA_NS0_8NullTypeEjiiEEvT0_PT9_T1_T2_T3_iT4_T5_T6_T7_E12temp_storage;
	add.s32 	%r630, %r629, %r628;
	st.shared.v2.u32 	[%r630], {%r547, %r552};
$L__BB2_128:
	bar.sync 	0;
	ld.shared.v4.u32 	{%r631, %r632, %r633, %r634}, [_ZZN3cub18CUB_300001_SM_10006detail11scan_by_key21DeviceScanByKeyKernelINS2_10policy_hubIPiiiN4cuda3std3__44plusIvEEE10Policy1000ES5_S5_S5_NS0_24ReduceByKeyScanTileStateIiiLb1EEE11CustomEqualSA_NS0_8NullTypeEjiiEEvT0_PT9_T1_T2_T3_iT4_T5_T6_T7_E12temp_storage];
	or.b32  	%r635, %r633, %r631;
	setp.eq.s32 	%p155, %r633, 0;
	selp.b32 	%r636, %r632, 0, %p155;
	add.s32 	%r637, %r636, %r634;
	setp.eq.s32 	%p156, %r343, 2;
	selp.b32 	%r638, %r635, %r631, %p156;
	selp.b32 	%r639, %r637, %r632, %p156;
	ld.shared.v4.u32 	{%r640, %r641, %r642, %r643}, [_ZZN3cub18CUB_300001_SM_10006detail11scan_by_key21DeviceScanByKeyKernelINS2_10policy_hubIPiiiN4cuda3std3__44plusIvEEE10Policy1000ES5_S5_S5_NS0_24ReduceByKeyScanTileStateIiiLb1EEE11CustomEqualSA_NS0_8NullTypeEjiiEEvT0_PT9_T1_T2_T3_iT4_T5_T6_T7_E12temp_storage+16];
	or.b32  	%r644, %r640, %r635;
	setp.eq.s32 	%p157, %r640, 0;
	selp.b32 	%r645, %r637, 0, %p157;
	add.s32 	%r646, %r645, %r641;
	setp.eq.s32 	%p158, %r343, 3;
	selp.b32 	%r647, %r644, %r638, %p158;
	selp.b32 	%r648, %r646, %r639, %p158;
	or.b32  	%r649, %r642, %r644;
	setp.eq.s32 	%p159, %r642, 0;
	selp.b32 	%r650, %r646, 0, %p159;
	add.s32 	%r651, %r650, %r643;
	setp.eq.s32 	%p160, %r343, 4;
	selp.b32 	%r652, %r649, %r647, %p160;
	selp.b32 	%r653, %r651, %r648, %p160;
	ld.shared.v4.u32 	{%r654, %r655, %r656, %r657}, [_ZZN3cub18CUB_300001_SM_10006detail11scan_by_key21DeviceScanByKeyKernelINS2_10policy_hubIPiiiN4cuda3std3__44plusIvEEE10Policy1000ES5_S5_S5_NS0_24ReduceByKeyScanTileStateIiiLb1EEE11CustomEqualSA_NS0_8NullTypeEjiiEEvT0_PT9_T1_T2_T3_iT4_T5_T6_T7_E12temp_storage+32];
	or.b32  	%r658, %r654, %r649;
	setp.eq.s32 	%p161, %r654, 0;
	selp.b32 	%r659, %r651, 0, %p161;
	add.s32 	%r660, %r659, %r655;
	setp.eq.s32 	%p162, %r343, 5;
	selp.b32 	%r661, %r658, %r652, %p162;
	selp.b32 	%r662, %r660, %r653, %p162;
	or.b32  	%r663, %r656, %r658;
	setp.eq.s32 	%p163, %r656, 0;
	selp.b32 	%r664, %r660, 0, %p163;
	add.s32 	%r665, %r664, %r657;
	setp.eq.s32 	%p164, %r343, 6;
	selp.b32 	%r348, %r663, %r661, %p164;
	selp.b32 	%r349, %r665, %r662, %p164;
	ld.shared.v2.u32 	{%r666, %r667}, [_ZZN3cub18CUB_300001_SM_10006detail11scan_by_key21DeviceScanByKeyKernelINS2_10policy_hubIPiiiN4cuda3std3__44plusIvEEE10Policy1000ES5_S5_S5_NS0_24ReduceByKeyScanTileStateIiiLb1EEE11CustomEqualSA_NS0_8NullTypeEjiiEEvT0_PT9_T1_T2_T3_iT4_T5_T6_T7_E12temp_storage+48];
	or.b32  	%r350, %r666, %r663;
	setp.eq.s32 	%p165, %r666, 0;
	selp.b32 	%r668, %r665, 0, %p165;
	add.s32 	%r351, %r668, %r667;
	setp.lt.u32 	%p166, %r162, 32;
	@%p166 bra 	$L__BB2_130;
	setp.eq.s32 	%p167, %r1815, 0;
	selp.b32 	%r669, %r349, 0, %p167;
	add.s32 	%r670, %r669, %r1816;
	setp.eq.s32 	%p168, %r465, 0;
	selp.b32 	%r671, 0, %r1815, %p168;
	or.b32  	%r1815, %r348, %r671;
	selp.b32 	%r1816, %r349, %r670, %p168;
	bra.uni 	$L__BB2_143;
$L__BB2_130:
	setp.ne.s32 	%p169, %r162, 0;
	mul.wide.u32 	%rd75, %r1, 16;
	add.s64 	%rd13, %rd1, %rd75;
	@%p169 bra 	$L__BB2_132;
	st.shared.u32 	[_ZZN3cub18CUB_300001_SM_10006detail11scan_by_key21DeviceScanByKeyKernelINS2_10policy_hubIPiiiN4cuda3std3__44plusIvEEE10Policy1000ES5_S5_S5_NS0_24ReduceByKeyScanTileStateIiiLb1EEE11CustomEqualSA_NS0_8NullTypeEjiiEEvT0_PT9_T1_T2_T3_iT4_T5_T6_T7_E12temp_storage+116], %r350;
	st.shared.u32 	[_ZZN3cub18CUB_300001_SM_10006detail11scan_by_key21DeviceScanByKeyKernelINS2_10policy_hubIPiiiN4cuda3std3__44plusIvEEE10Policy1000ES5_S5_S5_NS0_24ReduceByKeyScanTileStateIiiLb1EEE11CustomEqualSA_NS0_8NullTypeEjiiEEvT0_PT9_T1_T2_T3_iT4_T5_T6_T7_E12temp_storage+120], %r351;
	mov.b64 	%rd77, {%r350, %r351};
	add.s64 	%rd76, %rd13, 512;
	mov.b64 	%rd78, 100;
	// begin inline asm
	st.relaxed.gpu.v2.u64 [%rd76], {%rd77, %rd78};
	// end inline asm
$L__BB2_132:
	not.b32 	%r354, %r162;
	mov.b32 	%r672, 280;
	// begin inline asm
	nanosleep.u32 %r672;
	// end inline asm
	mul.wide.u32 	%rd79, %r162, 16;
	xor.b64  	%rd80, %rd79, -16;
	add.s64 	%rd81, %rd13, %rd80;
	add.s64 	%rd14, %rd81, 512;
	mov.b32 	%r1807, 928;
	mov.u32 	%r1813, %r1;
$L__BB2_133:
	shr.u32 	%r357, %r1807, 1;
	mul.lo.s32 	%r675, %r1813, 16807;
	and.b32  	%r1813, %r675, 2147483647;
	sub.s32 	%r676, %r1807, %r357;
	add.s32 	%r677, %r676, 1;
	rem.u32 	%r678, %r1813, %r677;
	add.s32 	%r674, %r678, %r357;
	// begin inline asm
	nanosleep.u32 %r674;
	// end inline asm
	// begin inline asm
	ld.relaxed.gpu.v2.u64 {%rd82, %rd181}, [%rd14];
	// end inline asm
	setp.eq.s64 	%p170, %rd181, 99;
	mov.b32 	%r679, -1;
	vote.sync.any.pred 	%p171, %p170, %r679;
	mov.u32 	%r1807, %r357;
	@%p171 bra 	$L__BB2_133;
	mov.b64 	{%r683, %r688}, %rd82;
	setp.eq.s64 	%p172, %rd181, 101;
	mov.b32 	%r731, -1;
	vote.sync.ballot.b32 	%r733, %p172, %r731;
	// begin inline asm
	mov.u32 %r681, %lanemask_ge;
	// end inline asm
	and.b32  	%r734, %r733, %r681;
	or.b32  	%r735, %r734, -2147483648;
	add.s32 	%r736, %r735, -1;
	not.b32 	%r737, %r735;
	and.b32  	%r738, %r737, %r736;
	popc.b32 	%r685, %r738;
	mov.b32 	%r689, 1;
	// begin inline asm
	shfl.sync.down.b32 %r682, %r683, %r689, %r685, %r731;
	// end inline asm
	// begin inline asm
	shfl.sync.down.b32 %r687, %r688, %r689, %r685, %r731;
	// end inline asm
	setp.lt.s32 	%p174, %r465, %r685;
	setp.eq.s32 	%p175, %r683, 0;
	selp.b32 	%r739, %r682, 0, %p174;
	or.b32  	%r693, %r739, %r683;
	selp.b32 	%r740, %r687, 0, %p175;
	selp.b32 	%r741, %r740, 0, %p174;
	add.s32 	%r698, %r741, %r688;
	mov.b32 	%r699, 2;
	// begin inline asm
	shfl.sync.down.b32 %r692, %r693, %r699, %r685, %r731;
	// end inline asm
	// begin inline asm
	shfl.sync.down.b32 %r697, %r698, %r699, %r685, %r731;
	// end inline asm
	add.s32 	%r742, %r465, 2;
	setp.gt.s32 	%p176, %r742, %r685;
	setp.eq.s32 	%p177, %r693, 0;
	selp.b32 	%r743, %r697, 0, %p177;
	selp.b32 	%r744, 0, %r692, %p176;
	or.b32  	%r703, %r693, %r744;
	selp.b32 	%r745, 0, %r743, %p176;
	add.s32 	%r708, %r745, %r698;
	mov.b32 	%r709, 4;
	// begin inline asm
	shfl.sync.down.b32 %r702, %r703, %r709, %r685, %r731;
	// end inline asm
	// begin inline asm
	shfl.sync.down.b32 %r707, %r708, %r709, %r685, %r731;
	// end inline asm
	add.s32 	%r746, %r465, 4;
	setp.gt.s32 	%p178, %r746, %r685;
	setp.eq.s32 	%p179, %r703, 0;
	selp.b32 	%r747, %r707, 0, %p179;
	selp.b32 	%r748, 0, %r702, %p178;
	or.b32  	%r713, %r703, %r748;
	selp.b32 	%r749, 0, %r747, %p178;
	add.s32 	%r718, %r708, %r749;
	mov.b32 	%r719, 8;
	// begin inline asm
	shfl.sync.down.b32 %r712, %r713, %r719, %r685, %r731;
	// end inline asm
	// begin inline asm
	shfl.sync.down.b32 %r717, %r718, %r719, %r685, %r731;
	// end inline asm
	add.s32 	%r750, %r465, 8;
	setp.gt.s32 	%p180, %r750, %r685;
	setp.eq.s32 	%p181, %r713, 0;
	selp.b32 	%r751, %r717, 0, %p181;
	selp.b32 	%r752, 0, %r712, %p180;
	or.b32  	%r723, %r713, %r752;
	selp.b32 	%r753, 0, %r751, %p180;
	add.s32 	%r728, %r718, %r753;
	mov.b32 	%r729, 16;
	// begin inline asm
	shfl.sync.down.b32 %r722, %r723, %r729, %r685, %r731;
	// end inline asm
	// begin inline asm
	shfl.sync.down.b32 %r727, %r728, %r729, %r685, %r731;
	// end inline asm
	add.s32 	%r754, %r465, 16;
	setp.gt.s32 	%p182, %r754, %r685;
	setp.eq.s32 	%p183, %r723, 0;
	selp.b32 	%r755, %r727, 0, %p183;
	selp.b32 	%r756, 0, %r722, %p182;
	or.b32  	%r1810, %r756, %r723;
	selp.b32 	%r757, 0, %r755, %p182;
	add.s32 	%r1811, %r728, %r757;
	add.s64 	%rd17, %rd1, 512;
	add.s32 	%r1812, %r1, %r354;
	mov.b32 	%r1809, 928;
$L__BB2_135:
	setp.ne.s64 	%p184, %rd181, 101;
	mov.b32 	%r758, -1;
	vote.sync.all.pred 	%p185, %p184, %r758;
	not.pred 	%p186, %p185;
	@%p186 bra 	$L__BB2_139;
	shr.u32 	%r1809, %r1809, 1;
	mul.wide.s32 	%rd91, %r1812, 16;
	add.s64 	%rd92, %rd17, %rd91;
	add.s64 	%rd90, %rd92, -512;
	mov.u32 	%r1814, %r1809;
$L__BB2_137:
	shr.u32 	%r371, %r1814, 1;
	mul.lo.s32 	%r787, %r1813, 16807;
	and.b32  	%r1813, %r787, 2147483647;
	sub.s32 	%r788, %r1814, %r371;
	add.s32 	%r789, %r788, 1;
	rem.u32 	%r790, %r1813, %r789;
	add.s32 	%r786, %r790, %r371;
	// begin inline asm
	nanosleep.u32 %r786;
	// end inline asm
	// begin inline asm
	ld.relaxed.gpu.v2.u64 {%rd88, %rd181}, [%rd90];
	// end inline asm
	setp.eq.s64 	%p192, %rd181, 99;
	mov.b32 	%r791, -1;
	vote.sync.any.pred 	%p193, %p192, %r791;
	mov.u32 	%r1814, %r371;
	@%p193 bra 	$L__BB2_137;
	mov.b64 	{%r794, %r799}, %rd88;
	setp.eq.s64 	%p194, %rd181, 101;
	mov.b32 	%r842, -1;
	vote.sync.ballot.b32 	%r843, %p194, %r842;
	and.b32  	%r844, %r843, %r681;
	or.b32  	%r845, %r844, -2147483648;
	add.s32 	%r846, %r845, -1;
	not.b32 	%r847, %r845;
	and.b32  	%r848, %r847, %r846;
	popc.b32 	%r796, %r848;
	mov.b32 	%r800, 1;
	// begin inline asm
	shfl.sync.down.b32 %r793, %r794, %r800, %r796, %r842;
	// end inline asm
	// begin inline asm
	shfl.sync.down.b32 %r798, %r799, %r800, %r796, %r842;
	// end inline asm
	setp.lt.s32 	%p196, %r465, %r796;
	setp.eq.s32 	%p197, %r794, 0;
	selp.b32 	%r849, %r793, 0, %p196;
	or.b32  	%r804, %r849, %r794;
	selp.b32 	%r850, %r798, 0, %p197;
	selp.b32 	%r851, %r850, 0, %p196;
	add.s32 	%r809, %r851, %r799;
	mov.b32 	%r810, 2;
	// begin inline asm
	shfl.sync.down.b32 %r803, %r804, %r810, %r796, %r842;
	// end inline asm
	// begin inline asm
	shfl.sync.down.b32 %r808, %r809, %r810, %r796, %r842;
	// end inline asm
	add.s32 	%r852, %r465, 2;
	setp.gt.s32 	%p198, %r852, %r796;
	setp.eq.s32 	%p199, %r804, 0;
	selp.b32 	%r853, %r808, 0, %p199;
	selp.b32 	%r854, 0, %r803, %p198;
	or.b32  	%r814, %r804, %r854;
	selp.b32 	%r855, 0, %r853, %p198;
	add.s32 	%r819, %r855, %r809;
	mov.b32 	%r820, 4;
	// begin inline asm
	shfl.sync.down.b32 %r813, %r814, %r820, %r796, %r842;
	// end inline asm
	// begin inline asm
	shfl.sync.down.b32 %r818, %r819, %r820, %r796, %r842;
	// end inline asm
	add.s32 	%r856, %r465, 4;
	setp.gt.s32 	%p200, %r856, %r796;
	setp.eq.s32 	%p201, %r814, 0;
	selp.b32 	%r857, %r818, 0, %p201;
	selp.b32 	%r858, 0, %r813, %p200;
	or.b32  	%r824, %r814, %r858;
	selp.b32 	%r859, 0, %r857, %p200;
	add.s32 	%r829, %r819, %r859;
	mov.b32 	%r830, 8;
	// begin inline asm
	shfl.sync.down.b32 %r823, %r824, %r830, %r796, %r842;
	// end inline asm
	// begin inline asm
	shfl.sync.down.b32 %r828, %r829, %r830, %r796, %r842;
	// end inline asm
	add.s32 	%r860, %r465, 8;
	setp.gt.s32 	%p202, %r860, %r796;
	setp.eq.s32 	%p203, %r824, 0;
	selp.b32 	%r861, %r828, 0, %p203;
	selp.b32 	%r862, 0, %r823, %p202;
	or.b32  	%r834, %r824, %r862;
	selp.b32 	%r863, 0, %r861, %p202;
	add.s32 	%r839, %r829, %r863;
	mov.b32 	%r840, 16;
	// begin inline asm
	shfl.sync.down.b32 %r833, %r834, %r840, %r796, %r842;
	// end inline asm
	// begin inline asm
	shfl.sync.down.b32 %r838, %r839, %r840, %r796, %r842;
	// end inline asm
	add.s32 	%r864, %r465, 16;
	setp.gt.s32 	%p204, %r864, %r796;
	setp.eq.s32 	%p205, %r834, 0;
	selp.b32 	%r865, %r838, 0, %p205;
	selp.b32 	%r866, 0, %r833, %p204;
	selp.b32 	%r867, 0, %r865, %p204;
	add.s32 	%r868, %r839, %r867;
	or.b32  	%r869, %r866, %r1810;
	or.b32  	%r373, %r869, %r834;
	setp.eq.s32 	%p206, %r1810, 0;
	selp.b32 	%r870, %r868, 0, %p206;
	add.s32 	%r1811, %r870, %r1811;
	add.s32 	%r1812, %r1812, -32;
	mov.u32 	%r1810, %r373;
	bra.uni 	$L__BB2_135;
$L__BB2_139:
	setp.ne.s32 	%p187, %r162, 0;
	@%p187 bra 	$L__BB2_141;
	or.b32  	%r760, %r1810, %r350;
	setp.eq.s32 	%p188, %r350, 0;
	selp.b32 	%r761, %r1811, 0, %p188;
	add.s32 	%r762, %r761, %r351;
	mov.b64 	%rd86, {%r760, %r762};
	add.s64 	%rd85, %rd13, 512;
	mov.b64 	%rd87, 101;
	// begin inline asm
	st.relaxed.gpu.v2.u64 [%rd85], {%rd86, %rd87};
	// end inline asm
	st.shared.u32 	[_ZZN3cub18CUB_300001_SM_10006detail11scan_by_key21DeviceScanByKeyKernelINS2_10policy_hubIPiiiN4cuda3std3__44plusIvEEE10Policy1000ES5_S5_S5_NS0_24ReduceByKeyScanTileStateIiiLb1EEE11CustomEqualSA_NS0_8NullTypeEjiiEEvT0_PT9_T1_T2_T3_iT4_T5_T6_T7_E12temp_storage+100], %r1810;
	st.shared.v2.u32 	[_ZZN3cub18CUB_300001_SM_10006detail11scan_by_key21DeviceScanByKeyKernelINS2_10policy_hubIPiiiN4cuda3std3__44plusIvEEE10Policy1000ES5_S5_S5_NS0_24ReduceByKeyScanTileStateIiiLb1EEE11CustomEqualSA_NS0_8NullTypeEjiiEEvT0_PT9_T1_T2_T3_iT4_T5_T6_T7_E12temp_storage+104], {%r1811, %r760};
	st.shared.u32 	[_ZZN3cub18CUB_300001_SM_10006detail11scan_by_key21DeviceScanByKeyKernelINS2_10policy_hubIPiiiN4cuda3std3__44plusIvEEE10Policy1000ES5_S5_S5_NS0_24ReduceByKeyScanTileStateIiiLb1EEE11CustomEqualSA_NS0_8NullTypeEjiiEEvT0_PT9_T1_T2_T3_iT4_T5_T6_T7_E12temp_storage+112], %r762;
$L__BB2_141:
	setp.ne.s32 	%p189, %r465, 0;
	@%p189 bra 	$L__BB2_143;
	st.shared.v2.u32 	[_ZZN3cub18CUB_300001_SM_10006detail11scan_by_key21DeviceScanByKeyKernelINS2_10policy_hubIPiiiN4cuda3std3__44plusIvEEE10Policy1000ES5_S5_S5_NS0_24ReduceByKeyScanTileStateIiiLb1EEE11CustomEqualSA_NS0_8NullTypeEjiiEEvT0_PT9_T1_T2_T3_iT4_T5_T6_T7_E12temp_storage+64], {%r1810, %r1811};
	mov.u32 	%r1815, %r1810;
	mov.u32 	%r1816, %r1811;
$L__BB2_143:
	setp.eq.s32 	%p190, %r162, 0;
	bar.sync 	0;
	ld.shared.u32 	%r763, [_ZZN3cub18CUB_300001_SM_10006detail11scan_by_key21DeviceScanByKeyKernelINS2_10policy_hubIPiiiN4cuda3std3__44plusIvEEE10Policy1000ES5_S5_S5_NS0_24ReduceByKeyScanTileStateIiiLb1EEE11CustomEqualSA_NS0_8NullTypeEjiiEEvT0_PT9_T1_T2_T3_iT4_T5_T6_T7_E12temp_storage+68];
	setp.eq.s32 	%p191, %r1815, 0;
	selp.b32 	%r764, %r763, 0, %p191;
	selp.b32 	%r765, 0, %r764, %p190;
	add.s32 	%r766, %r1816, %r765;
	selp.b32 	%r767, 0, %r766, %p20;
	add.s32 	%r1836, %r767, %r287;
	selp.b32 	%r768, 0, %r1836, %p21;
	add.s32 	%r1835, %r288, %r768;
	selp.b32 	%r769, 0, %r1835, %p22;
	add.s32 	%r1834, %r289, %r769;
	selp.b32 	%r770, 0, %r1834, %p23;
	add.s32 	%r1833, %r290, %r770;
	selp.b32 	%r771, 0, %r1833, %p24;
	add.s32 	%r1832, %r291, %r771;
	selp.b32 	%r772, 0, %r1832, %p25;
	add.s32 	%r1831, %r292, %r772;
	selp.b32 	%r773, 0, %r1831, %p26;
	add.s32 	%r1830, %r293, %r773;
	selp.b32 	%r774, 0, %r1830, %p27;
	add.s32 	%r1829, %r294, %r774;
	selp.b32 	%r775, 0, %r1829, %p28;
	add.s32 	%r1828, %r295, %r775;
	selp.b32 	%r776, 0, %r1828, %p29;
	add.s32 	%r1827, %r296, %r776;
	selp.b32 	%r777, 0, %r1827, %p30;
	add.s32 	%r1826, %r297, %r777;
	selp.b32 	%r778, 0, %r1826, %p31;
	add.s32 	%r1825, %r298, %r778;
	selp.b32 	%r779, 0, %r1825, %p32;
	add.s32 	%r1824, %r299, %r779;
	selp.b32 	%r780, 0, %r1824, %p33;
	add.s32 	%r1823, %r300, %r780;
	selp.b32 	%r781, 0, %r1823, %p34;
	add.s32 	%r1822, %r301, %r781;
	selp.b32 	%r782, 0, %r1822, %p35;
	add.s32 	%r1821, %r302, %r782;
	selp.b32 	%r783, 0, %r1821, %p36;
	add.s32 	%r1820, %r303, %r783;
	selp.b32 	%r784, 0, %r1820, %p37;
	add.s32 	%r1819, %r304, %r784;
	selp.b32 	%r785, 0, %r1819, %p38;
	add.s32 	%r1818, %r305, %r785;
	selp.b32 	%r1817, 0, %r1818, %p39;
$L__BB2_144:
	add.s32 	%r1060, %r306, %r1817;
	bar.sync 	0;
	st.shared.v4.u32 	[%r225], {%r1836, %r1835, %r1834, %r1833};
	st.shared.v4.u32 	[%r225+16], {%r1832, %r1831, %r1830, %r1829};
	st.shared.v4.u32 	[%r225+32], {%r1828, %r1827, %r1826, %r1825};
	st.shared.v4.u32 	[%r225+48], {%r1824, %r1823, %r1822, %r1821};
	st.shared.v4.u32 	[%r225+64], {%r1820, %r1819, %r1818, %r1060};
	bar.warp.sync 	-1;
	ld.shared.u32 	%r418, [%r224];
	ld.shared.u32 	%r419, [%r224+128];
	ld.shared.u32 	%r420, [%r224+256];
	ld.shared.u32 	%r421, [%r224+384];
	ld.shared.u32 	%r422, [%r224+512];
	ld.shared.u32 	%r423, [%r224+640];
	ld.shared.u32 	%r424, [%r224+768];
	ld.shared.u32 	%r425, [%r224+896];
	ld.shared.u32 	%r426, [%r224+1024];
	ld.shared.u32 	%r427, [%r224+1152];
	ld.shared.u32 	%r428, [%r224+1280];
	ld.shared.u32 	%r429, [%r224+1408];
	ld.shared.u32 	%r430, [%r224+1536];
	ld.shared.u32 	%r431, [%r224+1664];
	ld.shared.u32 	%r432, [%r224+1792];
	ld.shared.u32 	%r433, [%r224+1920];
	ld.shared.u32 	%r434, [%r224+2048];
	ld.shared.u32 	%r435, [%r224+2176];
	ld.shared.u32 	%r436, [%r224+2304];
	ld.shared.u32 	%r437, [%r224+2432];
	setp.ne.s32 	%p292, %r162, 0;
	@%p292 bra 	$L__BB2_146;
	st.volatile.shared.u32 	[_ZZN3cub18CUB_300001_SM_10006detail11scan_by_key21DeviceScanByKeyKernelINS2_10policy_hubIPiiiN4cuda3std3__44plusIvEEE10Policy1000ES5_S5_S5_NS0_24ReduceByKeyScanTileStateIiiLb1EEE11CustomEqualSA_NS0_8NullTypeEjiiEEvT0_PT9_T1_T2_T3_iT4_T5_T6_T7_E12temp_storage+17920], %r3;
$L__BB2_146:
	ld.param.u64 	%rd178, [_ZN3cub18CUB_300001_SM_10006detail11scan_by_key21DeviceScanByKeyKernelINS2_10policy_hubIPiiiN4cuda3std3__44plusIvEEE10Policy1000ES5_S5_S5_NS0_24ReduceByKeyScanTileStateIiiLb1EEE11CustomEqualSA_NS0_8NullTypeEjiiEEvT0_PT9_T1_T2_T3_iT4_T5_T6_T7__param_3];
	bar.sync 	0;
	ld.volatile.shared.u32 	%r438, [_ZZN3cub18CUB_300001_SM_10006detail11scan_by_key21DeviceScanByKeyKernelINS2_10policy_hubIPiiiN4cuda3std3__44plusIvEEE10Policy1000ES5_S5_S5_NS0_24ReduceByKeyScanTileStateIiiLb1EEE11CustomEqualSA_NS0_8NullTypeEjiiEEvT0_PT9_T1_T2_T3_iT4_T5_T6_T7_E12temp_storage+17920];
	setp.ge.s32 	%p293, %r163, %r438;
	cvt.u64.u32 	%rd93, %r163;
	mov.u32 	%r1061, %ctaid.x;
	mul.lo.s32 	%r1062, %r1061, 4480;
	cvt.u64.u32 	%rd94, %r1062;
	add.s64 	%rd95, %rd93, %rd94;
	cvta.to.global.u64 	%rd96, %rd178;
	shl.b64 	%rd97, %rd95, 2;
	add.s64 	%rd21, %rd96, %rd97;
	@%p293 bra 	$L__BB2_148;
	st.global.u32 	[%rd21], %r418;
$L__BB2_148:
	mov.u32 	%r1063, %tid.x;
	and.b32  	%r1064, %r1063, 992;
	mul.lo.s32 	%r1065, %r1064, 20;
	and.b32  	%r1066, %r1063, 31;
	or.b32  	%r1067, %r1065, %r1066;
	or.b32  	%r1068, %r1067, 32;
	setp.ge.s32 	%p294, %r1068, %r438;
	@%p294 bra 	$L__BB2_150;
	st.global.u32 	[%rd21+128], %r419;
$L__BB2_150:
	setp.ge.s32 	%p295, %r170, %r438;
	@%p295 bra 	$L__BB2_152;
	st.global.u32 	[%rd21+256], %r420;
$L__BB2_152:
	setp.ge.s32 	%p296, %r173, %r438;
	@%p296 bra 	$L__BB2_154;
	st.global.u32 	[%rd21+384], %r421;
$L__BB2_154:
	setp.ge.s32 	%p297, %r176, %r438;
	@%p297 bra 	$L__BB2_156;
	st.global.u32 	[%rd21+512], %r422;
$L__BB2_156:
	add.s32 	%r1074, %r1067, 160;
	setp.ge.s32 	%p298, %r1074, %r438;
	@%p298 bra 	$L__BB2_158;
	st.global.u32 	[%rd21+640], %r423;
$L__BB2_158:
	setp.ge.s32 	%p299, %r182, %r438;
	@%p299 bra 	$L__BB2_160;
	st.global.u32 	[%rd21+768], %r424;
$L__BB2_160:
	setp.ge.s32 	%p300, %r185, %r438;
	@%p300 bra 	$L__BB2_162;
	st.global.u32 	[%rd21+896], %r425;
$L__BB2_162:
	setp.ge.s32 	%p301, %r188, %r438;
	@%p301 bra 	$L__BB2_164;
	st.global.u32 	[%rd21+1024], %r426;
$L__BB2_164:
	setp.ge.s32 	%p302, %r191, %r438;
	@%p302 bra 	$L__BB2_166;
	st.global.u32 	[%rd21+1152], %r427;
$L__BB2_166:
	setp.ge.s32 	%p303, %r194, %r438;
	@%p303 bra 	$L__BB2_168;
	st.global.u32 	[%rd21+1280], %r428;
$L__BB2_168:
	add.s32 	%r1080, %r1067, 352;
	setp.ge.s32 	%p304, %r1080, %r438;
	@%p304 bra 	$L__BB2_170;
	st.global.u32 	[%rd21+1408], %r429;
$L__BB2_170:
	add.s32 	%r1086, %r1067, 384;
	setp.ge.s32 	%p305, %r1086, %r438;
	@%p305 bra 	$L__BB2_172;
	st.global.u32 	[%rd21+1536], %r430;
$L__BB2_172:
	add.s32 	%r1092, %r1067, 416;
	setp.ge.s32 	%p306, %r1092, %r438;
	@%p306 bra 	$L__BB2_174;
	st.global.u32 	[%rd21+1664], %r431;
$L__BB2_174:
	add.s32 	%r1098, %r1067, 448;
	setp.ge.s32 	%p307, %r1098, %r438;
	@%p307 bra 	$L__BB2_176;
	st.global.u32 	[%rd21+1792], %r432;
$L__BB2_176:
	setp.ge.s32 	%p308, %r209, %r438;
	@%p308 bra 	$L__BB2_178;
	st.global.u32 	[%rd21+1920], %r433;
$L__BB2_178:
	add.s32 	%r1104, %r1067, 512;
	setp.ge.s32 	%p309, %r1104, %r438;
	@%p309 bra 	$L__BB2_180;
	st.global.u32 	[%rd21+2048], %r434;
$L__BB2_180:
	setp.ge.s32 	%p310, %r214, %r438;
	@%p310 bra 	$L__BB2_182;
	st.global.u32 	[%rd21+2176], %r435;
$L__BB2_182:
	add.s32 	%r1110, %r1067, 576;
	setp.ge.s32 	%p311, %r1110, %r438;
	@%p311 bra 	$L__BB2_184;
	st.global.u32 	[%rd21+2304], %r436;
$L__BB2_184:
	setp.ge.s32 	%p312, %r220, %r438;
	@%p312 bra 	$L__BB2_186;
	st.global.u32 	[%rd21+2432], %r437;
$L__BB2_186:
	ret;

}


// ===== COMPILED SASS (sm_100) =====

	.target	sm_100

	.elftype	@"ET_EXEC"


//--------------------- .note.nv.tkinfo           --------------------------
	.section	.note.nv.tkinfo,"",@"SHT_NOTE"
	.sectionflags	@"SHF_NOTE_NV_TKINFO"
	.tkinfo
        /*0018*/ 	.word	0x00000002
        /*0030*/ 	.string	""
        /*0030*/ 	.string	"ptxas"
        /*0030*/ 	.string	"Cuda compilation tools, release 13.0, V13.0.88"
        /*0030*/ 	.string	"Build cuda_13.0.r13.0/compiler.36424714_0"
        /*0030*/ 	.string	"-arch sm_100 -m 64 "



//--------------------- .note.nv.cuinfo           --------------------------
	.section	.note.nv.cuinfo,"",@"SHT_NOTE"
	.sectionflags	@"SHF_NOTE_NV_CUINFO"
        /*0018*/ 	.short	0x0002
        /*001a*/ 	.short	0x0064
        /*001c*/ 	.short	0x0082
	.zero		2


//--------------------- .nv.info                  --------------------------
	.section	.nv.info,"",@"SHT_CUDA_INFO"
	.align	4


	//----- nvinfo : EIATTR_REGCOUNT
	.align		4
        /*0000*/ 	.byte	0x04, 0x2f
        /*0002*/ 	.short	(.L_41 - .L_40)
	.align		4
.L_40:
        /*0004*/ 	.word	index@(_ZN3cub18CUB_300001_SM_10006detail11EmptyKernelIvEEvv)
        /*0008*/ 	.word	0x00000004


	//----- nvinfo : EIATTR_FRAME_SIZE
	.align		4
.L_41:
        /*000c*/ 	.byte	0x04, 0x11
        /*000e*/ 	.short	(.L_43 - .L_42)
	.align		4
.L_42:
        /*0010*/ 	.word	index@(_ZN3cub18CUB_300001_SM_10006detail11EmptyKernelIvEEvv)
        /*0014*/ 	.word	0x00000000


	//----- nvinfo : EIATTR_REGCOUNT
	.align		4
.L_43:
        /*0018*/ 	.byte	0x04, 0x2f
        /*001a*/ 	.short	(.L_45 - .L_44)
	.align		4
.L_44:
        /*001c*/ 	.word	index@(_ZN3cub18CUB_300001_SM_10006detail11scan_by_key25DeviceScanByKeyInitKernelINS0_24ReduceByKeyScanTileStateIiiLb1EEEPijEEvT_T0_PN4cuda3std3__415iterator_traitsIS8_vE10value_typeET1_i)
        /*0020*/ 	.word	0x0000000e


	//----- nvinfo : EIATTR_FRAME_SIZE
	.align		4
.L_45:
        /*0024*/ 	.byte	0x04, 0x11
        /*0026*/ 	.short	(.L_47 - .L_46)
	.align		4
.L_46:
        /*0028*/ 	.word	index@(_ZN3cub18CUB_300001_SM_10006detail11scan_by_key25DeviceScanByKeyInitKernelINS0_24ReduceByKeyScanTileStateIiiLb1EEEPijEEvT_T0_PN4cuda3std3__415iterator_traitsIS8_vE10value_typeET1_i)
        /*002c*/ 	.word	0x00000000


	//----- nvinfo : EIATTR_REGCOUNT
	.align		4
.L_47:
        /*0030*/ 	.byte	0x04, 0x2f
        /*0032*/ 	.short	(.L_49 - .L_48)
	.align		4
.L_48:
        /*0034*/ 	.word	index@(_ZN3cub18CUB_300001_SM_10006detail11scan_by_key21DeviceScanByKeyKernelINS2_10policy_hubIPiiiN4cuda3std3__44plusIvEEE10Policy1000ES5_S5_S5_NS0_24ReduceByKeyScanTileStateIiiLb1EEE11CustomEqualSA_NS0_8NullTypeEjiiEEvT0_PT9_T1_T2_T3_iT4_T5_T6_T7_)
        /*0038*/ 	.word	0x00000048


	//----- nvinfo : EIATTR_FRAME_SIZE
	.align		4
.L_49:
        /*003c*/ 	.byte	0x04, 0x11
        /*003e*/ 	.short	(.L_51 - .L_50)
	.align		4
.L_50:
        /*0040*/ 	.word	index@(_ZN3cub18CUB_300001_SM_10006detail11scan_by_key21DeviceScanByKeyKernelINS2_10policy_hubIPiiiN4cuda3std3__44plusIvEEE10Policy1000ES5_S5_S5_NS0_24ReduceByKeyScanTileStateIiiLb1EEE11CustomEqualSA_NS0_8NullTypeEjiiEEvT0_PT9_T1_T2_T3_iT4_T5_T6_T7_)
        /*0044*/ 	.word	0x00000000


	//----- nvinfo : EIATTR_MIN_STACK_SIZE
	.align		4
.L_51:
        /*0048*/ 	.byte	0x04, 0x12
        /*004a*/ 	.short	(.L_53 - .L_52)
	.align		4
.L_52:
        /*004c*/ 	.word	index@(_ZN3cub18CUB_300001_SM_10006detail11scan_by_key21DeviceScanByKeyKernelINS2_10policy_hubIPiiiN4cuda3std3__44plusIvEEE10Policy1000ES5_S5_S5_NS0_24ReduceByKeyScanTileStateIiiLb1EEE11CustomEqualSA_NS0_8NullTypeEjiiEEvT0_PT9_T1_T2_T3_iT4_T5_T6_T7_)
        /*0050*/ 	.word	0x00000000


	//----- nvinfo : EIATTR_MIN_STACK_SIZE
	.align		4
.L_53:
        /*0054*/ 	.byte	0x04, 0x12
        /*0056*/ 	.short	(.L_55 - .L_54)
	.align		4
.L_54:
        /*0058*/ 	.word	index@(_ZN3cub18CUB_300001_SM_10006detail11scan_by_key25DeviceScanByKeyInitKernelINS0_24ReduceByKeyScanTileStateIiiLb1EEEPijEEvT_T0_PN4cuda3std3__415iterator_traitsIS8_vE10value_typeET1_i)
        /*005c*/ 	.word	0x00000000


	//----- nvinfo : EIATTR_MIN_STACK_SIZE
	.align		4
.L_55:
        /*0060*/ 	.byte	0x04, 0x12
        /*0062*/ 	.short	(.L_57 - .L_56)
	.align		4
.L_56:
        /*0064*/ 	.word	index@(_ZN3cub18CUB_300001_SM_10006detail11EmptyKernelIvEEvv)
        /*0068*/ 	.word	0x00000000
.L_57:


//--------------------- .nv.compat                --------------------------
	.section	.nv.compat,"",@"SHT_CUDA_COMPAT_INFO"
	.align	4
        /*0000*/ 	.byte	0x02, 0x09, 0x00, 0x00, 0x02, 0x02, 0x01, 0x00, 0x02, 0x05, 0x05, 0x00, 0x03, 0x07, 0x01, 0x01
        /*0010*/ 	.byte	0x02, 0x03, 0x00, 0x00, 0x02, 0x06, 0x01, 0x00, 0x04, 0x0b, 0x08, 0x00, 0x09, 0x00, 0x00, 0x00
        /*0020*/ 	.byte	0x00, 0x00, 0x00, 0x00


//--------------------- .nv.info._ZN3cub18CUB_300001_SM_10006detail11scan_by_key21DeviceScanByKeyKernelINS2_10policy_hubIPiiiN4cuda3std3__44plusIvEEE10Policy1000ES5_S5_S5_NS0_24ReduceByKeyScanTileStateIiiLb1EEE11CustomEqualSA_NS0_8NullTypeEjiiEEvT0_PT9_T1_T2_T3_iT4_T5_T6_T7_ --------------------------
	.section	.nv.info._ZN3cub18CUB_300001_SM_10006detail11scan_by_key21DeviceScanByKeyKernelINS2_10policy_hubIPiiiN4cuda3std3__44plusIvEEE10Policy1000ES5_S5_S5_NS0_24ReduceByKeyScanTileStateIiiLb1EEE11CustomEqualSA_NS0_8NullTypeEjiiEEvT0_PT9_T1_T2_T3_iT4_T5_T6_T7_,"",@"SHT_CUDA_INFO"
	.sectionflags	@""
	.align	4


	//----- nvinfo : EIATTR_CUDA_API_VERSION
	.align		4
        /*0000*/ 	.byte	0x04, 0x37
        /*0002*/ 	.short	(.L_59 - .L_58)
.L_58:
        /*0004*/ 	.word	0x00000082


	//----- nvinfo : EIATTR_KPARAM_INFO
	.align		4
.L_59:
        /*0008*/ 	.byte	0x04, 0x17
        /*000a*/ 	.short	(.L_61 - .L_60)
.L_60:
        /*000c*/ 	.word	0x00000000
        /*0010*/ 	.short	0x0009
        /*0012*/ 	.short	0x0030
        /*0014*/ 	.byte	0x00, 0xf0, 0x11, 0x00


	//----- nvinfo : EIATTR_KPARAM_INFO
	.align		4
.L_61:
        /*0018*/ 	.byte	0x04, 0x17
        /*001a*/ 	.short	(.L_63 - .L_62)
.L_62:
        /*001c*/ 	.word	0x00000000
        /*0020*/ 	.short	0x0008
        /*0022*/ 	.short	0x002e
        /*0024*/ 	.byte	0x00, 0xf0, 0x05, 0x00


	//----- nvinfo : EIATTR_KPARAM_INFO
	.align		4
.L_63:
        /*0028*/ 	.byte	0x04, 0x17
        /*002a*/ 	.short	(.L_65 - .L_64)
.L_64:
        /*002c*/ 	.word	0x00000000
        /*0030*/ 	.short	0x0007
        /*0032*/ 	.short	0x002d
        /*0034*/ 	.byte	0x00, 0xf0, 0x05, 0x00


	//----- nvinfo : EIATTR_KPARAM_INFO
	.align		4
.L_65:
        /*0038*/ 	.byte	0x04, 0x17
        /*003a*/ 	.short	(.L_67 - .L_66)
.L_66:
        /*003c*/ 	.word	0x00000000
        /*0040*/ 	.short	0x0006
        /*0042*/ 	.short	0x002c
        /*0044*/ 	.byte	0x00, 0xf0, 0x05, 0x00


	//----- nvinfo : EIATTR_KPARAM_INFO
	.align		4
.L_67:
        /*0048*/ 	.byte	0x04, 0x17
        /*004a*/ 	.short	(.L_69 - .L_68)
.L_68:
        /*004c*/ 	.word	0x00000000
        /*0050*/ 	.short	0x0005
        /*0052*/ 	.short	0x0028
        /*0054*/ 	.byte	0x00, 0xf0, 0x11, 0x00


	//----- nvinfo : EIATTR_KPARAM_INFO
	.align		4
.L_69:
        /*0058*/ 	.byte	0x04, 0x17
        /*005a*/ 	.short	(.L_71 - .L_70)
.L_70:
        /*005c*/ 	.word	0x00000000
        /*0060*/ 	.short	0x0004
        /*0062*/ 	.short	0x0020
        /*0064*/ 	.byte	0x00, 0xf0, 0x21, 0x00


	//----- nvinfo : EIATTR_KPARAM_INFO
	.align		4
.L_71:
        /*0068*/ 	.byte	0x04, 0x17
        /*006a*/ 	.short	(.L_73 - .L_72)
.L_72:
        /*006c*/ 	.word	0x00000000
        /*0070*/ 	.short	0x0003
        /*0072*/ 	.short	0x0018
        /*0074*/ 	.byte	0x00, 0xf5, 0x21, 0x00


	//----- nvinfo : EIATTR_KPARAM_INFO
	.align		4
.L_73:
        /*0078*/ 	.byte	0x04, 0x17
        /*007a*/ 	.short	(.L_75 - .L_74)
.L_74:
        /*007c*/ 	.word	0x00000000
        /*0080*/ 	.short	0x0002
        /*0082*/ 	.short	0x0010
        /*0084*/ 	.byte	0x00, 0xf5, 0x21, 0x00


	//----- nvinfo : EIATTR_KPARAM_INFO
	.align		4
.L_75:
        /*0088*/ 	.byte	0x04, 0x17
        /*008a*/ 	.short	(.L_77 - .L_76)
.L_76:
        /*008c*/ 	.word	0x00000000
        /*0090*/ 	.short	0x0001
        /*0092*/ 	.short	0x0008
        /*0094*/ 	.byte	0x00, 0xf5, 0x21, 0x00


	//----- nvinfo : EIATTR_KPARAM_INFO
	.align		4
.L_77:
        /*0098*/ 	.byte	0x04, 0x17
        /*009a*/ 	.short	(.L_79 - .L_78)
.L_78:
        /*009c*/ 	.word	0x00000000
        /*00a0*/ 	.short	0x0000
        /*00a2*/ 	.short	0x0000
        /*00a4*/ 	.byte	0x00, 0xf5, 0x21, 0x00


	//----- nvinfo : EIATTR_SPARSE_MMA_MASK
	.align		4
.L_79:
        /*00a8*/ 	.byte	0x03, 0x50
        /*00aa*/ 	.short	0x0000


	//----- nvinfo : EIATTR_MAXREG_COUNT
	.align		4
        /*00ac*/ 	.byte	0x03, 0x1b
        /*00ae*/ 	.short	0x00ff


	//----- nvinfo : EIATTR_NUM_BARRIERS
	.align		4
        /*00b0*/ 	.byte	0x02, 0x4c
        /*00b2*/ 	.byte	0x01
	.zero		1


	//----- nvinfo : EIATTR_MERCURY_ISA_VERSION
	.align		4
        /*00b4*/ 	.byte	0x03, 0x5f
        /*00b6*/ 	.short	0x0101


	//----- nvinfo : EIATTR_UNUSED_LOAD_BYTE_OFFSET
	.align		4
        /*00b8*/ 	.byte	0x04, 0x44
        /*00ba*/ 	.short	(.L_81 - .L_80)


	//   ....[0]....
.L_80:
        /*00bc*/ 	.word	0x00005950
        /*00c0*/ 	.word	0x0000fff0


	//----- nvinfo : EIATTR_COOP_GROUP_MASK_REGIDS
	.align		4
.L_81:
        /*00c4*/ 	.byte	0x04, 0x29
        /*00c6*/ 	.short	(.L_83 - .L_82)


	//   ....[0]....
.L_82:
        /*00c8*/ 	.word	0xffffffff


	//   ....[1]....
        /*00cc*/ 	.word	0xffffffff


	//   ....[2]....
        /*00d0*/ 	.word	0xffffffff


	//   ....[3]....
        /*00d4*/ 	.word	0xffffffff


	//   ....[4]....
        /*00d8*/ 	.word	0xffffffff


	//   ....[5]....
        /*00dc*/ 	.word	0xffffffff


	//   ....[6]....
        /*00e0*/ 	.word	0xffffffff


	//   ....[7]....
        /*00e4*/ 	.word	0xffffffff


	//   ....[8]....
        /*00e8*/ 	.word	0xffffffff


	//   ....[9]....
        /*00ec*/ 	.word	0xffffffff


	//   ....[10]....
        /*00f0*/ 	.word	0xffffffff


	//   ....[11]....
        /*00f4*/ 	.word	0xffffffff


	//   ....[12]....
        /*00f8*/ 	.word	0xffffffff


	//   ....[13]....
        /*00fc*/ 	.word	0xffffffff


	//   ....[14]....
        /*0100*/ 	.word	0xffffffff


	//   ....[15]....
        /*0104*/ 	.word	0xffffffff


	//   ....[16]....
        /*0108*/ 	.word	0xffffffff


	//   ....[17]....
        /*010c*/ 	.word	0xffffffff


	//   ....[18]....
        /*0110*/ 	.word	0xffffffff


	//   ....[19]....
        /*0114*/ 	.word	0xffffffff


	//   ....[20]....
        /*0118*/ 	.word	0xffffffff


	//   ....[21]....
        /*011c*/ 	.word	0xffffffff


	//   ....[22]....
        /*0120*/ 	.word	0xffffffff


	//   ....[23]....
        /*0124*/ 	.word	0xffffffff


	//   ....[24]....
        /*0128*/ 	.word	0xffffffff


	//   ....[25]....
        /*012c*/ 	.word	0xffffffff


	//   ....[26]....
        /*0130*/ 	.word	0xffffffff


	//   ....[27]....
        /*0134*/ 	.word	0xffffffff


	//   ....[28]....
        /*0138*/ 	.word	0xffffffff


	//   ....[29]....
        /*013c*/ 	.word	0xffffffff


	//   ....[30]....
        /*0140*/ 	.word	0xffffffff


	//   ....[31]....
        /*0144*/ 	.word	0xffffffff


	//   ....[32]....
        /*0148*/ 	.word	0xffffffff


	//   ....[33]....
        /*014c*/ 	.word	0xffffffff


	//   ....[34]....
        /*0150*/ 	.word	0xffffffff


	//   ....[35]....
        /*0154*/ 	.word	0xffffffff


	//   ....[36]....
        /*0158*/ 	.word	0xffffffff


	//   ....[37]....
        /*015c*/ 	.word	0xffffffff


	//   ....[38]....
        /*0160*/ 	.word	0xffffffff


	//   ....[39]....
        /*0164*/ 	.word	0xffffffff


	//   ....[40]....
        /*0168*/ 	.word	0xffffffff


	//   ....[41]....
        /*016c*/ 	.word	0xffffffff


	//   ....[42]....
        /*0170*/ 	.word	0xffffffff


	//   ....[43]....
        /*0174*/ 	.word	0xffffffff


	//   ....[44]....
        /*0178*/ 	.word	0xffffffff


	//   ....[45]....
        /*017c*/ 	.word	0xffffffff


	//   ....[46]....
        /*0180*/ 	.word	0xffffffff


	//   ....[47]....
        /*0184*/ 	.word	0xffffffff


	//   ....[48]....
        /*0188*/ 	.word	0xffffffff


	//   ....[49]....
        /*018c*/ 	.word	0xffffffff


	//   ....[50]....
        /*0190*/ 	.word	0xffffffff


	//   ....[51]....
        /*0194*/ 	.word	0xffffffff


	//   ....[52]....
        /*0198*/ 	.word	0xffffffff


	//   ....[53]....
        /*019c*/ 	.word	0xffffffff


	//   ....[54]....
        /*01a0*/ 	.word	0xffffffff


	//   ....[55]....
        /*01a4*/ 	.word	0xffffffff


	//   ....[56]....
        /*01a8*/ 	.word	0xffffffff


	//   ....[57]....
        /*01ac*/ 	.word	0xffffffff


	//   ....[58]....
        /*01b0*/ 	.word	0xffffffff


	//   ....[59]....
        /*01b4*/ 	.word	0xffffffff


	//   ....[60]....
        /*01b8*/ 	.word	0xffffffff


	//   ....[61]....
        /*01bc*/ 	.word	0xffffffff


	//   ....[62]....
        /*01c0*/ 	.word	0xffffffff


	//   ....[63]....
        /*01c4*/ 	.word	0xffffffff


	//   ....[64]....
        /*01c8*/ 	.word	0xffffffff


	//   ....[65]....
        /*01cc*/ 	.word	0xffffffff


	//   ....[66]....
        /*01d0*/ 	.word	0xffffffff


	//   ....[67]....
        /*01d4*/ 	.word	0xffffffff


	//   ....[68]....
        /*01d8*/ 	.word	0xffffffff


	//   ....[69]....
        /*01dc*/ 	.word	0xffffffff


	//   ....[70]....
        /*01e0*/ 	.word	0xffffffff


	//   ....[71]....
        /*01e4*/ 	.word	0xffffffff


	//   ....[72]....
        /*01e8*/ 	.word	0xffffffff


	//   ....[73]....
        /*01ec*/ 	.word	0xffffffff


	//   ....[74]....
        /*01f0*/ 	.word	0xffffffff


	//   ....[75]....
        /*01f4*/ 	.word	0xffffffff


	//   ....[76]....
        /*01f8*/ 	.word	0xffffffff


	//   ....[77]....
        /*01fc*/ 	.word	0xffffffff


	//   ....[78]....
        /*0200*/ 	.word	0xffffffff


	//   ....[79]....
        /*0204*/ 	.word	0xffffffff


	//   ....[80]....
        /*0208*/ 	.word	0xffffffff


	//   ....[81]....
        /*020c*/ 	.word	0xffffffff


	//   ....[82]....
        /*0210*/ 	.word	0xffffffff


	//   ....[83]....
        /*0214*/ 	.word	0xffffffff


	//   ....[84]....
        /*0218*/ 	.word	0xffffffff


	//   ....[85]....
        /*021c*/ 	.word	0xffffffff


	//   ....[86]....
        /*0220*/ 	.word	0xffffffff


	//   ....[87]....
        /*0224*/ 	.word	0xffffffff


	//   ....[88]....
        /*0228*/ 	.word	0xffffffff


	//   ....[89]....
        /*022c*/ 	.word	0xffffffff


	//   ....[90]....
        /*0230*/ 	.word	0xffffffff


	//   ....[91]....
        /*0234*/ 	.word	0xffffffff


	//   ....[92]....
        /*0238*/ 	.word	0xffffffff


	//   ....[93]....
        /*023c*/ 	.word	0xffffffff


	//   ....[94]....
        /*0240*/ 	.word	0xffffffff


	//   ....[95]....
        /*0244*/ 	.word	0xffffffff


	//   ....[96]....
        /*0248*/ 	.word	0xffffffff


	//   ....[97]....
        /*024c*/ 	.word	0xffffffff


	//   ....[98]....
        /*0250*/ 	.word	0xffffffff


	//   ....[99]....
        /*0254*/ 	.word	0xffffffff


	//   ....[100]....
        /*0258*/ 	.word	0xffffffff


	//   ....[101]....
        /*025c*/ 	.word	0xffffffff


	//   ....[102]....
        /*0260*/ 	.word	0xffffffff


	//   ....[103]....
        /*0264*/ 	.word	0xffffffff


	//   ....[104]....
        /*0268*/ 	.word	0xffffffff


	//   ....[105]....
        /*026c*/ 	.word	0xffffffff


	//   ....[106]....
        /*0270*/ 	.word	0x0500003c


	//   ....[107]....
        /*0274*/ 	.word	0x0500003c


	//   ....[108]....
        /*0278*/ 	.word	0x0500003c


	//   ....[109]....
        /*027c*/ 	.word	0x0500003c


	//   ....[110]....
        /*0280*/ 	.word	0x0500003c


	//   ....[111]....
        /*0284*/ 	.word	0x0500003c


	//   ....[112]....
        /*0288*/ 	.word	0x0500003c


	//   ....[113]....
        /*028c*/ 	.word	0x0500003c


	//   ....[114]....
        /*0290*/ 	.word	0x0500003c


	//   ....[115]....
        /*0294*/ 	.word	0x0500003c


	//   ....[116]....
        /*0298*/ 	.word	0x0500003c


	//   ....[117]....
        /*029c*/ 	.word	0x0500003c


	//   ....[118]....
        /*02a0*/ 	.word	0x0500003c


	//   ....[119]....
        /*02a4*/ 	.word	0x0500003c


	//   ....[120]....
        /*02a8*/ 	.word	0x0500003c


	//   ....[121]....
        /*02ac*/ 	.word	0x0500003c


	//   ....[122]....
        /*02b0*/ 	.word	0x0500003c


	//   ....[123]....
        /*02b4*/ 	.word	0x0500003c


	//   ....[124]....
        /*02b8*/ 	.word	0x0500003c


	//   ....[125]....
        /*02bc*/ 	.word	0x0500003c


	//   ....[126]....
        /*02c0*/ 	.word	0x0500003c


	//   ....[127]....
        /*02c4*/ 	.word	0x0500003c


	//   ....[128]....
        /*02c8*/ 	.word	0x0500003c


	//   ....[129]....
        /*02cc*/ 	.word	0x0500003c


	//   ....[130]....
        /*02d0*/ 	.word	0x0500003c


	//   ....[131]....
        /*02d4*/ 	.word	0x0500003c


	//   ....[132]....
        /*02d8*/ 	.word	0x0500003c


	//   ....[133]....
        /*02dc*/ 	.word	0x0500003c


	//   ....[134]....
        /*02e0*/ 	.word	0x0500003c


	//   ....[135]....
        /*02e4*/ 	.word	0x0500003c


	//   ....[136]....
        /*02e8*/ 	.word	0x0500003c


	//   ....[137]....
        /*02ec*/ 	.word	0x0500003c


	//   ....[138]....
        /*02f0*/ 	.word	0x0500003c


	//   ....[139]....
        /*02f4*/ 	.word	0x0500003c


	//   ....[140]....
        /*02f8*/ 	.word	0x0500003c


	//   ....[141]....
        /*02fc*/ 	.word	0x0500003c


	//   ....[142]....
        /*0300*/ 	.word	0x0500003c


	//   ....[143]....
        /*0304*/ 	.word	0x0500003c


	//   ....[144]....
        /*0308*/ 	.word	0x0500003c


	//   ....[145]....
        /*030c*/ 	.word	0x0500003c


	//   ....[146]....
        /*0310*/ 	.word	0x0500003c


	//   ....[147]....
        /*0314*/ 	.word	0x0500003c


	//   ....[148]....
        /*0318*/ 	.word	0x0500003c


	//   ....[149]....
        /*031c*/ 	.word	0x0500003c


	//   ....[150]....
        /*0320*/ 	.word	0x0500003c


	//   ....[151]....
        /*0324*/ 	.word	0x0500003c


	//   ....[152]....
        /*0328*/ 	.word	0x0500003c


	//   ....[153]....
        /*032c*/ 	.word	0x0500003c


	//   ....[154]....
        /*0330*/ 	.word	0x0500003c


	//   ....[155]....
        /*0334*/ 	.word	0x0500003c


	//   ....[156]....
        /*0338*/ 	.word	0x0500003c


	//   ....[157]....
        /*033c*/ 	.word	0x0500003c


	//----- nvinfo : EIATTR_COOP_GROUP_INSTR_OFFSETS
	.align		4
.L_83:
        /*0340*/ 	.byte	0x04, 0x28
        /*0342*/ 	.short	(.L_85 - .L_84)


	//   ....[0]....
.L_84:
        /*0344*/ 	.word	0x00000460


	//   ....[1]....
        /*0348*/ 	.word	0x00000780


	//   ....[2]....
        /*034c*/ 	.word	0x00001000


	//   ....[3]....
        /*0350*/ 	.word	0x00001090


	//   ....[4]....
        /*0354*/ 	.word	0x000010d0


	//   ....[5]....
        /*0358*/ 	.word	0x00001100


	//   ....[6]....
        /*035c*/ 	.word	0x00001160


	//   ....[7]....
        /*0360*/ 	.word	0x000011a0


	//   ....[8]....
        /*0364*/ 	.word	0x000011d0


	//   ....[9]....
        /*0368*/ 	.word	0x00001210


	//   ....[10]....
        /*036c*/ 	.word	0x00001260


	//   ....[11]....
        /*0370*/ 	.word	0x00001280


	//   ....[12]....
        /*0374*/ 	.word	0x00001330


	//   ....[13]....
        /*0378*/ 	.word	0x000014e0


	//   ....[14]....
        /*037c*/ 	.word	0x00001f10


	//   ....[15]....
        /*0380*/ 	.word	0x00001f90


	//   ....[16]....
        /*0384*/ 	.word	0x00001fe0


	//   ....[17]....
        /*0388*/ 	.word	0x00002020


	//   ....[18]....
        /*038c*/ 	.word	0x00002060


	//   ....[19]....
        /*0390*/ 	.word	0x000020a0


	//   ....[20]....
        /*0394*/ 	.word	0x000020f0


	//   ....[21]....
        /*0398*/ 	.word	0x00002120


	//   ....[22]....
        /*039c*/ 	.word	0x00002190


	//   ....[23]....
        /*03a0*/ 	.word	0x000021a0


	//   ....[24]....
        /*03a4*/ 	.word	0x00002250


	//   ....[25]....
        /*03a8*/ 	.word	0x00002300


	//   ....[26]....
        /*03ac*/ 	.word	0x00002840


	//   ....[27]....
        /*03b0*/ 	.word	0x000028c0


	//   ....[28]....
        /*03b4*/ 	.word	0x00002940


	//   ....[29]....
        /*03b8*/ 	.word	0x00002960


	//   ....[30]....
        /*03bc*/ 	.word	0x000029d0


	//   ....[31]....
        /*03c0*/ 	.word	0x000029f0


	//   ....[32]....
        /*03c4*/ 	.word	0x00002a50


	//   ....[33]....
        /*03c8*/ 	.word	0x00002a70


	//   ....[34]....
        /*03cc*/ 	.word	0x00002ae0


	//   ....[35]....
        /*03d0*/ 	.word	0x00002b00


	//   ....[36]....
        /*03d4*/ 	.word	0x00002b80


	//   ....[37]....
        /*03d8*/ 	.word	0x00002bb0


	//   ....[38]....
        /*03dc*/ 	.word	0x00002bd0


	//   ....[39]....
        /*03e0*/ 	.word	0x00002e80


	//   ....[40]....
        /*03e4*/ 	.word	0x00002ef0


	//   ....[41]....
        /*03e8*/ 	.word	0x00002fa0


	//   ....[42]....
        /*03ec*/ 	.word	0x00002fb0


	//   ....[43]....
        /*03f0*/ 	.word	0x00002fd0


	//   ....[44]....
        /*03f4*/ 	.word	0x00003050


	//   ....[45]....
        /*03f8*/ 	.word	0x00003060


	//   ....[46]....
        /*03fc*/ 	.word	0x000030d0


	//   ....[47]....
        /*0400*/ 	.word	0x000030f0


	//   ....[48]....
        /*0404*/ 	.word	0x00003170


	//   ....[49]....
        /*0408*/ 	.word	0x00003180


	//   ....[50]....
        /*040c*/ 	.word	0x000031e0


	//   ....[51]....
        /*0410*/ 	.word	0x000031f0


	//   ....[52]....
        /*0414*/ 	.word	0x00003970


	//   ....[53]....
        /*0418*/ 	.word	0x00004410


	//   ....[54]....
        /*041c*/ 	.word	0x00004960


	//   ....[55]....
        /*0420*/ 	.word	0x00005650


	//   ....[56]....
        /*0424*/ 	.word	0x00005670


	//   ....[57]....
        /*0428*/ 	.word	0x000056c0


	//   ....[58]....
        /*042c*/ 	.word	0x000056e0


	//   ....[59]....
        /*0430*/ 	.word	0x00005750


	//   ....[60]....
        /*0434*/ 	.word	0x00005780


	//   ....[61]....
        /*0438*/ 	.word	0x000057b0


	//   ....[62]....
        /*043c*/ 	.word	0x000057f0


	//   ....[63]....
        /*0440*/ 	.word	0x00005840


	//   ....[64]....
        /*0444*/ 	.word	0x00005860


	//   ....[65]....
        /*0448*/ 	.word	0x000058e0


	//   ....[66]....
        /*044c*/ 	.word	0x000058f0


	//   ....[67]....
        /*0450*/ 	.word	0x00006ac0


	//   ....[68]....
        /*0454*/ 	.word	0x00006bf0


	//   ....[69]....
        /*0458*/ 	.word	0x00006c20


	//   ....[70]....
        /*045c*/ 	.word	0x00006c60


	//   ....[71]....
        /*0460*/ 	.word	0x00006cb0


	//   ....[72]....
        /*0464*/ 	.word	0x00006cd0


	//   ....[73]....
        /*0468*/ 	.word	0x00006d40


	//   ....[74]....
        /*046c*/ 	.word	0x00006d70


	//   ....[75]....
        /*0470*/ 	.word	0x00006da0


	//   ....[76]....
        /*0474*/ 	.word	0x00006de0


	//   ....[77]....
        /*0478*/ 	.word	0x00006e50


	//   ....[78]....
        /*047c*/ 	.word	0x00006fe0


	//   ....[79]....
        /*0480*/ 	.word	0x000074e0


	//   ....[80]....
        /*0484*/ 	.word	0x00007560


	//   ....[81]....
        /*0488*/ 	.word	0x00007610


	//   ....[82]....
        /*048c*/ 	.word	0x00007620


	//   ....[83]....
        /*0490*/ 	.word	0x000076a0


	//   ....[84]....
        /*0494*/ 	.word	0x000076b0


	//   ....[85]....
        /*0498*/ 	.word	0x00007720


	//   ....[86]....
        /*049c*/ 	.word	0x00007740


	//   ....[87]....
        /*04a0*/ 	.word	0x000077b0


	//   ....[88]....
        /*04a4*/ 	.word	0x000077d0


	//   ....[89]....
        /*04a8*/ 	.word	0x00007840


	//   ....[90]....
        /*04ac*/ 	.word	0x00007860


	//   ....[91]....
        /*04b0*/ 	.word	0x000078e0


	//   ....[92]....
        /*04b4*/ 	.word	0x00007b00


	//   ....[93]....
        /*04b8*/ 	.word	0x00007b70


	//   ....[94]....
        /*04bc*/ 	.word	0x00007bf0


	//   ....[95]....
        /*04c0*/ 	.word	0x00007c00


	//   ....[96]....
        /*04c4*/ 	.word	0x00007c80


	//   ....[97]....
        /*04c8*/ 	.word	0x00007c90


	//   ....[98]....
        /*04cc*/ 	.word	0x00007d00


	//   ....[99]....
        /*04d0*/ 	.word	0x00007d20


	//   ....[100]....
        /*04d4*/ 	.word	0x00007d90


	//   ....[101]....
        /*04d8*/ 	.word	0x00007db0


	//   ....[102]....
        /*04dc*/ 	.word	0x00007e20


	//   ....[103]....
        /*04e0*/ 	.word	0x00007e40


	//   ....[104]....
        /*04e4*/ 	.word	0x00007ef0


	//   ....[105]....
        /*04e8*/ 	.word	0x00008650


	//   ....[106]....
        /*04ec*/ 	.word	0x00008c60


	//   ....[107]....
        /*04f0*/ 	.word	0x00008d20


	//   ....[108]....
        /*04f4*/ 	.word	0x00008df0


	//   ....[109]....
        /*04f8*/ 	.word	0x00008e60


	//   ....[110]....
        /*04fc*/ 	.word	0x00008f20


	//   ....[111]....
        /*0500*/ 	.word	0x00008f70


	//   ....[112]....
        /*0504*/ 	.word	0x00009010


	//   ....[113]....
        /*0508*/ 	.word	0x00009060


	//   ....[114]....
        /*050c*/ 	.word	0x000090d0


	//   ....[115]....
        /*0510*/ 	.word	0x00009180


	//   ....[116]....
        /*0514*/ 	.word	0x000091f0


	//   ....[117]....
        /*0518*/ 	.word	0x00009280


	//   ....[118]....
        /*051c*/ 	.word	0x00009320


	//   ....[119]....
        /*0520*/ 	.word	0x000093b0


	//   ....[120]....
        /*0524*/ 	.word	0x00009430


	//   ....[121]....
        /*0528*/ 	.word	0x00009500


	//   ....[122]....
        /*052c*/ 	.word	0x00009560


	//   ....[123]....
        /*0530*/ 	.word	0x00009610


	//   ....[124]....
        /*0534*/ 	.word	0x00009670


	//   ....[125]....
        /*0538*/ 	.word	0x00009700


	//   ....[126]....
        /*053c*/ 	.word	0x00009790


	//   ....[127]....
        /*0540*/ 	.word	0x00009830


	//   ....[128]....
        /*0544*/ 	.word	0x00009880


	//   ....[129]....
        /*0548*/ 	.word	0x00009920


	//   ....[130]....
        /*054c*/ 	.word	0x00009990


	//   ....[131]....
        /*0550*/ 	.word	0x00009a60


	//   ....[132]....
        /*0554*/ 	.word	0x00009ad0


	//   ....[133]....
        /*0558*/ 	.word	0x00009b50


	//   ....[134]....
        /*055c*/ 	.word	0x00009c20


	//   ....[135]....
        /*0560*/ 	.word	0x00009c70


	//   ....[136]....
        /*0564*/ 	.word	0x00009d40


	//   ....[137]....
        /*0568*/ 	.word	0x00009d90


	//   ....[138]....
        /*056c*/ 	.word	0x00009e50


	//   ....[139]....
        /*0570*/ 	.word	0x00009ea0


	//   ....[140]....
        /*0574*/ 	.word	0x00009f70


	//   ....[141]....
        /*0578*/ 	.word	0x00009fc0


	//   ....[142]....
        /*057c*/ 	.word	0x0000a0a0


	//   ....[143]....
        /*0580*/ 	.word	0x0000a0f0


	//   ....[144]....
        /*0584*/ 	.word	0x0000a1a0


	//   ....[145]....
        /*0588*/ 	.word	0x0000a210


	//   ....[146]....
        /*058c*/ 	.word	0x0000a290


	//   ....[147]....
        /*0590*/ 	.word	0x0000a350


	//   ....[148]....
        /*0594*/ 	.word	0x0000a3a0


	//   ....[149]....
        /*0598*/ 	.word	0x0000a470


	//   ....[150]....
        /*059c*/ 	.word	0x0000a4c0


	//   ....[151]....
        /*05a0*/ 	.word	0x0000a580


	//   ....[152]....
        /*05a4*/ 	.word	0x0000a5d0


	//   ....[153]....
        /*05a8*/ 	.word	0x0000a690


	//   ....[154]....
        /*05ac*/ 	.word	0x0000a6e0


	//   ....[155]....
        /*05b0*/ 	.word	0x0000a7a0


	//   ....[156]....
        /*05b4*/ 	.word	0x0000a7f0


	//   ....[157]....
        /*05b8*/ 	.word	0x0000a8d0


	//----- nvinfo : EIATTR_VRC_CTA_INIT_COUNT
	.align		4
.L_85:
        /*05bc*/ 	.byte	0x02, 0x4a
	.zero		1
	.zero		1


	//----- nvinfo : EIATTR_EXIT_INSTR_OFFSETS
	.align		4
        /*05c0*/ 	.byte	0x04, 0x1c
        /*05c2*/ 	.short	(.L_87 - .L_86)


	//   ....[0]....
.L_86:
        /*05c4*/ 	.word	0x00003c50


	//   ....[1]....
        /*05c8*/ 	.word	0x00003c70


	//   ....[2]....
        /*05cc*/ 	.word	0x00008bf0


	//   ....[3]....
        /*05d0*/ 	.word	0x00008c10


	//----- nvinfo : EIATTR_MAX_THREADS
	.align		4
.L_87:
        /*05d4*/ 	.byte	0x04, 0x05
        /*05d6*/ 	.short	(.L_89 - .L_88)
.L_88:
        /*05d8*/ 	.word	0x000000e0
        /*05dc*/ 	.word	0x00000001
        /*05e0*/ 	.word	0x00000001


	//----- nvinfo : EIATTR_CRS_STACK_SIZE
	.align		4
.L_89:
        /*05e4*/ 	.byte	0x04, 0x1e
        /*05e6*/ 	.short	(.L_91 - .L_90)
.L_90:
        /*05e8*/ 	.word	0x00000000


	//----- nvinfo : EIATTR_CBANK_PARAM_SIZE
	.align		4
.L_91:
        /*05ec*/ 	.byte	0x03, 0x19
        /*05ee*/ 	.short	0x0034


	//----- nvinfo : EIATTR_PARAM_CBANK
	.align		4
        /*05f0*/ 	.byte	0x04, 0x0a
        /*05f2*/ 	.short	(.L_93 - .L_92)
	.align		4
.L_92:
        /*05f4*/ 	.word	index@(.nv.constant0._ZN3cub18CUB_300001_SM_10006detail11scan_by_key21DeviceScanByKeyKernelINS2_10policy_hubIPiiiN4cuda3std3__44plusIvEEE10Policy1000ES5_S5_S5_NS0_24ReduceByKeyScanTileStateIiiLb1EEE11CustomEqualSA_NS0_8NullTypeEjiiEEvT0_PT9_T1_T2_T3_iT4_T5_T6_T7_)
        /*05f8*/ 	.short	0x0380
        /*05fa*/ 	.short	0x0034


	//----- nvinfo : EIATTR_SW_WAR
	.align		4
.L_93:
        /*05fc*/ 	.byte	0x04, 0x36
        /*05fe*/ 	.short	(.L_95 - .L_94)
.L_94:
        /*0600*/ 	.word	0x00000008
.L_95:


//--------------------- .nv.info._ZN3cub18CUB_300001_SM_10006detail11scan_by_key25DeviceScanByKeyInitKernelINS0_24ReduceByKeyScanTileStateIiiLb1EEEPijEEvT_T0_PN4cuda3std3__415iterator_traitsIS8_vE10value_typeET1_i --------------------------
	.section	.nv.info._ZN3cub18CUB_300001_SM_10006detail11scan_by_key25DeviceScanByKeyInitKernelINS0_24ReduceByKeyScanTileStateIiiLb1EEEPijEEvT_T0_PN4cuda3std3__415iterator_traitsIS8_vE10value_typeET1_i,"",@"SHT_CUDA_INFO"
	.sectionflags	@""
	.align	4


	//----- nvinfo : EIATTR_CUDA_API_VERSION
	.align		4
        /*0000*/ 	.byte	0x04, 0x37
        /*0002*/ 	.short	(.L_97 - .L_96)
.L_96:
        /*0004*/ 	.word	0x00000082


	//----- nvinfo : EIATTR_KPARAM_INFO
	.align		4
.L_97:
        /*0008*/ 	.byte	0x04, 0x17
        /*000a*/ 	.short	(.L_99 - .L_98)
.L_98:
        /*000c*/ 	.word	0x00000000
        /*0010*/ 	.short	0x0004
        /*0012*/ 	.short	0x001c
        /*0014*/ 	.byte	0x00, 0xf0, 0x11, 0x00


	//----- nvinfo : EIATTR_KPARAM_INFO
	.align		4
.L_99:
        /*0018*/ 	.byte	0x04, 0x17
        /*001a*/ 	.short	(.L_101 - .L_100)
.L_100:
        /*001c*/ 	.word	0x00000000
        /*0020*/ 	.short	0x0003
        /*0022*/ 	.short	0x0018
        /*0024*/ 	.byte	0x00, 0xf0, 0x11, 0x00


	//----- nvinfo : EIATTR_KPARAM_INFO
	.align		4
.L_101:
        /*0028*/ 	.byte	0x04, 0x17
        /*002a*/ 	.short	(.L_103 - .L_102)
.L_102:
        /*002c*/ 	.word	0x00000000
        /*0030*/ 	.short	0x0002
        /*0032*/ 	.short	0x0010
        /*0034*/ 	.byte	0x00, 0xf5, 0x21, 0x00


	//----- nvinfo : EIATTR_KPARAM_INFO
	.align		4
.L_103:
        /*0038*/ 	.byte	0x04, 0x17
        /*003a*/ 	.short	(.L_105 - .L_104)
.L_104:
        /*003c*/ 	.word	0x00000000
        /*0040*/ 	.short	0x0001
        /*0042*/ 	.short	0x0008
        /*0044*/ 	.byte	0x00, 0xf5, 0x21, 0x00


	//----- nvinfo : EIATTR_KPARAM_INFO
	.align		4
.L_105:
        /*0048*/ 	.byte	0x04, 0x17
        /*004a*/ 	.short	(.L_107 - .L_106)
.L_106:
        /*004c*/ 	.word	0x00000000
        /*0050*/ 	.short	0x0000
        /*0052*/ 	.short	0x0000
        /*0054*/ 	.byte	0x00, 0xf0, 0x21, 0x00


	//----- nvinfo : EIATTR_SPARSE_MMA_MASK
	.align		4
.L_107:
        /*0058*/ 	.byte	0x03, 0x50
        /*005a*/ 	.short	0x0000


	//----- nvinfo : EIATTR_MAXREG_COUNT
	.align		4
        /*005c*/ 	.byte	0x03, 0x1b
        /*005e*/ 	.short	0x00ff


	//----- nvinfo : EIATTR_MERCURY_ISA_VERSION
	.align		4
        /*0060*/ 	.byte	0x03, 0x5f
        /*0062*/ 	.short	0x0101


	//----- nvinfo : EIATTR_VRC_CTA_INIT_COUNT
	.align		4
        /*0064*/ 	.byte	0x02, 0x4a
	.zero		1
	.zero		1


	//----- nvinfo : EIATTR_EXIT_INSTR_OFFSETS
	.align		4
        /*0068*/ 	.byte	0x04, 0x1c
        /*006a*/ 	.short	(.L_109 - .L_108)


	//   ....[0]....
.L_108:
        /*006c*/ 	.word	0x00000150


	//   ....[1]....
        /*0070*/ 	.word	0x000001e0


	//----- nvinfo : EIATTR_CBANK_PARAM_SIZE
	.align		4
.L_109:
        /*0074*/ 	.byte	0x03, 0x19
        /*0076*/ 	.short	0x0020


	//----- nvinfo : EIATTR_PARAM_CBANK
	.align		4
        /*0078*/ 	.byte	0x04, 0x0a
        /*007a*/ 	.short	(.L_111 - .L_110)
	.align		4
.L_110:
        /*007c*/ 	.word	index@(.nv.constant0._ZN3cub18CUB_300001_SM_10006detail11scan_by_key25DeviceScanByKeyInitKernelINS0_24ReduceByKeyScanTileStateIiiLb1EEEPijEEvT_T0_PN4cuda3std3__415iterator_traitsIS8_vE10value_typeET1_i)
        /*0080*/ 	.short	0x0380
        /*0082*/ 	.short	0x0020


	//----- nvinfo : EIATTR_SW_WAR
	.align		4
.L_111:
        /*0084*/ 	.byte	0x04, 0x36
        /*0086*/ 	.short	(.L_113 - .L_112)
.L_112:
        /*0088*/ 	.word	0x00000008
.L_113:


//--------------------- .nv.info._ZN3cub18CUB_300001_SM_10006detail11EmptyKernelIvEEvv --------------------------
	.section	.nv.info._ZN3cub18CUB_300001_SM_10006detail11EmptyKernelIvEEvv,"",@"SHT_CUDA_INFO"
	.sectionflags	@""
	.align	4


	//----- nvinfo : EIATTR_CUDA_API_VERSION
	.align		4
        /*0000*/ 	.byte	0x04, 0x37
        /*0002*/ 	.short	(.L_115 - .L_114)
.L_114:
        /*0004*/ 	.word	0x00000082


	//----- nvinfo : EIATTR_SPARSE_MMA_MASK
	.align		4
.L_115:
        /*0008*/ 	.byte	0x03, 0x50
        /*000a*/ 	.short	0x0000


	//----- nvinfo : EIATTR_MAXREG_COUNT
	.align		4
        /*000c*/ 	.byte	0x03, 0x1b
        /*000e*/ 	.short	0x00ff


	//----- nvinfo : EIATTR_MERCURY_ISA_VERSION
	.align		4
        /*0010*/ 	.byte	0x03, 0x5f
        /*0012*/ 	.short	0x0101


	//----- nvinfo : EIATTR_VRC_CTA_INIT_COUNT
	.align		4
        /*0014*/ 	.byte	0x02, 0x4a
	.zero		1
	.zero		1


	//----- nvinfo : EIATTR_EXIT_INSTR_OFFSETS
	.align		4
        /*0018*/ 	.byte	0x04, 0x1c
        /*001a*/ 	.short	(.L_117 - .L_116)


	//   ....[0]....
.L_116:
        /*001c*/ 	.word	0x00000010


	//----- nvinfo : EIATTR_SW_WAR
	.align		4
.L_117:
        /*0020*/ 	.byte	0x04, 0x36
        /*0022*/ 	.short	(.L_119 - .L_118)
.L_118:
        /*0024*/ 	.word	0x00000008
.L_119:


//--------------------- .nv.callgraph             --------------------------
	.section	.nv.callgraph,"",@"SHT_CUDA_CALLGRAPH"
	.align	4
	.sectionentsize	8
	.align		4
        /*0000*/ 	.word	0x00000000
	.align		4
        /*0004*/ 	.word	0xffffffff
	.align		4
        /*0008*/ 	.word	0x00000000
	.align		4
        /*000c*/ 	.word	0xfffffffe
	.align		4
        /*0010*/ 	.word	0x00000000
	.align		4
        /*0014*/ 	.word	0xfffffffd
	.align		4
        /*0018*/ 	.word	0x00000000
	.align		4
        /*001c*/ 	.word	0xfffffffc


//--------------------- .nv.constant4             --------------------------
	.section	.nv.constant4,"a",@progbits
	.align	8
	.align		8
.nv.constant4:
        /*0000*/ 	.dword	_ZN34_INTERNAL_db128fb2_4_k_cu_999010284cuda3std3__45__cpo5beginE
	.align		8
        /*0008*/ 	.dword	_ZN34_INTERNAL_db128fb2_4_k_cu_999010284cuda3std3__45__cpo3endE
	.align		8
        /*0010*/ 	.dword	_ZN34_INTERNAL_db128fb2_4_k_cu_999010284cuda3std3__45__cpo6cbeginE
	.align		8
        /*0018*/ 	.dword	_ZN34_INTERNAL_db128fb2_4_k_cu_999010284cuda3std3__45__cpo4cendE
	.align		8
        /*0020*/ 	.dword	_ZN34_INTERNAL_db128fb2_4_k_cu_999010284cuda3std3__45__cpo6rbeginE
	.align		8
        /*0028*/ 	.dword	_ZN34_INTERNAL_db128fb2_4_k_cu_999010284cuda3std3__45__cpo4rendE
	.align		8
        /*0030*/ 	.dword	_ZN34_INTERNAL_db128fb2_4_k_cu_999010284cuda3std3__45__cpo7crbeginE
	.align		8
        /*0038*/ 	.dword	_ZN34_INTERNAL_db128fb2_4_k_cu_999010284cuda3std3__45__cpo5crendE
	.align		8
        /*0040*/ 	.dword	_ZN34_INTERNAL_db128fb2_4_k_cu_999010284cuda3std3__436_GLOBAL__N__db128fb2_4_k_cu_999010286ignoreE
	.align		8
        /*0048*/ 	.dword	_ZN34_INTERNAL_db128fb2_4_k_cu_999010284cuda3std3__419piecewise_constructE
	.align		8
        /*0050*/ 	.dword	_ZN34_INTERNAL_db128fb2_4_k_cu_999010284cuda3std3__48in_placeE
	.align		8
        /*0058*/ 	.dword	_ZN34_INTERNAL_db128fb2_4_k_cu_999010284cuda3std3__420unreachable_sentinelE
	.align		8
        /*0060*/ 	.dword	_ZN34_INTERNAL_db128fb2_4_k_cu_999010284cuda3std3__47nulloptE
	.align		8
        /*0068*/ 	.dword	_ZN34_INTERNAL_db128fb2_4_k_cu_999010284cuda3std3__48unexpectE
	.align		8
        /*0070*/ 	.dword	_ZN34_INTERNAL_db128fb2_4_k_cu_999010284cuda3std6ranges3__45__cpo4swapE
	.align		8
        /*0078*/ 	.dword	_ZN34_INTERNAL_db128fb2_4_k_cu_999010284cuda3std6ranges3__45__cpo9iter_moveE
	.align		8
        /*0080*/ 	.dword	_ZN34_INTERNAL_db128fb2_4_k_cu_999010284cuda3std6ranges3__45__cpo5beginE
	.align		8
        /*0088*/ 	.dword	_ZN34_INTERNAL_db128fb2_4_k_cu_999010284cuda3std6ranges3__45__cpo3endE
	.align		8
        /*0090*/ 	.dword	_ZN34_INTERNAL_db128fb2_4_k_cu_999010284cuda3std6ranges3__45__cpo6cbeginE
	.align		8
        /*0098*/ 	.dword	_ZN34_INTERNAL_db128fb2_4_k_cu_999010284cuda3std6ranges3__45__cpo4cendE
	.align		8
        /*00a0*/ 	.dword	_ZN34_INTERNAL_db128fb2_4_k_cu_999010284cuda3std6ranges3__45__cpo7advanceE
	.align		8
        /*00a8*/ 	.dword	_ZN34_INTERNAL_db128fb2_4_k_cu_999010284cuda3std6ranges3__45__cpo9iter_swapE
	.align		8
        /*00b0*/ 	.dword	_ZN34_INTERNAL_db128fb2_4_k_cu_999010284cuda3std6ranges3__45__cpo4nextE
	.align		8
        /*00b8*/ 	.dword	_ZN34_INTERNAL_db128fb2_4_k_cu_999010284cuda3std6ranges3__45__cpo4prevE
	.align		8
        /*00c0*/ 	.dword	_ZN34_INTERNAL_db128fb2_4_k_cu_999010284cuda3std6ranges3__45__cpo4dataE
	.align		8
        /*00c8*/ 	.dword	_ZN34_INTERNAL_db128fb2_4_k_cu_999010284cuda3std6ranges3__45__cpo5cdataE
	.align		8
        /*00d0*/ 	.dword	_ZN34_INTERNAL_db128fb2_4_k_cu_999010284cuda3std6ranges3__45__cpo4sizeE
	.align		8
        /*00d8*/ 	.dword	_ZN34_INTERNAL_db128fb2_4_k_cu_999010284cuda3std6ranges3__45__cpo5ssizeE
	.align		8
        /*00e0*/ 	.dword	_ZN34_INTERNAL_db128fb2_4_k_cu_999010284cuda3std6ranges3__45__cpo8distanceE
	.align		8
        /*00e8*/ 	.dword	_ZN34_INTERNAL_db128fb2_4_k_cu_999010286thrust24THRUST_300001_SM_1000_NS6system6detail10sequential3seqE
	.align		8
        /*00f0*/ 	.dword	_ZN34_INTERNAL_db128fb2_4_k_cu_999010286thrust24THRUST_300001_SM_1000_NS12placeholders2_1E
	.align		8
        /*00f8*/ 	.dword	_ZN34_INTERNAL_db128fb2_4_k_cu_999010286thrust24THRUST_300001_SM_1000_NS12placeholders2_2E
	.align		8
        /*0100*/ 	.dword	_ZN34_INTERNAL_db128fb2_4_k_cu_999010286thrust24THRUST_300001_SM_1000_NS12placeholders2_3E
	.align		8
        /*0108*/ 	.dword	_ZN34_INTERNAL_db128fb2_4_k_cu_999010286thrust24THRUST_300001_SM_1000_NS12placeholders2_4E
	.align		8
        /*0110*/ 	.dword	_ZN34_INTERNAL_db128fb2_4_k_cu_999010286thrust24THRUST_300001_SM_1000_NS12placeholders2_5E
	.align		8
        /*0118*/ 	.dword	_ZN34_INTERNAL_db128fb2_4_k_cu_999010286thrust24THRUST_300001_SM_1000_NS12placeholders2_6E
	.align		8
        /*0120*/ 	.dword	_ZN34_INTERNAL_db128fb2_4_k_cu_999010286thrust24THRUST_300001_SM_1000_NS12placeholders2_7E
	.align		8
        /*0128*/ 	.dword	_ZN34_INTERNAL_db128fb2_4_k_cu_999010286thrust24THRUST_300001_SM_1000_NS12placeholders2_8E
	.align		8
        /*0130*/ 	.dword	_ZN34_INTERNAL_db128fb2_4_k_cu_999010286thrust24THRUST_300001_SM_1000_NS12placeholders2_9E
	.align		8
        /*0138*/ 	.dword	_ZN34_INTERNAL_db128fb2_4_k_cu_999010286thrust24THRUST_300001_SM_1000_NS12placeholders3_10E


//--------------------- .text._ZN3cub18CUB_300001_SM_10006detail11scan_by_key21DeviceScanByKeyKernelINS2_10policy_hubIPiiiN4cuda3std3__44plusIvEEE10Policy1000ES5_S5_S5_NS0_24ReduceByKeyScanTileStateIiiLb1EEE11CustomEqualSA_NS0_8NullTypeEjiiEEvT0_PT9_T1_T2_T3_iT4_T5_T6_T7_ --------------------------
	.section	.text._ZN3cub18CUB_300001_SM_10006detail11scan_by_key21DeviceScanByKeyKernelINS2_10policy_hubIPiiiN4cuda3std3__44plusIvEEE10Policy1000ES5_S5_S5_NS0_24ReduceByKeyScanTileStateIiiLb1EEE11CustomEqualSA_NS0_8NullTypeEjiiEEvT0_PT9_T1_T2_T3_iT4_T5_T6_T7_,"ax",@progbits
	.align	128
        .global         _ZN3cub18CUB_300001_SM_10006detail11scan_by_key21DeviceScanByKeyKernelINS2_10policy_hubIPiiiN4cuda3std3__44plusIvEEE10Policy1000ES5_S5_S5_NS0_24ReduceByKeyScanTileStateIiiLb1EEE11CustomEqualSA_NS0_8NullTypeEjiiEEvT0_PT9_T1_T2_T3_iT4_T5_T6_T7_
        .type           _ZN3cub18CUB_300001_SM_10006detail11scan_by_key21DeviceScanByKeyKernelINS2_10policy_hubIPiiiN4cuda3std3__44plusIvEEE10Policy1000ES5_S5_S5_NS0_24ReduceByKeyScanTileStateIiiLb1EEE11CustomEqualSA_NS0_8NullTypeEjiiEEvT0_PT9_T1_T2_T3_iT4_T5_T6_T7_,@function
        .size           _ZN3cub18CUB_300001_SM_10006detail11scan_by_key21DeviceScanByKeyKernelINS2_10policy_hubIPiiiN4cuda3std3__44plusIvEEE10Policy1000ES5_S5_S5_NS0_24ReduceByKeyScanTileStateIiiLb1EEE11CustomEqualSA_NS0_8NullTypeEjiiEEvT0_PT9_T1_T2_T3_iT4_T5_T6_T7_,(.L_x_101 - _ZN3cub18CUB_300001_SM_10006detail11scan_by_key21DeviceScanByKeyKernelINS2_10policy_hubIPiiiN4cuda3std3__44plusIvEEE10Policy1000ES5_S5_S5_NS0_24ReduceByKeyScanTileStateIiiLb1EEE11CustomEqualSA_NS0_8NullTypeEjiiEEvT0_PT9_T1_T2_T3_iT4_T5_T6_T7_)
        .other          _ZN3cub18CUB_300001_SM_10006detail11scan_by_key21DeviceScanByKeyKernelINS2_10policy_hubIPiiiN4cuda3std3__44plusIvEEE10Policy1000ES5_S5_S5_NS0_24ReduceByKeyScanTileStateIiiLb1EEE11CustomEqualSA_NS0_8NullTypeEjiiEEvT0_PT9_T1_T2_T3_iT4_T5_T6_T7_,@"STO_CUDA_ENTRY STV_DEFAULT"
_ZN3cub18CUB_300001_SM_10006detail11scan_by_key21DeviceScanByKeyKernelINS2_10policy_hubIPiiiN4cuda3std3__44plusIvEEE10Policy1000ES5_S5_S5_NS0_24ReduceByKeyScanTileStateIiiLb1EEE11CustomEqualSA_NS0_8NullTypeEjiiEEvT0_PT9_T1_T2_T3_iT4_T5_T6_T7_:
.text._ZN3cub18CUB_300001_SM_10006detail11scan_by_key21DeviceScanByKeyKernelINS2_10policy_hubIPiiiN4cuda3std3__44plusIvEEE10Policy1000ES5_S5_S5_NS0_24ReduceByKeyScanTileStateIiiLb1EEE11CustomEqualSA_NS0_8NullTypeEjiiEEvT0_PT9_T1_T2_T3_iT4_T5_T6_T7_:
[----:B------:R-:W-:Y:S01]  /*0000*/  LDC R1, c[0x0][0x37c] ;  /* 0x0000df00ff017b82 */ /* 0x000fe20000000800 */
[----:B------:R-:W0:Y:S01]  /*0010*/  S2R R58, SR_CTAID.X ;  /* 0x00000000003a7919 */ /* 0x000e220000002500 */
[----:B------:R-:W1:Y:S01]  /*0020*/  LDCU UR4, c[0x0][0x3b0] ;  /* 0x00007600ff0477ac */ /* 0x000e620008000800 */
[----:B------:R-:W2:Y:S01]  /*0030*/  LDCU.64 UR8, c[0x0][0x358] ;  /* 0x00006b00ff0877ac */ /* 0x000ea20008000a00 */
[----:B0-----:R-:W-:-:S05]  /*0040*/  IMAD R7, R58, 0x1180, RZ ;  /* 0x000011803a077824 */ /* 0x001fca00078e02ff */
[----:B-1----:R-:W-:-:S04]  /*0050*/  IADD3 R2, PT, PT, -R7, UR4, RZ ;  /* 0x0000000407027c10 */ /* 0x002fc8000fffe1ff */
[----:B------:R-:W-:-:S13]  /*0060*/  ISETP.GE.U32.AND P0, PT, R2, 0x1181, PT ;  /* 0x000011810200780c */ /* 0x000fda0003f06070 */
[----:B--2---:R-:W-:Y:S05]  /*0070*/  @!P0 BRA `(.L_x_0) ;  /* 0x0000003800f88947 */ /* 0x004fea0003800000 */
[----:B------:R-:W0:Y:S01]  /*0080*/  S2R R59, SR_TID.X ;  /* 0x00000000003b7919 */ /* 0x000e220000002100 */
[----:B------:R-:W1:Y:S01]  /*0090*/  LDCU.64 UR4, c[0x0][0x380] ;  /* 0x00007000ff0477ac */ /* 0x000e620008000a00 */
[----:B------:R-:W2:Y:S01]  /*00a0*/  LDCU.64 UR6, c[0x0][0x390] ;  /* 0x00007200ff0677ac */ /* 0x000ea20008000a00 */
[C---:B0-----:R-:W-:Y:S02]  /*00b0*/  LOP3.LUT R0, R59.reuse, 0x1f, RZ, 0xc0, !PT ;  /* 0x0000001f3b007812 */ /* 0x041fe400078ec0ff */
[----:B------:R-:W-:-:S05]  /*00c0*/  LOP3.LUT R3, R59, 0x3e0, RZ, 0xc0, !PT ;  /* 0x000003e03b037812 */ /* 0x000fca00078ec0ff */
[----:B------:R-:W-:-:S05]  /*00d0*/  IMAD R0, R3, 0x14, R0 ;  /* 0x0000001403007824 */ /* 0x000fca00078e0200 */
[----:B------:R-:W-:-:S05]  /*00e0*/  IADD3 R0, P0, PT, R7, R0, RZ ;  /* 0x0000000007007210 */ /* 0x000fca0007f1e0ff */
[----:B------:R-:W-:Y:S02]  /*00f0*/  IMAD.X R7, RZ, RZ, RZ, P0 ;  /* 0x000000ffff077224 */ /* 0x000fe400000e06ff */
[----:B------:R-:W-:-:S03]  /*0100*/  IMAD.SHL.U32 R24, R0, 0x4, RZ ;  /* 0x0000000400187824 */ /* 0x000fc600078e00ff */
[----:B------:R-:W-:Y:S02]  /*0110*/  SHF.L.U64.HI R7, R0, 0x2, R7 ;  /* 0x0000000200077819 */ /* 0x000fe40000010207 */
[----:B-1----:R-:W-:-:S04]  /*0120*/  IADD3 R4, P0, PT, R24, UR4, RZ ;  /* 0x0000000418047c10 */ /* 0x002fc8000ff1e0ff */
[----:B------:R-:W-:-:S05]  /*0130*/  IADD3.X R5, PT, PT, R7, UR5, RZ, P0, !PT ;  /* 0x0000000507057c10 */ /* 0x000fca00087fe4ff */
[----:B------:R-:W3:Y:S04]  /*0140*/  LD.E.STRONG.SM R0, desc[UR8][R4.64] ;  /* 0x0000000804007980 */ /* 0x000ee8000c10b900 */
[----:B------:R-:W4:Y:S04]  /*0150*/  LD.E.STRONG.SM R2, desc[UR8][R4.64+0x80] ;  /* 0x0000800804027980 */ /* 0x000f28000c10b900 */
[----:B------:R-:W5:Y:S04]  /*0160*/  LD.E.STRONG.SM R6, desc[UR8][R4.64+0x100] ;  /* 0x0001000804067980 */ /* 0x000f68000c10b900 */
        /* <DEDUP_REMOVED lines=16> */
[----:B------:R-:W5:Y:S01]  /*0270*/  LD.E.STRONG.SM R42, desc[UR8][R4.64+0x980] ;  /* 0x00098008042a7980 */ /* 0x000f62000c10b900 */
[----:B------:R-:W0:Y:S01]  /*0280*/  S2UR UR5, SR_CgaCtaId ;  /* 0x00000000000579c3 */ /* 0x000e220000008800 */
[----:B------:R-:W-:Y:S01]  /*0290*/  SHF.R.U32.HI R62, RZ, 0x5, R59 ;  /* 0x00000005ff3e7819 */ /* 0x000fe2000001163b */
[----:B------:R-:W-:Y:S01]  /*02a0*/  UMOV UR4, 0x400 ;  /* 0x0000040000047882 */ /* 0x000fe20000000000 */
[----:B------:R-:W1:Y:S01]  /*02b0*/  S2R R3, SR_LANEID ;  /* 0x0000000000037919 */ /* 0x000e620000000000 */
[----:B--2---:R-:W-:-:S04]  /*02c0*/  IADD3 R24, P0, PT, R24, UR6, RZ ;  /* 0x0000000618187c10 */ /* 0x004fc8000ff1e0ff */
[----:B------:R-:W-:Y:S01]  /*02d0*/  IADD3.X R25, PT, PT, R7, UR7, RZ, P0, !PT ;  /* 0x0000000707197c10 */ /* 0x000fe200087fe4ff */
[----:B0-----:R-:W-:Y:S01]  /*02e0*/  ULEA UR4, UR5, UR4, 0x18 ;  /* 0x0000000405047291 */ /* 0x001fe2000f8ec0ff */
[----:B-1----:R-:W-:-:S05]  /*02f0*/  IMAD R57, R62, 0x280, R3 ;  /* 0x000002803e397824 */ /* 0x002fca00078e0203 */
[----:B------:R-:W-:-:S05]  /*0300*/  LEA R57, R57, UR4, 0x2 ;  /* 0x0000000439397c11 */ /* 0x000fca000f8e10ff */
[----:B------:R-:W-:Y:S01]  /*0310*/  IMAD R56, R3, 0x4c, R57 ;  /* 0x0000004c03387824 */ /* 0x000fe200078e0239 */
[----:B---3--:R0:W-:Y:S04]  /*0320*/  STS [R57], R0 ;  /* 0x0000000039007388 */ /* 0x0081e80000000800 */
[----:B----4-:R1:W-:Y:S04]  /*0330*/  STS [R57+0x80], R2 ;  /* 0x0000800239007388 */ /* 0x0103e80000000800 */
[----:B-----5:R-:W-:Y:S04]  /*0340*/  STS [R57+0x100], R6 ;  /* 0x0001000639007388 */ /* 0x020fe80000000800 */
[----:B------:R-:W-:Y:S04]  /*0350*/  STS [R57+0x180], R8 ;  /* 0x0001800839007388 */ /* 0x000fe80000000800 */
[----:B------:R-:W-:Y:S04]  /*0360*/  STS [R57+0x200], R10 ;  /* 0x0002000a39007388 */ /* 0x000fe80000000800 */
[----:B------:R-:W-:Y:S04]  /*0370*/  STS [R57+0x280], R12 ;  /* 0x0002800c39007388 */ /* 0x000fe80000000800 */
[----:B------:R-:W-:Y:S04]  /*0380*/  STS [R57+0x300], R14 ;  /* 0x0003000e39007388 */ /* 0x000fe80000000800 */
[----:B------:R-:W-:Y:S04]  /*0390*/  STS [R57+0x380], R16 ;  /* 0x0003801039007388 */ /* 0x000fe80000000800 */
[----:B------:R-:W-:Y:S04]  /*03a0*/  STS [R57+0x400], R18 ;  /* 0x0004001239007388 */ /* 0x000fe80000000800 */
[----:B------:R-:W-:Y:S04]  /*03b0*/  STS [R57+0x480], R20 ;  /* 0x0004801439007388 */ /* 0x000fe80000000800 */
[----:B------:R-:W-:Y:S04]  /*03c0*/  STS [R57+0x500], R22 ;  /* 0x0005001639007388 */ /* 0x000fe80000000800 */
[----:B------:R2:W-:Y:S04]  /*03d0*/  STS [R57+0x580], R26 ;  /* 0x0005801a39007388 */ /* 0x0005e80000000800 */
[----:B------:R3:W-:Y:S04]  /*03e0*/  STS [R57+0x600], R28 ;  /* 0x0006001c39007388 */ /* 0x0007e80000000800 */
[----:B------:R4:W-:Y:S04]  /*03f0*/  STS [R57+0x680], R30 ;  /* 0x0006801e39007388 */ /* 0x0009e80000000800 */
[----:B------:R5:W-:Y:S04]  /*0400*/  STS [R57+0x700], R32 ;  /* 0x0007002039007388 */ /* 0x000be80000000800 */
[----:B------:R5:W-:Y:S04]  /*0410*/  STS [R57+0x780], R34 ;  /* 0x0007802239007388 */ /* 0x000be80000000800 */
[----:B------:R5:W-:Y:S04]  /*0420*/  STS [R57+0x800], R36 ;  /* 0x0008002439007388 */ /* 0x000be80000000800 */
[----:B------:R5:W-:Y:S04]  /*0430*/  STS [R57+0x880], R38 ;  /* 0x0008802639007388 */ /* 0x000be80000000800 */
[----:B------:R5:W-:Y:S04]  /*0440*/  STS [R57+0x900], R40 ;  /* 0x0009002839007388 */ /* 0x000be80000000800 */
[----:B------:R5:W-:Y:S01]  /*0450*/  STS [R57+0x980], R42 ;  /* 0x0009802a39007388 */ /* 0x000be20000000800 */
[----:B------:R-:W-:-:S03]  /*0460*/  NOP ;  /* 0x0000000000007918 */ /* 0x000fc60000000000 */
[----:B------:R-:W5:Y:S04]  /*0470*/  LDS.128 R4, [R56] ;  /* 0x0000000038047984 */ /* 0x000f680000000c00 */
[----:B------:R-:W5:Y:S04]  /*0480*/  LDS.128 R8, [R56+0x10] ;  /* 0x0000100038087984 */ /* 0x000f680000000c00 */
[----:B------:R-:W5:Y:S04]  /*0490*/  LDS.128 R12, [R56+0x20] ;  /* 0x00002000380c7984 */ /* 0x000f680000000c00 */
[----:B------:R-:W5:Y:S04]  /*04a0*/  LDS.128 R16, [R56+0x30] ;  /* 0x0000300038107984 */ /* 0x000f680000000c00 */
[----:B------:R-:W5:Y:S01]  /*04b0*/  LDS.128 R20, [R56+0x40] ;  /* 0x0000400038147984 */ /* 0x000f620000000c00 */
[----:B------:R-:W-:Y:S06]  /*04c0*/  BAR.SYNC.DEFER_BLOCKING 0x0 ;  /* 0x0000000000007b1d */ /* 0x000fec0000010000 */
[----:B0-----:R-:W5:Y:S04]  /*04d0*/  LD.E.STRONG.SM R0, desc[UR8][R24.64] ;  /* 0x0000000818007980 */ /* 0x001f68000c10b900 */
[----:B-1----:R-:W5:Y:S04]  /*04e0*/  LD.E.STRONG.SM R2, desc[UR8][R24.64+0x80] ;  /* 0x0000800818027980 */ /* 0x002f68000c10b900 */
[----:B--2---:R-:W2:Y:S04]  /*04f0*/  LD.E.STRONG.SM R26, desc[UR8][R24.64+0x100] ;  /* 0x00010008181a7980 */ /* 0x004ea8000c10b900 */
[----:B---3--:R-:W3:Y:S04]  /*0500*/  LD.E.STRONG.SM R28, desc[UR8][R24.64+0x180] ;  /* 0x00018008181c7980 */ /* 0x008ee8000c10b900 */
[----:B----4-:R-:W4:Y:S04]  /*0510*/  LD.E.STRONG.SM R30, desc[UR8][R24.64+0x200] ;  /* 0x00020008181e7980 */ /* 0x010f28000c10b900 */
[----:B-----5:R-:W5:Y:S04]  /*0520*/  LD.E.STRONG.SM R32, desc[UR8][R24.64+0x280] ;  /* 0x0002800818207980 */ /* 0x020f68000c10b900 */
        /* <DEDUP_REMOVED lines=14> */
[----:B------:R-:W-:Y:S01]  /*0610*/  ISETP.NE.AND P0, PT, R58, RZ, PT ;  /* 0x000000ff3a00720c */ /* 0x000fe20003f05270 */
[----:B------:R-:W-:Y:S02]  /*0620*/  BSSY.RECONVERGENT B0, `(.L_x_1) ;  /* 0x0000328000007945 */ /* 0x000fe40003800200 */
[----:B------:R-:W-:Y:S04]  /*0630*/  STS [R57], R0 ;  /* 0x0000000039007388 */ /* 0x000fe80000000800 */
[----:B------:R0:W-:Y:S04]  /*0640*/  STS [R57+0x80], R2 ;  /* 0x0000800239007388 */ /* 0x0001e80000000800 */
[----:B--2---:R1:W-:Y:S04]  /*0650*/  STS [R57+0x100], R26 ;  /* 0x0001001a39007388 */ /* 0x0043e80000000800 */
[----:B---3--:R1:W-:Y:S01]  /*0660*/  STS [R57+0x180], R28 ;  /* 0x0001801c39007388 */ /* 0x0083e20000000800 */
[----:B0-----:R-:W-:-:S03]  /*0670*/  IMAD.MOV.U32 R2, RZ, RZ, R58 ;  /* 0x000000ffff027224 */ /* 0x001fc600078e003a */
[----:B----4-:R1:W-:Y:S04]  /*0680*/  STS [R57+0x200], R30 ;  /* 0x0002001e39007388 */ /* 0x0103e80000000800 */
[----:B-----5:R1:W-:Y:S04]  /*0690*/  STS [R57+0x280], R32 ;  /* 0x0002802039007388 */ /* 0x0203e80000000800 */
        /* <DEDUP_REMOVED lines=15> */
[----:B------:R1:W0:Y:S04]  /*0790*/  LDS.128 R24, [R56] ;  /* 0x0000000038187984 */ /* 0x0002280000000c00 */
[----:B------:R1:W2:Y:S04]  /*07a0*/  LDS.128 R28, [R56+0x10] ;  /* 0x00001000381c7984 */ /* 0x0002a80000000c00 */
[----:B------:R1:W3:Y:S04]  /*07b0*/  LDS.128 R32, [R56+0x20] ;  /* 0x0000200038207984 */ /* 0x0002e80000000c00 */
[----:B------:R1:W4:Y:S04]  /*07c0*/  LDS.128 R36, [R56+0x30] ;  /* 0x0000300038247984 */ /* 0x0003280000000c00 */
[----:B------:R1:W0:Y:S01]  /*07d0*/  LDS.128 R40, [R56+0x40] ;  /* 0x0000400038287984 */ /* 0x0002220000000c00 */
[----:B------:R-:W-:Y:S06]  /*07e0*/  BAR.SYNC.DEFER_BLOCKING 0x0 ;  /* 0x0000000000007b1d */ /* 0x000fec0000010000 */
[----:B------:R-:W-:Y:S05]  /*07f0*/  @P0 BRA `(.L_x_2) ;  /* 0x0000001000700947 */ /* 0x000fea0003800000 */
[----:B------:R-:W-:Y:S02]  /*0800*/  ISETP.NE.AND P5, PT, R5, R6, PT ;  /* 0x000000060500720c */ /* 0x000fe40003fa5270 */
[C---:B------:R-:W-:Y:S02]  /*0810*/  LEA R2, R59.reuse, UR4, 0x2 ;  /* 0x000000043b027c11 */ /* 0x040fe4000f8e10ff */
[----:B------:R-:W-:Y:S02]  /*0820*/  ISETP.NE.OR P0, PT, R4, R5, P5 ;  /* 0x000000050400720c */ /* 0x000fe40002f05670 */
[----:B------:R-:W-:Y:S01]  /*0830*/  ISETP.NE.AND P1, PT, R59, RZ, PT ;  /* 0x000000ff3b00720c */ /* 0x000fe20003f25270 */
[----:B------:R-:W-:Y:S01]  /*0840*/  STS [R2+0x3fc], R23 ;  /* 0x0003fc1702007388 */ /* 0x000fe20000000800 */
[----:B------:R-:W-:Y:S01]  /*0850*/  BAR.SYNC.DEFER_BLOCKING 0x0 ;  /* 0x0000000000007b1d */ /* 0x000fe20000010000 */
[----:B------:R-:W-:Y:S02]  /*0860*/  ISETP.NE.OR P0, PT, R6, R7, P0 ;  /* 0x000000070600720c */ /* 0x000fe40000705670 */
[----:B------:R-:W-:-:S02]  /*0870*/  ISETP.NE.AND P2, PT, R4, R5, PT ;  /* 0x000000050400720c */ /* 0x000fc40003f45270 */
[----:B------:R-:W-:Y:S02]  /*0880*/  ISETP.NE.OR P0, PT, R7, R8, P0 ;  /* 0x000000080700720c */ /* 0x000fe40000705670 */
[----:B01----:R-:W-:Y:S02]  /*0890*/  SEL R44, R24, RZ, !P2 ;  /* 0x000000ff182c7207 */ /* 0x003fe40005000000 */
[----:B------:R-:W-:Y:S02]  /*08a0*/  ISETP.NE.OR P0, PT, R8, R9, P0 ;  /* 0x000000090800720c */ /* 0x000fe40000705670 */
[----:B------:R-:W-:Y:S01]  /*08b0*/  LOP3.LUT R0, R0, 0xffffdfff, RZ, 0xc0, !PT ;  /* 0xffffdfff00007812 */ /* 0x000fe200078ec0ff */
[----:B------:R-:W-:Y:S01]  /*08c0*/  IMAD.IADD R44, R25, 0x1, R44 ;  /* 0x00000001192c7824 */ /* 0x000fe200078e022c */
[----:B------:R-:W-:Y:S02]  /*08d0*/  ISETP.NE.OR P0, PT, R9, R10, P0 ;  /* 0x0000000a0900720c */ /* 0x000fe40000705670 */
[----:B------:R-:W-:-:S02]  /*08e0*/  ISETP.NE.AND P4, PT, R18, R19, PT ;  /* 0x000000131200720c */ /* 0x000fc40003f85270 */
[----:B------:R-:W-:Y:S02]  /*08f0*/  ISETP.NE.OR P0, PT, R10, R11, P0 ;  /* 0x0000000b0a00720c */ /* 0x000fe40000705670 */
[----:B------:R-:W-:Y:S02]  /*0900*/  @P2 LOP3.LUT R0, R0, 0x2000, RZ, 0xfc, !PT ;  /* 0x0000200000002812 */ /* 0x000fe400078efcff */
[----:B------:R-:W-:Y:S02]  /*0910*/  ISETP.NE.OR P0, PT, R11, R12, P0 ;  /* 0x0000000c0b00720c */ /* 0x000fe40000705670 */
[----:B------:R-:W-:Y:S01]  /*0920*/  ISETP.NE.AND P2, PT, R6, R7, PT ;  /* 0x000000070600720c */ /* 0x000fe20003f45270 */
[----:B------:R0:W1:Y:S01]  /*0930*/  @P1 LDS R45, [R2+0x3f8] ;  /* 0x0003f800022d1984 */ /* 0x0000620000000800 */
[----:B------:R-:W-:Y:S02]  /*0940*/  ISETP.NE.OR P0, PT, R12, R13, P0 ;  /* 0x0000000d0c00720c */ /* 0x000fe40000705670 */
[----:B------:R-:W-:-:S02]  /*0950*/  SEL R5, R44, RZ, !P5 ;  /* 0x000000ff2c057207 */ /* 0x000fc40006800000 */
[----:B------:R-:W-:Y:S02]  /*0960*/  ISETP.NE.OR P0, PT, R13, R14, P0 ;  /* 0x0000000e0d00720c */ /* 0x000fe40000705670 */
[----:B------:R-:W-:Y:S01]  /*0970*/  LOP3.LUT R0, R0, 0xffffefff, RZ, 0xc0, !PT ;  /* 0xffffefff00007812 */ /* 0x000fe200078ec0ff */
[----:B------:R-:W-:Y:S01]  /*0980*/  IMAD.IADD R5, R26, 0x1, R5 ;  /* 0x000000011a057824 */ /* 0x000fe200078e0205 */
[----:B------:R-:W-:Y:S02]  /*0990*/  ISETP.NE.OR P0, PT, R14, R15, P0 ;  /* 0x0000000f0e00720c */ /* 0x000fe40000705670 */
[----:B------:R-:W-:Y:S02]  /*09a0*/  ISETP.NE.AND P3, PT, R19, R20, PT ;  /* 0x000000141300720c */ /* 0x000fe40003f65270 */
[----:B------:R-:W-:Y:S02]  /*09b0*/  ISETP.NE.OR P0, PT, R15, R16, P0 ;  /* 0x000000100f00720c */ /* 0x000fe40000705670 */
[----:B------:R-:W-:-:S02]  /*09c0*/  @P2 LOP3.LUT R0, R0, 0x1000, RZ, 0xfc, !PT ;  /* 0x0000100000002812 */ /* 0x000fc400078efcff */
[----:B------:R-:W-:Y:S02]  /*09d0*/  ISETP.NE.OR P0, PT, R16, R17, P0 ;  /* 0x000000111000720c */ /* 0x000fe40000705670 */
[----:B0-----:R-:W-:Y:S02]  /*09e0*/  SEL R2, R5, RZ, !P2 ;  /* 0x000000ff05027207 */ /* 0x001fe40005000000 */
[----:B------:R-:W-:Y:S02]  /*09f0*/  ISETP.NE.OR P0, PT, R17, R18, P0 ;  /* 0x000000121100720c */ /* 0x000fe40000705670 */
[----:B------:R-:W-:Y:S01]  /*0a00*/  ISETP.NE.AND P2, PT, R7, R8, PT ;  /* 0x000000080700720c */ /* 0x000fe20003f45270 */
[----:B------:R-:W-:Y:S01]  /*0a10*/  IMAD.IADD R2, R27, 0x1, R2 ;  /* 0x000000011b027824 */ /* 0x000fe200078e0202 */
[----:B------:R-:W-:Y:S02]  /*0a20*/  ISETP.NE.OR P0, PT, R18, R19, P0 ;  /* 0x000000131200720c */ /* 0x000fe40000705670 */
[----:B------:R-:W-:-:S02]  /*0a30*/  LOP3.LUT R0, R0, 0xfffff7ff, RZ, 0xc0, !PT ;  /* 0xfffff7ff00007812 */ /* 0x000fc400078ec0ff */
[----:B------:R-:W-:Y:S02]  /*0a40*/  ISETP.NE.OR P0, PT, R19, R20, P0 ;  /* 0x000000141300720c */ /* 0x000fe40000705670 */
[----:B------:R-:W-:Y:S01]  /*0a50*/  SEL R5, R2, RZ, !P2 ;  /* 0x000000ff02057207 */ /* 0x000fe20005000000 */
[----:B------:R-:W-:Y:S01]  /*0a60*/  IMAD.MOV.U32 R2, RZ, RZ, 0x1 ;  /* 0x00000001ff027424 */ /* 0x000fe200078e00ff */
[----:B------:R-:W-:Y:S02]  /*0a70*/  ISETP.NE.OR P0, PT, R20, R21, P0 ;  /* 0x000000151400720c */ /* 0x000fe40000705670 */
[----:B------:R-:W-:Y:S01]  /*0a80*/  P2R R44, PR, RZ, 0x20 ;  /* 0x00000020ff2c7803 */ /* 0x000fe20000000000 */
[----:B--2---:R-:W-:Y:S01]  /*0a90*/  IMAD.IADD R6, R28, 0x1, R5 ;  /* 0x000000011c067824 */ /* 0x004fe200078e0205 */
[----:B------:R-:W-:Y:S02]  /*0aa0*/  ISETP.NE.OR P0, PT, R21, R22, P0 ;  /* 0x000000161500720c */ /* 0x000fe40000705670 */
[----:B------:R-:W-:-:S02]  /*0ab0*/  @P2 LOP3.LUT R0, R0, 0x800, RZ, 0xfc, !PT ;  /* 0x0000080000002812 */ /* 0x000fc400078efcff */
[----:B------:R-:W-:Y:S02]  /*0ac0*/  ISETP.NE.OR P0, PT, R22, R23, P0 ;  /* 0x000000171600720c */ /* 0x000fe40000705670 */
[----:B------:R-:W-:Y:S02]  /*0ad0*/  ISETP.NE.AND P2, PT, R8, R9, PT ;  /* 0x000000090800720c */ /* 0x000fe40003f45270 */
[----:B------:R-:W-:Y:S02]  /*0ae0*/  SEL R5, RZ, 0x1, !P0 ;  /* 0x00000001ff057807 */ /* 0x000fe40004000000 */
[----:B-1----:R-:W-:Y:S02]  /*0af0*/  @P1 ISETP.NE.AND P0, PT, R45, R4, PT ;  /* 0x000000042d00120c */ /* 0x002fe40003f05270 */
[----:B------:R-:W-:Y:S02]  /*0b00*/  LOP3.LUT R0, R0, 0xfffffbff, RZ, 0xc0, !PT ;  /* 0xfffffbff00007812 */ /* 0x000fe400078ec0ff */
[----:B------:R-:W-:-:S02]  /*0b10*/  @P1 SEL R2, RZ, 0x1, !P0 ;  /* 0x00000001ff021807 */ /* 0x000fc40004000000 */
[----:B------:R-:W-:Y:S02]  /*0b20*/  ISETP.NE.AND P1, PT, R9, R10, PT ;  /* 0x0000000a0900720c */ /* 0x000fe40003f25270 */
[----:B------:R-:W-:Y:S02]  /*0b30*/  SEL R6, R6, RZ, !P2 ;  /* 0x000000ff06067207 */ /* 0x000fe40005000000 */
[----:B------:R-:W-:Y:S02]  /*0b40*/  @P2 LOP3.LUT R0, R0, 0x400, RZ, 0xfc, !PT ;  /* 0x0000040000002812 */ /* 0x000fe400078efcff */
[----:B------:R-:W-:Y:S01]  /*0b50*/  ISETP.NE.AND P0, PT, R10, R11, PT ;  /* 0x0000000b0a00720c */ /* 0x000fe20003f05270 */
[----:B------:R-:W-:Y:S01]  /*0b60*/  IMAD.IADD R6, R29, 0x1, R6 ;  /* 0x000000011d067824 */ /* 0x000fe200078e0206 */
[----:B------:R-:W-:Y:S02]  /*0b70*/  LOP3.LUT R0, R0, 0xfffffdff, RZ, 0xc0, !PT ;  /* 0xfffffdff00007812 */ /* 0x000fe400078ec0ff */
[----:B------:R-:W-:-:S02]  /*0b80*/  ISETP.NE.AND P2, PT, R20, R21, PT ;  /* 0x000000151400720c */ /* 0x000fc40003f45270 */
[----:B------:R-:W-:Y:S02]  /*0b90*/  SEL R7, R6, RZ, !P1 ;  /* 0x000000ff06077207 */ /* 0x000fe40004800000 */
[----:B------:R-:W-:Y:S02]  /*0ba0*/  @P1 LOP3.LUT R0, R0, 0x200, RZ, 0xfc, !PT ;  /* 0x0000020000001812 */ /* 0x000fe400078efcff */
[----:B------:R-:W-:Y:S01]  /*0bb0*/  ISETP.NE.AND P1, PT, R22, R23, PT ;  /* 0x000000171600720c */ /* 0x000fe20003f25270 */
[----:B------:R-:W-:Y:S01]  /*0bc0*/  IMAD.IADD R7, R30, 0x1, R7 ;  /* 0x000000011e077824 */ /* 0x000fe200078e0207 */
[----:B------:R-:W-:Y:S02]  /*0bd0*/  LOP3.LUT R0, R0, 0xfffffeff, RZ, 0xc0, !PT ;  /* 0xfffffeff00007812 */ /* 0x000fe400078ec0ff */
[----:B------:R-:W-:Y:S02]  /*0be0*/  LOP3.LUT P6, R5, R2, RZ, R5, 0xfa, !PT ;  /* 0x000000ff02057212 */ /* 0x000fe400078cfa05 */
[----:B------:R-:W-:-:S02]  /*0bf0*/  @P0 LOP3.LUT R0, R0, 0x100, RZ, 0xfc, !PT ;  /* 0x0000010000000812 */ /* 0x000fc400078efcff */
[----:B------:R-:W-:Y:S02]  /*0c00*/  SEL R4, R7, RZ, !P0 ;  /* 0x000000ff07047207 */ /* 0x000fe40004000000 */
[----:B------:R-:W-:Y:S02]  /*0c10*/  ISETP.NE.AND P0, PT, R11, R12, PT ;  /* 0x0000000c0b00720c */ /* 0x000fe40003f05270 */
[----:B------:R-:W-:Y:S01]  /*0c20*/  LOP3.LUT R0, R0, 0xffffff7f, RZ, 0xc0, !PT ;  /* 0xffffff7f00007812 */ /* 0x000fe200078ec0ff */
[----:B------:R-:W-:-:S05]  /*0c30*/  IMAD.IADD R4, R31, 0x1, R4 ;  /* 0x000000011f047824 */ /* 0x000fca00078e0204 */
[----:B------:R-:W-:-:S05]  /*0c40*/  SEL R7, R4, RZ, !P0 ;  /* 0x000000ff04077207 */ /* 0x000fca0004000000 */
[----:B------:R-:W-:Y:S01]  /*0c50*/  @P0 LOP3.LUT R0, R0, 0x80, RZ, 0xfc, !PT ;  /* 0x0000008000000812 */ /* 0x000fe200078efcff */
[----:B---3--:R-:W-:Y:S01]  /*0c60*/  IMAD.IADD R7, R32, 0x1, R7 ;  /* 0x0000000120077824 */ /* 0x008fe200078e0207 */
[----:B------:R-:W-:Y:S02]  /*0c70*/  ISETP.NE.AND P0, PT, R12, R13, PT ;  /* 0x0000000d0c00720c */ /* 0x000fe40003f05270 */
[----:B------:R-:W-:Y:S02]  /*0c80*/  LOP3.LUT R0, R0, 0xffffffbf, RZ, 0xc0, !PT ;  /* 0xffffffbf00007812 */ /* 0x000fe400078ec0ff */
[----:B------:R-:W-:-:S05]  /*0c90*/  SEL R4, R7, RZ, !P0 ;  /* 0x000000ff07047207 */ /* 0x000fca0004000000 */
[----:B------:R-:W-:-:S04]  /*0ca0*/  IMAD.IADD R4, R33, 0x1, R4 ;  /* 0x0000000121047824 */ /* 0x000fc800078e0204 */
[----:B------:R-:W-:Y:S02]  /*0cb0*/  @P0 LOP3.LUT R0, R0, 0x40, RZ, 0xfc, !PT ;  /* 0x0000004000000812 */ /* 0x000fe400078efcff */
        /* <DEDUP_REMOVED lines=13> */
[----:B----4-:R-:W-:-:S04]  /*0d90*/  IMAD.IADD R7, R36, 0x1, R7 ;  /* 0x0000000124077824 */ /* 0x010fc800078e0207 */
        /* <DEDUP_REMOVED lines=8> */
[----:B------:R-:W-:Y:S02]  /*0e20*/  SEL R7, R4, RZ, !P0 ;  /* 0x000000ff04077207 */ /* 0x000fe40004000000 */
[----:B------:R-:W-:-:S03]  /*0e30*/  P2R R18, PR, RZ, 0x10 ;  /* 0x00000010ff127803 */ /* 0x000fc60000000000 */
[----:B------:R-:W-:-:S04]  /*0e40*/  IMAD.IADD R7, R38, 0x1, R7 ;  /* 0x0000000126077824 */ /* 0x000fc800078e0207 */
[----:B------:R-:W-:Y:S02]  /*0e50*/  @P0 LOP3.LUT R0, R0, 0x2, RZ, 0xfc, !PT ;  /* 0x0000000200000812 */ /* 0x000fe400078efcff */
[----:B------:R-:W-:Y:S02]  /*0e60*/  SEL R4, R7, RZ, !P4 ;  /* 0x000000ff07047207 */ /* 0x000fe40006000000 */
[----:B------:R-:W-:Y:S02]  /*0e70*/  ISETP.NE.AND P0, PT, R21, R22, PT ;  /* 0x000000161500720c */ /* 0x000fe40003f05270 */
[C---:B------:R-:W-:Y:S01]  /*0e80*/  LOP3.LUT P5, RZ, R0.reuse, 0x2000, RZ, 0xc0, !PT ;  /* 0x0000200000ff7812 */ /* 0x040fe200078ac0ff */
[----:B------:R-:W-:Y:S01]  /*0e90*/  IMAD.IADD R4, R39, 0x1, R4 ;  /* 0x0000000127047824 */ /* 0x000fe200078e0204 */
[----:B------:R-:W-:Y:S02]  /*0ea0*/  LOP3.LUT P4, RZ, R0, 0x8, RZ, 0xc0, !PT ;  /* 0x0000000800ff7812 */ /* 0x000fe4000788c0ff */
[----:B------:R-:W-:-:S02]  /*0eb0*/  P2R R54, PR, RZ, 0x20 ;  /* 0x00000020ff367803 */ /* 0x000fc40000000000 */
[----:B------:R-:W-:Y:S02]  /*0ec0*/  SEL R7, R4, RZ, !P3 ;  /* 0x000000ff04077207 */ /* 0x000fe40005800000 */
[----:B------:R-:W-:Y:S02]  /*0ed0*/  ISETP.GE.U32.AND P5, PT, R59, 0x20, PT ;  /* 0x000000203b00780c */ /* 0x000fe40003fa6070 */
[----:B------:R-:W-:Y:S01]  /*0ee0*/  P2R R45, PR, RZ, 0x10 ;  /* 0x00000010ff2d7803 */ /* 0x000fe20000000000 */
[----:B------:R-:W-:Y:S01]  /*0ef0*/  IMAD.IADD R7, R40, 0x1, R7 ;  /* 0x0000000128077824 */ /* 0x000fe200078e0207 */
[----:B------:R-:W-:-:S04]  /*0f00*/  LOP3.LUT P4, RZ, R0, 0x10, RZ, 0xc0, !PT ;  /* 0x0000001000ff7812 */ /* 0x000fc8000788c0ff */
[----:B------:R-:W-:Y:S02]  /*0f10*/  SEL R4, R7, RZ, !P2 ;  /* 0x000000ff07047207 */ /* 0x000fe40005000000 */
[----:B------:R-:W-:Y:S02]  /*0f20*/  P2R R46, PR, RZ, 0x10 ;  /* 0x00000010ff2e7803 */ /* 0x000fe40000000000 */
[----:B------:R-:W-:Y:S01]  /*0f30*/  LOP3.LUT P4, RZ, R0, 0x20, RZ, 0xc0, !PT ;  /* 0x0000002000ff7812 */ /* 0x000fe2000788c0ff */
[----:B------:R-:W-:-:S03]  /*0f40*/  IMAD.IADD R4, R41, 0x1, R4 ;  /* 0x0000000129047824 */ /* 0x000fc600078e0204 */
[----:B------:R-:W-:Y:S02]  /*0f50*/  P2R R47, PR, RZ, 0x10 ;  /* 0x00000010ff2f7803 */ /* 0x000fe40000000000 */
[----:B------:R-:W-:Y:S02]  /*0f60*/  SEL R7, R4, RZ, !P0 ;  /* 0x000000ff04077207 */ /* 0x000fe40004000000 */
[----:B------:R-:W-:-:S03]  /*0f70*/  LOP3.LUT P4, RZ, R0, 0x40, RZ, 0xc0, !PT ;  /* 0x0000004000ff7812 */ /* 0x000fc6000788c0ff */
[----:B------:R-:W-:Y:S01]  /*0f80*/  IMAD.IADD R7, R42, 0x1, R7 ;  /* 0x000000012a077824 */ /* 0x000fe200078e0207 */
[----:B------:R-:W-:Y:S02]  /*0f90*/  P2R R48, PR, RZ, 0x10 ;  /* 0x00000010ff307803 */ /* 0x000fe40000000000 */
[C---:B------:R-:W-:Y:S02]  /*0fa0*/  LOP3.LUT P4, RZ, R0.reuse, 0x80, RZ, 0xc0, !PT ;  /* 0x0000008000ff7812 */ /* 0x040fe4000788c0ff */
[----:B------:R-:W-:Y:S02]  /*0fb0*/  SEL R4, R7, RZ, !P1 ;  /* 0x000000ff07047207 */ /* 0x000fe40004800000 */
[----:B------:R-:W-:Y:S02]  /*0fc0*/  P2R R49, PR, RZ, 0x10 ;  /* 0x00000010ff317803 */ /* 0x000fe40000000000 */
[----:B------:R-:W-:Y:S01]  /*0fd0*/  LOP3.LUT P4, RZ, R0, 0x100, RZ, 0xc0, !PT ;  /* 0x0000010000ff7812 */ /* 0x000fe2000788c0ff */
[----:B------:R-:W-:-:S03]  /*0fe0*/  IMAD.IADD R4, R43, 0x1, R4 ;  /* 0x000000012b047824 */ /* 0x000fc600078e0204 */
[----:B------:R-:W-:Y:S02]  /*0ff0*/  P2R R50, PR, RZ, 0x10 ;  /* 0x00000010ff327803 */ /* 0x000fe40000000000 */
[----:B------:R-:W0:Y:S01]  /*1000*/  SHFL.UP PT, R6, R4, 0x1, RZ ;  /* 0x0420000004067989 */ /* 0x000e2200000e00ff */
[----:B------:R-:W-:-:S04]  /*1010*/  LOP3.LUT P4, RZ, R0, 0x200, RZ, 0xc0, !PT ;  /* 0x0000020000ff7812 */ /* 0x000fc8000788c0ff */
[----:B------:R-:W-:Y:S02]  /*1020*/  P2R R51, PR, RZ, 0x10 ;  /* 0x00000010ff337803 */ /* 0x000fe40000000000 */
[----:B------:R-:W-:-:S04]  /*1030*/  LOP3.LUT P4, RZ, R0, 0x400, RZ, 0xc0, !PT ;  /* 0x0000040000ff7812 */ /* 0x000fc8000788c0ff */
[----:B------:R-:W-:Y:S02]  /*1040*/  P2R R52, PR, RZ, 0x10 ;  /* 0x00000010ff347803 */ /* 0x000fe40000000000 */
[----:B------:R-:W-:-:S04]  /*1050*/  LOP3.LUT P4, RZ, R0, 0x800, RZ, 0xc0, !PT ;  /* 0x0000080000ff7812 */ /* 0x000fc8000788c0ff */
[----:B------:R-:W-:Y:S02]  /*1060*/  P2R R53, PR, RZ, 0x10 ;  /* 0x00000010ff357803 */ /* 0x000fe40000000000 */
[----:B------:R-:W-:Y:S02]  /*1070*/  LOP3.LUT P4, RZ, R0, 0x1000, RZ, 0xc0, !PT ;  /* 0x0000100000ff7812 */ /* 0x000fe4000788c0ff */
[----:B0-----:R-:W-:Y:S02]  /*1080*/  SEL R7, R6, RZ, !P6 ;  /* 0x000000ff06077207 */ /* 0x001fe40007000000 */
[----:B------:R-:W0:Y:S01]  /*1090*/  SHFL.UP PT, R6, R5, 0x1, RZ ;  /* 0x0420000005067989 */ /* 0x000e2200000e00ff */
[----:B------:R-:W-:-:S04]  /*10a0*/  ISETP.GE.AND P6, PT, R3, 0x1, PT ;  /* 0x000000010300780c */ /* 0x000fc80003fc6270 */
[----:B------:R-:W-:-:S05]  /*10b0*/  SEL R7, R7, RZ, P6 ;  /* 0x000000ff07077207 */ /* 0x000fca0003000000 */
[----:B------:R-:W-:-:S05]  /*10c0*/  IMAD.IADD R7, R4, 0x1, R7 ;  /* 0x0000000104077824 */ /* 0x000fca00078e0207 */
[----:B------:R-:W1:Y:S01]  /*10d0*/  SHFL.UP PT, R8, R7, 0x2, RZ ;  /* 0x0440000007087989 */ /* 0x000e6200000e00ff */
[----:B0-----:R-:W-:-:S04]  /*10e0*/  SEL R6, R6, RZ, P6 ;  /* 0x000000ff06067207 */ /* 0x001fc80003000000 */
[----:B------:R-:W-:-:S05]  /*10f0*/  LOP3.LUT P6, R6, R6, RZ, R5, 0xfa, !PT ;  /* 0x000000ff06067212 */ /* 0x000fca00078cfa05 */
[----:B------:R-:W0:Y:S01]  /*1100*/  SHFL.UP PT, R4, R6, 0x2, RZ ;  /* 0x0440000006047989 */ /* 0x000e2200000e00ff */
[----:B-1----:R-:W-:Y:S02]  /*1110*/  SEL R8, R8, RZ, !P6 ;  /* 0x000000ff08087207 */ /* 0x002fe40007000000 */
[----:B------:R-:W-:-:S04]  /*1120*/  ISETP.GE.AND P6, PT, R3, 0x2, PT ;  /* 0x000000020300780c */ /* 0x000fc80003fc6270 */
[----:B------:R-:W-:-:S05]  /*1130*/  SEL R8, R8, RZ, P6 ;  /* 0x000000ff08087207 */ /* 0x000fca0003000000 */
[----:B------:R-:W-:Y:S01]  /*1140*/  IMAD.IADD R8, R7, 0x1, R8 ;  /* 0x0000000107087824 */ /* 0x000fe200078e0208 */
[----:B0-----:R-:W-:-:S04]  /*1150*/  SEL R5, R4, RZ, P6 ;  /* 0x000000ff04057207 */ /* 0x001fc80003000000 */
[----:B------:R-:W0:Y:S01]  /*1160*/  SHFL.UP PT, R4, R8, 0x4, RZ ;  /* 0x0480000008047989 */ /* 0x000e2200000e00ff */
[----:B------:R-:W-:-:S04]  /*1170*/  LOP3.LUT P6, R5, R5, RZ, R6, 0xfa, !PT ;  /* 0x000000ff05057212 */ /* 0x000fc800078cfa06 */
[----:B0-----:R-:W-:Y:S02]  /*1180*/  SEL R9, R4, RZ, !P6 ;  /* 0x000000ff04097207 */ /* 0x001fe40007000000 */
[----:B------:R-:W-:Y:S01]  /*1190*/  ISETP.GE.AND P6, PT, R3, 0x4, PT ;  /* 0x000000040300780c */ /* 0x000fe20003fc6270 */
[----:B------:R-:W0:Y:S03]  /*11a0*/  SHFL.UP PT, R4, R5, 0x4, RZ ;  /* 0x0480000005047989 */ /* 0x000e2600000e00ff */
[----:B------:R-:W-:-:S05]  /*11b0*/  SEL R9, R9, RZ, P6 ;  /* 0x000000ff09097207 */ /* 0x000fca0003000000 */
[----:B------:R-:W-:-:S05]  /*11c0*/  IMAD.IADD R9, R8, 0x1, R9 ;  /* 0x0000000108097824 */ /* 0x000fca00078e0209 */
[----:B------:R-:W1:Y:S01]  /*11d0*/  SHFL.UP PT, R6, R9, 0x8, RZ ;  /* 0x0500000009067989 */ /* 0x000e6200000e00ff */
[----:B0-----:R-:W-:-:S04]  /*11e0*/  SEL R4, R4, RZ, P6 ;  /* 0x000000ff04047207 */ /* 0x001fc80003000000 */
[----:B------:R-:W-:-:S04]  /*11f0*/  LOP3.LUT P6, R4, R4, RZ, R5, 0xfa, !PT ;  /* 0x000000ff04047212 */ /* 0x000fc800078cfa05 */
[----:B-1----:R-:W-:Y:S02]  /*1200*/  SEL R7, R6, RZ, !P6 ;  /* 0x000000ff06077207 */ /* 0x002fe40007000000 */
[----:B------:R-:W0:Y:S01]  /*1210*/  SHFL.UP PT, R6, R4, 0x8, RZ ;  /* 0x0500000004067989 */ /* 0x000e2200000e00ff */
[----:B------:R-:W-:-:S04]  /*1220*/  ISETP.GE.AND P6, PT, R3, 0x8, PT ;  /* 0x000000080300780c */ /* 0x000fc80003fc6270 */
[----:B------:R-:W-:-:S05]  /*1230*/  SEL R8, R7, RZ, P6 ;  /* 0x000000ff07087207 */ /* 0x000fca0003000000 */
[----:B------:R-:W-:Y:S01]  /*1240*/  IMAD.IADD R8, R9, 0x1, R8 ;  /* 0x0000000109087824 */ /* 0x000fe200078e0208 */
[----:B0-----:R-:W-:-:S04]  /*1250*/  SEL R5, R6, RZ, P6 ;  /* 0x000000ff06057207 */ /* 0x001fc80003000000 */
[----:B------:R-:W0:Y:S01]  /*1260*/  SHFL.UP PT, R6, R8, 0x10, RZ ;  /* 0x0600000008067989 */ /* 0x000e2200000e00ff */
[----:B------:R-:W-:-:S05]  /*1270*/  LOP3.LUT P6, R10, R5, RZ, R4, 0xfa, !PT ;  /* 0x000000ff050a7212 */ /* 0x000fca00078cfa04 */
[----:B------:R-:W1:Y:S01]  /*1280*/  SHFL.UP PT, R5, R10, 0x10, RZ ;  /* 0x060000000a057989 */ /* 0x000e6200000e00ff */
[----:B0-----:R-:W-:Y:S02]  /*1290*/  SEL R6, R6, RZ, !P6 ;  /* 0x000000ff06067207 */ /* 0x001fe40007000000 */
[----:B------:R-:W-:-:S04]  /*12a0*/  ISETP.GE.AND P6, PT, R3, 0x10, PT ;  /* 0x000000100300780c */ /* 0x000fc80003fc6270 */
[----:B------:R-:W-:Y:S02]  /*12b0*/  SEL R17, R6, RZ, P6 ;  /* 0x000000ff06117207 */ /* 0x000fe40003000000 */
[----:B-1----:R-:W-:Y:S02]  /*12c0*/  SEL R5, R5, RZ, P6 ;  /* 0x000000ff05057207 */ /* 0x002fe40003000000 */
[----:B------:R-:W-:Y:S01]  /*12d0*/  ISETP.NE.AND P6, PT, R3, 0x1f, PT ;  /* 0x0000001f0300780c */ /* 0x000fe20003fc5270 */
[----:B------:R-:W-:Y:S01]  /*12e0*/  IMAD.IADD R17, R8, 0x1, R17 ;  /* 0x0000000108117824 */ /* 0x000fe200078e0211 */
[----:B------:R-:W-:-:S11]  /*12f0*/  LOP3.LUT R16, R5, R10, RZ, 0xfc, !PT ;  /* 0x0000000a05107212 */ /* 0x000fd600078efcff */
[----:B------:R-:W-:-:S05]  /*1300*/  @!P6 LEA R12, R62, UR4, 0x3 ;  /* 0x000000043e0cec11 */ /* 0x000fca000f8e18ff */
[----:B------:R-:W-:Y:S01]  /*1310*/  @!P6 STS.64 [R12], R16 ;  /* 0x000000100c00e388 */ /* 0x000fe20000000a00 */
[----:B------:R-:W-:Y:S06]  /*1320*/  BAR.SYNC.DEFER_BLOCKING 0x0 ;  /* 0x0000000000007b1d */ /* 0x000fec0000010000 */
[----:B------:R-:W-:Y:S04]  /*1330*/  SHFL.UP PT, R16, R16, 0x1, RZ ;  /* 0x0420000010107989 */ /* 0x000fe800000e00ff */
[----:B------:R-:W0:Y:S04]  /*1340*/  LDS.128 R4, [UR4] ;  /* 0x00000004ff047984 */ /* 0x000e280008000c00 */
[----:B------:R-:W1:Y:S01]  /*1350*/  LDS.128 R8, [UR4+0x10] ;  /* 0x00001004ff087984 */ /* 0x000e620008000c00 */
[----:B0-----:R-:W-:-:S04]  /*1360*/  ISETP.NE.AND P6, PT, R6, RZ, PT ;  /* 0x000000ff0600720c */ /* 0x001fc80003fc5270 */
[----:B------:R-:W-:Y:S02]  /*1370*/  SEL R14, R5, RZ, !P6 ;  /* 0x000000ff050e7207 */ /* 0x000fe40007000000 */
[----:B-1----:R-:W-:-:S03]  /*1380*/  ISETP.NE.AND P6, PT, R8, RZ, PT ;  /* 0x000000ff0800720c */ /* 0x002fc60003fc5270 */
[----:B------:R-:W-:-:S05]  /*1390*/  IMAD.IADD R14, R7, 0x1, R14 ;  /* 0x00000001070e7824 */ /* 0x000fca00078e020e */
[----:B------:R-:W-:Y:S02]  /*13a0*/  SEL R20, R14, RZ, !P6 ;  /* 0x000000ff0e147207 */ /* 0x000fe40007000000 */
[----:B------:R-:W-:-:S03]  /*13b0*/  ISETP.NE.AND P6, PT, R62, 0x2, PT ;  /* 0x000000023e00780c */ /* 0x000fc60003fc5270 */
[----:B------:R-:W-:Y:S01]  /*13c0*/  IMAD.IADD R20, R9, 0x1, R20 ;  /* 0x0000000109147824 */ /* 0x000fe200078e0214 */
[----:B------:R-:W-:Y:S02]  /*13d0*/  SEL R5, R14, R5, !P6 ;  /* 0x000000050e057207 */ /* 0x000fe40007000000 */
[----:B------:R-:W0:Y:S01]  /*13e0*/  LDS.128 R12, [UR4+0x20] ;  /* 0x00002004ff0c7984 */ /* 0x000e220008000c00 */
[----:B------:R-:W-:-:S04]  /*13f0*/  ISETP.NE.AND P6, PT, R62, 0x3, PT ;  /* 0x000000033e00780c */ /* 0x000fc80003fc5270 */
[----:B------:R-:W-:Y:S02]  /*1400*/  SEL R5, R20, R5, !P6 ;  /* 0x0000000514057207 */ /* 0x000fe40007000000 */
[----:B------:R-:W-:-:S04]  /*1410*/  ISETP.NE.AND P6, PT, R10, RZ, PT ;  /* 0x000000ff0a00720c */ /* 0x000fc80003fc5270 */
[----:B------:R-:W-:-:S05]  /*1420*/  SEL R20, R20, RZ, !P6 ;  /* 0x000000ff14147207 */ /* 0x000fca0007000000 */
[----:B------:R-:W-:Y:S01]  /*1430*/  IMAD.IADD R20, R11, 0x1, R20 ;  /* 0x000000010b147824 */ /* 0x000fe200078e0214 */
[----:B0-----:R-:W-:-:S04]  /*1440*/  ISETP.NE.AND P6, PT, R12, RZ, PT ;  /* 0x000000ff0c00720c */ /* 0x001fc80003fc5270 */
[----:B------:R-:W-:Y:S02]  /*1450*/  SEL R22, R20, RZ, !P6 ;  /* 0x000000ff14167207 */ /* 0x000fe40007000000 */
[----:B------:R-:W-:-:S03]  /*1460*/  ISETP.NE.AND P6, PT, R62, 0x4, PT ;  /* 0x000000043e00780c */ /* 0x000fc60003fc5270 */
[----:B------:R-:W-:Y:S01]  /*1470*/  IMAD.IADD R22, R13, 0x1, R22 ;  /* 0x000000010d167824 */ /* 0x000fe200078e0216 */
[----:B------:R-:W-:Y:S02]  /*1480*/  SEL R5, R20, R5, !P6 ;  /* 0x0000000514057207 */ /* 0x000fe40007000000 */
[----:B------:R-:W-:-:S04]  /*1490*/  ISETP.NE.AND P6, PT, R14, RZ, PT ;  /* 0x000000ff0e00720c */ /* 0x000fc80003fc5270 */
[----:B------:R-:W-:Y:S02]  /*14a0*/  SEL R20, R22, RZ, !P6 ;  /* 0x000000ff16147207 */ /* 0x000fe40007000000 */
[----:B------:R-:W-:-:S03]  /*14b0*/  ISETP.NE.AND P6, PT, R62, 0x5, PT ;  /* 0x000000053e00780c */ /* 0x000fc60003fc5270 */
[----:B------:R-:W-:Y:S01]  /*14c0*/  IMAD.IADD R15, R15, 0x1, R20 ;  /* 0x000000010f0f7824 */ /* 0x000fe200078e0214 */
[----:B------:R-:W-:Y:S02]  /*14d0*/  SEL R22, R22, R5, !P6 ;  /* 0x0000000516167207 */ /* 0x000fe40007000000 */
[----:B------:R-:W0:Y:S01]  /*14e0*/  SHFL.UP PT, R5, R17, 0x1, RZ ;  /* 0x0420000011057989 */ /* 0x000e2200000e00ff */
[----:B------:R-:W-:-:S04]  /*14f0*/  ISETP.NE.AND P6, PT, R62, 0x6, PT ;  /* 0x000000063e00780c */ /* 0x000fc80003fc5270 */
[----:B------:R-:W-:Y:S02]  /*1500*/  SEL R22, R15, R22, !P6 ;  /* 0x000000160f167207 */ /* 0x000fe40007000000 */
[----:B------:R-:W-:-:S04]  /*1510*/  @P5 ISETP.NE.AND P6, PT, R16, RZ, PT ;  /* 0x000000ff1000520c */ /* 0x000fc80003fc5270 */
[----:B------:R-:W-:Y:S02]  /*1520*/  @P5 SEL R20, R22, RZ, !P6 ;  /* 0x000000ff16145207 */ /* 0x000fe40007000000 */
[----:B------:R-:W-:-:S13]  /*1530*/  ISETP.NE.AND P6, PT, R3, RZ, P5 ;  /* 0x000000ff0300720c */ /* 0x000fda0002fc5270 */
[----:B0-----:R-:W-:Y:S01]  /*1540*/  @P6 IMAD.IADD R22, R5, 0x1, R20 ;  /* 0x0000000105166824 */ /* 0x001fe200078e0214 */
[----:B------:R-:W-:-:S03]  /*1550*/  ISETP.NE.AND P6, PT, R2, RZ, PT ;  /* 0x000000ff0200720c */ /* 0x000fc60003fc5270 */
[----:B------:R-:W-:Y:S01]  /*1560*/  @P5 IMAD.MOV.U32 R5, RZ, RZ, R22 ;  /* 0x000000ffff055224 */ /* 0x000fe200078e0016 */
[----:B------:R-:W-:-:S04]  /*1570*/  ISETP.NE.AND P5, PT, R59, RZ, PT ;  /* 0x000000ff3b00720c */ /* 0x000fc80003fa5270 */
[----:B------:R-:W-:Y:S02]  /*1580*/  SEL R5, R5, RZ, !P6 ;  /* 0x000000ff05057207 */ /* 0x000fe40007000000 */
[----:B------:R-:W-:Y:S02]  /*1590*/  LOP3.LUT P6, RZ, R0, 0x2, RZ, 0xc0, !PT ;  /* 0x0000000200ff7812 */ /* 0x000fe400078cc0ff */
[----:B------:R-:W-:Y:S02]  /*15a0*/  SEL R5, R5, RZ, P5 ;  /* 0x000000ff05057207 */ /* 0x000fe40002800000 */
[----:B------:R-:W-:-:S03]  /*15b0*/  ISETP.NE.AND P5, PT, R54, RZ, PT ;  /* 0x000000ff3600720c */ /* 0x000fc60003fa5270 */
[----:B------:R-:W-:-:S05]  /*15c0*/  IMAD.IADD R24, R24, 0x1, R5 ;  /* 0x0000000118187824 */ /* 0x000fca00078e0205 */
[----:B------:R-:W-:Y:S02]  /*15d0*/  SEL R2, R24, RZ, !P5 ;  /* 0x000000ff18027207 */ /* 0x000fe40006800000 */
[----:B------:R-:W-:-:S03]  /*15e0*/  ISETP.NE.AND P5, PT, R44, RZ, PT ;  /* 0x000000ff2c00720c */ /* 0x000fc60003fa5270 */
[----:B------:R-:W-:-:S05]  /*15f0*/  IMAD.IADD R25, R25, 0x1, R2 ;  /* 0x0000000119197824 */ /* 0x000fca00078e0202 */
[----:B------:R-:W-:Y:S02]  /*1600*/  SEL R3, R25, RZ, !P5 ;  /* 0x000000ff19037207 */ /* 0x000fe40006800000 */
[----:B------:R-:W-:-:S03]  /*1610*/  LOP3.LUT P5, RZ, R0, 0x4, RZ, 0xc0, !PT ;  /* 0x0000000400ff7812 */ /* 0x000fc600078ac0ff */
[----:B------:R-:W-:-:S05]  /*1620*/  IMAD.IADD R26, R26, 0x1, R3 ;  /* 0x000000011a1a7824 */ /* 0x000fca00078e0203 */
[----:B------:R-:W-:Y:S02]  /*1630*/  SEL R0, R26, RZ, !P4 ;  /* 0x000000ff1a007207 */ /* 0x000fe40006000000 */
[----:B------:R-:W-:-:S03]  /*1640*/  ISETP.NE.AND P4, PT, R53, RZ, PT ;  /* 0x000000ff3500720c */ /* 0x000fc60003f85270 */
        /* <DEDUP_REMOVED lines=27> */
[----:B------:R-:W-:Y:S02]  /*1800*/  IMAD.IADD R36, R36, 0x1, R3 ;  /* 0x0000000124247824 */ /* 0x000fe400078e0203 */
[----:B------:R-:W0:Y:S03]  /*1810*/  LDS.64 R2, [UR4+0x30] ;  /* 0x00003004ff027984 */ /* 0x000e260008000a00 */
[----:B------:R-:W-:-:S05]  /*1820*/  SEL R0, R36, RZ, !P5 ;  /* 0x000000ff24007207 */ /* 0x000fca0006800000 */
[----:B------:R-:W-:-:S05]  /*1830*/  IMAD.IADD R37, R37, 0x1, R0 ;  /* 0x0000000125257824 */ /* 0x000fca00078e0200 */
[----:B------:R-:W-:-:S05]  /*1840*/  SEL R5, R37, RZ, !P6 ;  /* 0x000000ff25057207 */ /* 0x000fca0007000000 */
[----:B------:R-:W-:-:S05]  /*1850*/  IMAD.IADD R38, R38, 0x1, R5 ;  /* 0x0000000126267824 */ /* 0x000fca00078e0205 */
[----:B------:R-:W-:-:S05]  /*1860*/  SEL R0, R38, RZ, !P4 ;  /* 0x000000ff26007207 */ /* 0x000fca0006000000 */
[----:B------:R-:W-:-:S05]  /*1870*/  IMAD.IADD R39, R39, 0x1, R0 ;  /* 0x0000000127277824 */ /* 0x000fca00078e0200 */
[----:B------:R-:W-:-:S05]  /*1880*/  SEL R5, R39, RZ, !P3 ;  /* 0x000000ff27057207 */ /* 0x000fca0005800000 */
[----:B------:R-:W-:Y:S01]  /*1890*/  IMAD.IADD R40, R40, 0x1, R5 ;  /* 0x0000000128287824 */ /* 0x000fe200078e0205 */
[----:B------:R-:W-:-:S04]  /*18a0*/  LOP3.LUT R5, R8, R6, R4, 0xfe, !PT ;  /* 0x0000000608057212 */ /* 0x000fc800078efe04 */
[----:B------:R-:W-:Y:S02]  /*18b0*/  SEL R0, R40, RZ, !P2 ;  /* 0x000000ff28007207 */ /* 0x000fe40005000000 */
[----:B0-----:R-:W-:Y:S02]  /*18c0*/  ISETP.NE.AND P2, PT, R2, RZ, PT ;  /* 0x000000ff0200720c */ /* 0x001fe40003f45270 */
[----:B------:R-:W-:Y:S01]  /*18d0*/  LOP3.LUT R5, R12, R10, R5, 0xfe, !PT ;  /* 0x0000000a0c057212 */ /* 0x000fe200078efe05 */
[----:B------:R-:W-:Y:S01]  /*18e0*/  IMAD.IADD R41, R41, 0x1, R0 ;  /* 0x0000000129297824 */ /* 0x000fe200078e0200 */
[----:B------:R-:W-:Y:S02]  /*18f0*/  SEL R0, R15, RZ, !P2 ;  /* 0x000000ff0f007207 */ /* 0x000fe40005000000 */
[----:B------:R-:W-:Y:S02]  /*1900*/  LOP3.LUT R4, R2, R14, R5, 0xfe, !PT ;  /* 0x0000000e02047212 */ /* 0x000fe400078efe05 */
[----:B------:R-:W-:Y:S01]  /*1910*/  SEL R7, R41, RZ, !P0 ;  /* 0x000000ff29077207 */ /* 0x000fe20004000000 */
[----:B------:R-:W-:Y:S01]  /*1920*/  IMAD.IADD R5, R3, 0x1, R0 ;  /* 0x0000000103057824 */ /* 0x000fe200078e0200 */
[----:B------:R-:W-:-:S03]  /*1930*/  ISETP.NE.AND P0, PT, R59, RZ, PT ;  /* 0x000000ff3b00720c */ /* 0x000fc60003f05270 */
[----:B------:R-:W-:-:S05]  /*1940*/  IMAD.IADD R42, R42, 0x1, R7 ;  /* 0x000000012a2a7824 */ /* 0x000fca00078e0207 */
[----:B------:R-:W-:-:S05]  /*1950*/  SEL R0, R42, RZ, !P1 ;  /* 0x000000ff2a007207 */ /* 0x000fca0004800000 */
[----:B------:R-:W-:Y:S05]  /*1960*/  @P0 BRA `(.L_x_3) ;  /* 0x0000001c00cc0947 */ /* 0x000fea0003800000 */
[----:B------:R-:W0:Y:S01]  /*1970*/  LDC.64 R2, c[0x0][0x3a0] ;  /* 0x0000e800ff027b82 */ /* 0x000e220000000a00 */
[----:B------:R-:W-:Y:S02]  /*1980*/  IMAD.MOV.U32 R6, RZ, RZ, 0x65 ;  /* 0x00000065ff067424 */ /* 0x000fe400078e00ff */
[----:B------:R-:W-:-:S05]  /*1990*/  IMAD.MOV.U32 R7, RZ, RZ, 0x0 ;  /* 0x00000000ff077424 */ /* 0x000fca00078e00ff */
[----:B0-----:R0:W-:Y:S01]  /*19a0*/  ST.E.128.STRONG.GPU desc[UR8][R2.64+0x200], R4 ;  /* 0x0002000402007985 */ /* 0x0011e2000c10fd08 */
[----:B------:R-:W-:Y:S05]  /*19b0*/  BRA `(.L_x_3) ;  /* 0x0000001c00b87947 */ /* 0x000fea0003800000 */
.L_x_2:
[----:B------:R-:W-:Y:S01]  /*19c0*/  ISETP.NE.AND P1, PT, R59, RZ, PT ;  /* 0x000000ff3b00720c */ /* 0x000fe20003f25270 */
[----:B------:R-:W-:-:S12]  /*19d0*/  IMAD.MOV.U32 R3, RZ, RZ, RZ ;  /* 0x000000ffff037224 */ /* 0x000fd800078e00ff */
[----:B-1----:R-:W1:Y:S02]  /*19e0*/  @!P1 LDC.64 R44, c[0x0][0x388] ;  /* 0x0000e200ff2c9b82 */ /* 0x002e640000000a00 */
[----:B-1----:R-:W-:-:S05]  /*19f0*/  @!P1 IMAD.WIDE.U32 R44, R2, 0x4, R44 ;  /* 0x00000004022c9825 */ /* 0x002fca00078e002c */
[----:B------:R1:W5:Y:S01]  /*1a00*/  @!P1 LDG.E R3, desc[UR8][R44.64] ;  /* 0x000000082c039981 */ /* 0x000362000c1e1900 */
[----:B------:R-:W-:Y:S02]  /*1a10*/  ISETP.NE.AND P0, PT, R4, R5, PT ;  /* 0x000000050400720c */ /* 0x000fe40003f05270 */
[----:B------:R-:W-:Y:S02]  /*1a20*/  ISETP.NE.AND P2, PT, R5, R6, PT ;  /* 0x000000060500720c */ /* 0x000fe40003f45270 */
[----:B0-----:R-:W-:Y:S02]  /*1a30*/  SEL R0, R24, RZ, !P0 ;  /* 0x000000ff18007207 */ /* 0x001fe40004000000 */
[----:B------:R-:W-:Y:S02]  /*1a40*/  ISETP.NE.AND P3, PT, R9, R10, PT ;  /* 0x0000000a0900720c */ /* 0x000fe40003f65270 */
[----:B------:R-:W-:Y:S01]  /*1a50*/  ISETP.NE.AND P4, PT, R11, R12, PT ;  /* 0x0000000c0b00720c */ /* 0x000fe20003f85270 */
[----:B------:R-:W-:Y:S01]  /*1a60*/  IMAD.IADD R0, R25, 0x1, R0 ;  /* 0x0000000119007824 */ /* 0x000fe200078e0200 */
[----:B------:R-:W-:-:S04]  /*1a70*/  ISETP.NE.AND P5, PT, R62, 0x2, PT ;  /* 0x000000023e00780c */ /* 0x000fc80003fa5270 */
[----:B------:R-:W-:Y:S02]  /*1a80*/  SEL R47, R0, RZ, !P2 ;  /* 0x000000ff002f7207 */ /* 0x000fe40005000000 */
[----:B------:R-:W-:-:S03]  /*1a90*/  ISETP.NE.AND P2, PT, R6, R7, PT ;  /* 0x000000070600720c */ /* 0x000fc60003f45270 */
[----:B------:R-:W-:-:S05]  /*1aa0*/  IMAD.IADD R47, R26, 0x1, R47 ;  /* 0x000000011a2f7824 */ /* 0x000fca00078e022f */
[----:B------:R-:W-:Y:S02]  /*1ab0*/  SEL R0, R47, RZ, !P2 ;  /* 0x000000ff2f007207 */ /* 0x000fe40005000000 */
[----:B------:R-:W-:-:S03]  /*1ac0*/  ISETP.NE.AND P2, PT, R7, R8, PT ;  /* 0x000000080700720c */ /* 0x000fc60003f45270 */
[----:B------:R-:W-:-:S05]  /*1ad0*/  IMAD.IADD R0, R27, 0x1, R0 ;  /* 0x000000011b007824 */ /* 0x000fca00078e0200 */
[----:B-1----:R-:W-:Y:S02]  /*1ae0*/  SEL R45, R0, RZ, !P2 ;  /* 0x000000ff002d7207 */ /* 0x002fe40005000000 */
[----:B------:R-:W-:-:S03]  /*1af0*/  ISETP.NE.AND P2, PT, R8, R9, PT ;  /* 0x000000090800720c */ /* 0x000fc60003f45270 */
[----:B--2---:R-:W-:-:S05]  /*1b00*/  IMAD.IADD R45, R28, 0x1, R45 ;  /* 0x000000011c2d7824 */ /* 0x004fca00078e022d */
[----:B------:R-:W-:Y:S02]  /*1b10*/  SEL R0, R45, RZ, !P2 ;  /* 0x000000ff2d007207 */ /* 0x000fe40005000000 */
[----:B------:R-:W-:-:S03]  /*1b20*/  ISETP.NE.AND P2, PT, R59, RZ, PT ;  /* 0x000000ff3b00720c */ /* 0x000fc60003f45270 */
[----:B------:R-:W-:-:S05]  /*1b30*/  IMAD.IADD R0, R29, 0x1, R0 ;  /* 0x000000011d007824 */ /* 0x000fca00078e0200 */
[----:B------:R-:W-:Y:S02]  /*1b40*/  SEL R45, R0, RZ, !P3 ;  /* 0x000000ff002d7207 */ /* 0x000fe40005800000 */
[----:B------:R-:W-:Y:S02]  /*1b50*/  LEA R0, R59, UR4, 0x2 ;  /* 0x000000043b007c11 */ /* 0x000fe4000f8e10ff */
[----:B------:R-:W-:Y:S01]  /*1b60*/  ISETP.NE.AND P3, PT, R10, R11, PT ;  /* 0x0000000b0a00720c */ /* 0x000fe20003f65270 */
[----:B------:R-:W-:Y:S02]  /*1b70*/  IMAD.IADD R45, R30, 0x1, R45 ;  /* 0x000000011e2d7824 */ /* 0x000fe400078e022d */
[----:B------:R-:W-:Y:S03]  /*1b80*/  STS [R0+0x3fc], R23 ;  /* 0x0003fc1700007388 */ /* 0x000fe60000000800 */
[----:B------:R-:W-:Y:S01]  /*1b90*/  SEL R44, R45, RZ, !P3 ;  /* 0x000000ff2d2c7207 */ /* 0x000fe20005800000 */
[----:B------:R-:W-:Y:S04]  /*1ba0*/  BAR.SYNC.DEFER_BLOCKING 0x0 ;  /* 0x0000000000007b1d */ /* 0x000fe80000010000 */
[----:B------:R-:W-:-:S05]  /*1bb0*/  IMAD.IADD R44, R31, 0x1, R44 ;  /* 0x000000011f2c7824 */ /* 0x000fca00078e022c */
[----:B------:R-:W-:Y:S02]  /*1bc0*/  SEL R45, R44, RZ, !P4 ;  /* 0x000000ff2c2d7207 */ /* 0x000fe40006000000 */
[----:B------:R-:W-:-:S03]  /*1bd0*/  ISETP.NE.AND P4, PT, R62, 0x3, PT ;  /* 0x000000033e00780c */ /* 0x000fc60003f85270 */
[----:B---3--:R-:W-:Y:S01]  /*1be0*/  IMAD.IADD R45, R32, 0x1, R45 ;  /* 0x00000001202d7824 */ /* 0x008fe200078e022d */
[----:B-----5:R0:W1:Y:S01]  /*1bf0*/  @P2 LDS R3, [R0+0x3f8] ;  /* 0x0003f80000032984 */ /* 0x0200620000000800 */
[----:B------:R-:W-:-:S04]  /*1c00*/  ISETP.NE.AND P2, PT, R12, R13, PT ;  /* 0x0000000d0c00720c */ /* 0x000fc80003f45270 */
[----:B------:R-:W-:Y:S02]  /*1c10*/  SEL R44, R45, RZ, !P2 ;  /* 0x000000ff2d2c7207 */ /* 0x000fe40005000000 */
[----:B------:R-:W-:-:S03]  /*1c20*/  ISETP.NE.AND P2, PT, R13, R14, PT ;  /* 0x0000000e0d00720c */ /* 0x000fc60003f45270 */
[----:B------:R-:W-:-:S05]  /*1c30*/  IMAD.IADD R44, R33, 0x1, R44 ;  /* 0x00000001212c7824 */ /* 0x000fca00078e022c */
[----:B------:R-:W-:Y:S02]  /*1c40*/  SEL R45, R44, RZ, !P2 ;  /* 0x000000ff2c2d7207 */ /* 0x000fe40005000000 */
[----:B------:R-:W-:-:S03]  /*1c50*/  ISETP.NE.AND P2, PT, R14, R15, PT ;  /* 0x0000000f0e00720c */ /* 0x000fc60003f45270 */
[----:B------:R-:W-:-:S05]  /*1c60*/  IMAD.IADD R45, R34, 0x1, R45 ;  /* 0x00000001222d7824 */ /* 0x000fca00078e022d */
[----:B0-----:R-:W-:Y:S02]  /*1c70*/  SEL R0, R45, RZ, !P2 ;  /* 0x000000ff2d007207 */ /* 0x001fe40005000000 */
[----:B------:R-:W-:-:S03]  /*1c80*/  ISETP.NE.AND P2, PT, R15, R16, PT ;  /* 0x000000100f00720c */ /* 0x000fc60003f45270 */
[----:B------:R-:W-:-:S05]  /*1c90*/  IMAD.IADD R0, R35, 0x1, R0 ;  /* 0x0000000123007824 */ /* 0x000fca00078e0200 */
[----:B------:R-:W-:Y:S02]  /*1ca0*/  SEL R45, R0, RZ, !P2 ;  /* 0x000000ff002d7207 */ /* 0x000fe40005000000 */
[----:B------:R-:W-:-:S03]  /*1cb0*/  ISETP.NE.AND P2, PT, R16, R17, PT ;  /* 0x000000111000720c */ /* 0x000fc60003f45270 */
[----:B----4-:R-:W-:Y:S01]  /*1cc0*/  IMAD.IADD R45, R36, 0x1, R45 ;  /* 0x00000001242d7824 */ /* 0x010fe200078e022d */
[----:B-1----:R-:W-:-:S04]  /*1cd0*/  ISETP.NE.OR P0, PT, R3, R4, P0 ;  /* 0x000000040300720c */ /* 0x002fc80000705670 */
[----:B------:R-:W-:Y:S02]  /*1ce0*/  SEL R0, R45, RZ, !P2 ;  /* 0x000000ff2d007207 */ /* 0x000fe40005000000 */
[----:B------:R-:W-:Y:S02]  /*1cf0*/  ISETP.NE.AND P2, PT, R17, R18, PT ;  /* 0x000000121100720c */ /* 0x000fe40003f45270 */
[----:B------:R-:W-:Y:S01]  /*1d00*/  ISETP.NE.OR P0, PT, R5, R6, P0 ;  /* 0x000000060500720c */ /* 0x000fe20000705670 */
[----:B------:R-:W-:-:S03]  /*1d10*/  IMAD.IADD R0, R37, 0x1, R0 ;  /* 0x0000000125007824 */ /* 0x000fc600078e0200 */
[----:B------:R-:W-:Y:S02]  /*1d20*/  ISETP.NE.OR P0, PT, R6, R7, P0 ;  /* 0x000000070600720c */ /* 0x000fe40000705670 */
        /* <DEDUP_REMOVED lines=21> */
[----:B------:R-:W-:Y:S01]  /*1e80*/  ISETP.NE.OR P0, PT, R15, R16, P0 ;  /* 0x000000100f00720c */ /* 0x000fe20000705670 */
[----:B------:R-:W0:Y:S01]  /*1e90*/  S2R R0, SR_LANEID ;  /* 0x0000000000007919 */ /* 0x000e220000000000 */
[----:B------:R-:W-:Y:S01]  /*1ea0*/  ISETP.NE.AND P2, PT, R22, R23, PT ;  /* 0x000000171600720c */ /* 0x000fe20003f45270 */
[----:B------:R-:W-:Y:S01]  /*1eb0*/  IMAD.IADD R45, R42, 0x1, R45 ;  /* 0x000000012a2d7824 */ /* 0x000fe200078e022d */
[----:B------:R-:W-:-:S04]  /*1ec0*/  ISETP.NE.OR P0, PT, R16, R17, P0 ;  /* 0x000000111000720c */ /* 0x000fc80000705670 */
[----:B------:R-:W-:Y:S02]  /*1ed0*/  SEL R44, R45, RZ, !P2 ;  /* 0x000000ff2d2c7207 */ /* 0x000fe40005000000 */
[----:B------:R-:W-:-:S03]  /*1ee0*/  ISETP.NE.OR P0, PT, R17, R18, P0 ;  /* 0x000000121100720c */ /* 0x000fc60000705670 */
[----:B------:R-:W-:Y:S01]  /*1ef0*/  IMAD.IADD R47, R43, 0x1, R44 ;  /* 0x000000012b2f7824 */ /* 0x000fe200078e022c */
[----:B------:R-:W-:-:S04]  /*1f00*/  ISETP.NE.OR P0, PT, R18, R19, P0 ;  /* 0x000000131200720c */ /* 0x000fc80000705670 */
[----:B------:R-:W1:Y:S01]  /*1f10*/  SHFL.UP PT, R46, R47, 0x1, RZ ;  /* 0x042000002f2e7989 */ /* 0x000e6200000e00ff */
[----:B------:R-:W-:-:S04]  /*1f20*/  ISETP.NE.OR P0, PT, R19, R20, P0 ;  /* 0x000000141300720c */ /* 0x000fc80000705670 */
[----:B------:R-:W-:-:S04]  /*1f30*/  ISETP.NE.OR P0, PT, R20, R21, P0 ;  /* 0x000000151400720c */ /* 0x000fc80000705670 */
[----:B------:R-:W-:-:S04]  /*1f40*/  ISETP.NE.OR P0, PT, R21, R22, P0 ;  /* 0x000000161500720c */ /* 0x000fc80000705670 */
[----:B------:R-:W-:Y:S02]  /*1f50*/  ISETP.NE.OR P0, PT, R22, R23, P0 ;  /* 0x000000171600720c */ /* 0x000fe40000705670 */
[C---:B0-----:R-:W-:Y:S02]  /*1f60*/  ISETP.GE.AND P2, PT, R0.reuse, 0x1, PT ;  /* 0x000000010000780c */ /* 0x041fe40003f46270 */
[----:B------:R-:W-:Y:S02]  /*1f70*/  SEL R44, RZ, 0x1, !P0 ;  /* 0x00000001ff2c7807 */ /* 0x000fe40004000000 */
[----:B------:R-:W-:-:S03]  /*1f80*/  ISETP.NE.AND P3, PT, R0, 0x1f, PT ;  /* 0x0000001f0000780c */ /* 0x000fc60003f65270 */
[----:B------:R-:W0:Y:S01]  /*1f90*/  SHFL.UP PT, R45, R44, 0x1, RZ ;  /* 0x042000002c2d7989 */ /* 0x000e2200000e00ff */
[----:B-1----:R-:W-:-:S04]  /*1fa0*/  SEL R46, R46, RZ, !P0 ;  /* 0x000000ff2e2e7207 */ /* 0x002fc80004000000 */
[----:B------:R-:W-:-:S05]  /*1fb0*/  SEL R46, R46, RZ, P2 ;  /* 0x000000ff2e2e7207 */ /* 0x000fca0001000000 */
[----:B------:R-:W-:Y:S01]  /*1fc0*/  @!P3 LEA R63, R62, UR4, 0x3 ;  /* 0x000000043e3fbc11 */ /* 0x000fe2000f8e18ff */
[----:B------:R-:W-:-:S05]  /*1fd0*/  IMAD.IADD R46, R47, 0x1, R46 ;  /* 0x000000012f2e7824 */ /* 0x000fca00078e022e */
[----:B------:R-:W1:Y:S01]  /*1fe0*/  SHFL.UP PT, R48, R46, 0x2, RZ ;  /* 0x044000002e307989 */ /* 0x000e6200000e00ff */
[----:B0-----:R-:W-:Y:S02]  /*1ff0*/  SEL R45, R45, RZ, P2 ;  /* 0x000000ff2d2d7207 */ /* 0x001fe40001000000 */
[----:B------:R-:W-:Y:S02]  /*2000*/  ISETP.GE.AND P2, PT, R0, 0x2, PT ;  /* 0x000000020000780c */ /* 0x000fe40003f46270 */
[----:B------:R-:W-:-:S05]  /*2010*/  LOP3.LUT P0, R45, R45, RZ, R44, 0xfa, !PT ;  /* 0x000000ff2d2d7212 */ /* 0x000fca000780fa2c */
[----:B------:R-:W0:Y:S01]  /*2020*/  SHFL.UP PT, R47, R45, 0x2, RZ ;  /* 0x044000002d2f7989 */ /* 0x000e2200000e00ff */
[----:B-1----:R-:W-:-:S04]  /*2030*/  SEL R48, R48, RZ, !P0 ;  /* 0x000000ff30307207 */ /* 0x002fc80004000000 */
[----:B------:R-:W-:-:S05]  /*2040*/  SEL R49, R48, RZ, P2 ;  /* 0x000000ff30317207 */ /* 0x000fca0001000000 */
        /* <DEDUP_REMOVED lines=8> */
[----:B------:R-:W-:Y:S01]  /*20d0*/  IMAD.IADD R48, R49, 0x1, R48 ;  /* 0x0000000131307824 */ /* 0x000fe200078e0230 */
[----:B0-----:R-:W-:-:S04]  /*20e0*/  SEL R45, R46, RZ, P2 ;  /* 0x000000ff2e2d7207 */ /* 0x001fc80001000000 */
[----:B------:R-:W0:Y:S01]  /*20f0*/  SHFL.UP PT, R47, R48, 0x8, RZ ;  /* 0x05000000302f7989 */ /* 0x000e2200000e00ff */
[----:B------:R-:W-:Y:S02]  /*2100*/  ISETP.GE.AND P2, PT, R0, 0x8, PT ;  /* 0x000000080000780c */ /* 0x000fe40003f46270 */
[----:B------:R-:W-:-:S05]  /*2110*/  LOP3.LUT P0, R45, R45, RZ, R44, 0xfa, !PT ;  /* 0x000000ff2d2d7212 */ /* 0x000fca000780fa2c */
[----:B------:R-:W1:Y:S01]  /*2120*/  SHFL.UP PT, R46, R45, 0x8, RZ ;  /* 0x050000002d2e7989 */ /* 0x000e6200000e00ff */
[----:B0-----:R-:W-:-:S04]  /*2130*/  SEL R47, R47, RZ, !P0 ;  /* 0x000000ff2f2f7207 */ /* 0x001fc80004000000 */
[----:B------:R-:W-:Y:S02]  /*2140*/  SEL R47, R47, RZ, P2 ;  /* 0x000000ff2f2f7207 */ /* 0x000fe40001000000 */
[----:B-1----:R-:W-:-:S03]  /*2150*/  SEL R46, R46, RZ, P2 ;  /* 0x000000ff2e2e7207 */ /* 0x002fc60001000000 */
[----:B------:R-:W-:Y:S01]  /*2160*/  IMAD.IADD R47, R48, 0x1, R47 ;  /* 0x00000001302f7824 */ /* 0x000fe200078e022f */
[----:B------:R-:W-:Y:S02]  /*2170*/  ISETP.GE.AND P2, PT, R0, 0x10, PT ;  /* 0x000000100000780c */ /* 0x000fe40003f46270 */
[----:B------:R-:W-:Y:S02]  /*2180*/  LOP3.LUT P0, R46, R46, RZ, R45, 0xfa, !PT ;  /* 0x000000ff2e2e7212 */ /* 0x000fe4000780fa2d */
[----:B------:R-:W0:Y:S04]  /*2190*/  SHFL.UP PT, R49, R47, 0x10, RZ ;  /* 0x060000002f317989 */ /* 0x000e2800000e00ff */
[----:B------:R-:W1:Y:S01]  /*21a0*/  SHFL.UP PT, R44, R46, 0x10, RZ ;  /* 0x060000002e2c7989 */ /* 0x000e6200000e00ff */
[----:B0-----:R-:W-:-:S02]  /*21b0*/  SEL R49, R49, RZ, !P0 ;  /* 0x000000ff31317207 */ /* 0x001fc40004000000 */
[----:B------:R-:W-:Y:S02]  /*21c0*/  ISETP.NE.AND P0, PT, R62, 0x5, PT ;  /* 0x000000053e00780c */ /* 0x000fe40003f05270 */
[----:B-1----:R-:W-:Y:S02]  /*21d0*/  SEL R45, R44, RZ, P2 ;  /* 0x000000ff2c2d7207 */ /* 0x002fe40001000000 */
[----:B------:R-:W-:Y:S02]  /*21e0*/  SEL R44, R49, RZ, P2 ;  /* 0x000000ff312c7207 */ /* 0x000fe40001000000 */
[----:B------:R-:W-:Y:S02]  /*21f0*/  LOP3.LUT R60, R45, R46, RZ, 0xfc, !PT ;  /* 0x0000002e2d3c7212 */ /* 0x000fe400078efcff */
[----:B------:R-:W-:Y:S01]  /*2200*/  ISETP.NE.AND P2, PT, R62, 0x6, PT ;  /* 0x000000063e00780c */ /* 0x000fe20003f45270 */
[----:B------:R-:W-:-:S05]  /*2210*/  IMAD.IADD R61, R47, 0x1, R44 ;  /* 0x000000012f3d7824 */ /* 0x000fca00078e022c */
[----:B------:R-:W-:Y:S01]  /*2220*/  @!P3 STS.64 [R63], R60 ;  /* 0x0000003c3f00b388 */ /* 0x000fe20000000a00 */
[----:B------:R-:W-:Y:S01]  /*2230*/  BAR.SYNC.DEFER_BLOCKING 0x0 ;  /* 0x0000000000007b1d */ /* 0x000fe20000010000 */
[----:B------:R-:W-:-:S05]  /*2240*/  ISETP.NE.AND P3, PT, R62, 0x4, PT ;  /* 0x000000043e00780c */ /* 0x000fca0003f65270 */
[----:B------:R-:W-:Y:S04]  /*2250*/  SHFL.UP PT, R61, R61, 0x1, RZ ;  /* 0x042000003d3d7989 */ /* 0x000fe800000e00ff */
[----:B------:R-:W0:Y:S04]  /*2260*/  LDS.128 R44, [UR4] ;  /* 0x00000004ff2c7984 */ /* 0x000e280008000c00 */
[----:B------:R-:W1:Y:S04]  /*2270*/  LDS.128 R48, [UR4+0x10] ;  /* 0x00001004ff307984 */ /* 0x000e680008000c00 */
[----:B------:R-:W2:Y:S01]  /*2280*/  LDS.128 R52, [UR4+0x20] ;  /* 0x00002004ff347984 */ /* 0x000ea20008000c00 */
[----:B0-----:R-:W-:-:S02]  /*2290*/  ISETP.NE.AND P6, PT, R46, RZ, PT ;  /* 0x000000ff2e00720c */ /* 0x001fc40003fc5270 */
[----:B------:R-:W-:Y:S02]  /*22a0*/  LOP3.LUT R63, R46, R44, RZ, 0xfc, !PT ;  /* 0x0000002c2e3f7212 */ /* 0x000fe400078efcff */
[----:B------:R-:W-:Y:S02]  /*22b0*/  SEL R62, R45, RZ, !P6 ;  /* 0x000000ff2d3e7207 */ /* 0x000fe40007000000 */
[----:B-1----:R-:W-:-:S03]  /*22c0*/  ISETP.NE.AND P6, PT, R48, RZ, PT ;  /* 0x000000ff3000720c */ /* 0x002fc60003fc5270 */
[----:B------:R-:W-:Y:S01]  /*22d0*/  IMAD.IADD R62, R47, 0x1, R62 ;  /* 0x000000012f3e7824 */ /* 0x000fe200078e023e */
[----:B------:R-:W-:Y:S02]  /*22e0*/  LOP3.LUT R47, R48, R46, R44, 0xfe, !PT ;  /* 0x0000002e302f7212 */ /* 0x000fe400078efe2c */
[----:B------:R-:W-:Y:S01]  /*22f0*/  SEL R46, R63, R44, !P5 ;  /* 0x0000002c3f2e7207 */ /* 0x000fe20006800000 */
[----:B------:R-:W0:Y:S01]  /*2300*/  SHFL.UP PT, R48, R60, 0x1, RZ ;  /* 0x042000003c307989 */ /* 0x000e2200000e00ff */
[C---:B------:R-:W-:Y:S02]  /*2310*/  SEL R44, R62.reuse, RZ, !P6 ;  /* 0x000000ff3e2c7207 */ /* 0x040fe40007000000 */
[----:B------:R-:W-:Y:S02]  /*2320*/  SEL R62, R62, R45, !P5 ;  /* 0x0000002d3e3e7207 */ /* 0x000fe40006800000 */
[----:B------:R-:W-:Y:S01]  /*2330*/  ISETP.NE.AND P5, PT, R50, RZ, PT ;  /* 0x000000ff3200720c */ /* 0x000fe20003fa5270 */
[----:B------:R-:W-:Y:S01]  /*2340*/  IMAD.IADD R49, R49, 0x1, R44 ;  /* 0x0000000131317824 */ /* 0x000fe200078e022c */
[----:B--2---:R-:W-:Y:S01]  /*2350*/  ISETP.NE.AND P6, PT, R54, RZ, PT ;  /* 0x000000ff3600720c */ /* 0x004fe20003fc5270 */
[----:B------:R-:W1:Y:S01]  /*2360*/  LDS.64 R44, [UR4+0x30] ;  /* 0x00003004ff2c7984 */ /* 0x000e620008000a00 */
[----:B------:R-:W-:-:S02]  /*2370*/  SEL R46, R47, R46, !P4 ;  /* 0x0000002e2f2e7207 */ /* 0x000fc40006000000 */
[C---:B------:R-:W-:Y:S02]  /*2380*/  SEL R64, R49.reuse, RZ, !P5 ;  /* 0x000000ff31407207 */ /* 0x040fe40006800000 */
[----:B------:R-:W-:Y:S02]  /*2390*/  ISETP.NE.AND P5, PT, R52, RZ, PT ;  /* 0x000000ff3400720c */ /* 0x000fe40003fa5270 */
[----:B------:R-:W-:Y:S01]  /*23a0*/  SEL R62, R49, R62, !P4 ;  /* 0x0000003e313e7207 */ /* 0x000fe20006000000 */
[----:B------:R-:W-:Y:S01]  /*23b0*/  IMAD.IADD R51, R51, 0x1, R64 ;  /* 0x0000000133337824 */ /* 0x000fe200078e0240 */
[----:B------:R-:W-:-:S04]  /*23c0*/  LOP3.LUT R49, R50, R47, RZ, 0xfc, !PT ;  /* 0x0000002f32317212 */ /* 0x000fc800078efcff */
[----:B------:R-:W-:Y:S02]  /*23d0*/  SEL R64, R51, RZ, !P5 ;  /* 0x000000ff33407207 */ /* 0x000fe40006800000 */
[----:B------:R-:W-:Y:S02]  /*23e0*/  ISETP.GE.U32.AND P5, PT, R59, 0x20, PT ;  /* 0x000000203b00780c */ /* 0x000fe40003fa6070 */
[----:B------:R-:W-:Y:S01]  /*23f0*/  SEL R62, R51, R62, !P3 ;  /* 0x0000003e333e7207 */ /* 0x000fe20005800000 */
[----:B------:R-:W-:Y:S01]  /*2400*/  IMAD.IADD R63, R53, 0x1, R64 ;  /* 0x00000001353f7824 */ /* 0x000fe200078e0240 */
[----:B------:R-:W-:Y:S02]  /*2410*/  LOP3.LUT R53, R52, R50, R47, 0xfe, !PT ;  /* 0x0000003234357212 */ /* 0x000fe400078efe2f */
[----:B------:R-:W-:Y:S02]  /*2420*/  ISETP.NE.AND P4, PT, R0, RZ, P5 ;  /* 0x000000ff0000720c */ /* 0x000fe40002f85270 */
[----:B------:R-:W-:-:S02]  /*2430*/  SEL R50, R63, RZ, !P6 ;  /* 0x000000ff3f327207 */ /* 0x000fc40007000000 */
[----:B------:R-:W-:Y:S02]  /*2440*/  SEL R62, R63, R62, !P0 ;  /* 0x0000003e3f3e7207 */ /* 0x000fe40004000000 */
[----:B------:R-:W-:Y:S01]  /*2450*/  SEL R46, R49, R46, !P3 ;  /* 0x0000002e312e7207 */ /* 0x000fe20005800000 */
[----:B------:R-:W-:Y:S01]  /*2460*/  IMAD.IADD R55, R55, 0x1, R50 ;  /* 0x0000000137377824 */ /* 0x000fe200078e0232 */
[----:B0-----:R-:W-:Y:S02]  /*2470*/  @P5 ISETP.NE.AND P3, PT, R48, RZ, PT ;  /* 0x000000ff3000520c */ /* 0x001fe40003f65270 */
[----:B------:R-:W-:Y:S02]  /*2480*/  SEL R46, R53, R46, !P0 ;  /* 0x0000002e352e7207 */ /* 0x000fe40004000000 */
[----:B------:R-:W-:Y:S02]  /*2490*/  SEL R62, R55, R62, !P2 ;  /* 0x0000003e373e7207 */ /* 0x000fe40005000000 */
[----:B------:R-:W-:-:S02]  /*24a0*/  LOP3.LUT R47, R54, R53, RZ, 0xfc, !PT ;  /* 0x00000035362f7212 */ /* 0x000fc400078efcff */
[----:B------:R-:W-:Y:S02]  /*24b0*/  @P5 SEL R50, R62, RZ, !P3 ;  /* 0x000000ff3e325207 */ /* 0x000fe40005800000 */
[----:B------:R-:W-:Y:S02]  /*24c0*/  @P5 ISETP.NE.AND P6, PT, R0, RZ, PT ;  /* 0x000000ff0000520c */ /* 0x000fe40003fc5270 */
[----:B-1----:R-:W-:Y:S01]  /*24d0*/  ISETP.NE.AND P0, PT, R44, RZ, PT ;  /* 0x000000ff2c00720c */ /* 0x002fe20003f05270 */
[----:B------:R-:W-:Y:S01]  /*24e0*/  @P4 IMAD.IADD R62, R61, 0x1, R50 ;  /* 0x000000013d3e4824 */ /* 0x000fe200078e0232 */
[----:B------:R-:W-:Y:S02]  /*24f0*/  SEL R46, R47, R46, !P2 ;  /* 0x0000002e2f2e7207 */ /* 0x000fe40005000000 */
[----:B------:R-:W-:Y:S01]  /*2500*/  SEL R50, R55, RZ, !P0 ;  /* 0x000000ff37327207 */ /* 0x000fe20004000000 */
[----:B------:R-:W-:Y:S01]  /*2510*/  @P5 IMAD.MOV.U32 R61, RZ, RZ, R62 ;  /* 0x000000ffff3d5224 */ /* 0x000fe200078e003e */
[----:B------:R-:W-:-:S02]  /*2520*/  @P5 SEL R47, R48, RZ, P6 ;  /* 0x000000ff302f5207 */ /* 0x000fc40003000000 */
[----:B------:R-:W-:Y:S01]  /*2530*/  LOP3.LUT R53, R44, R54, R53, 0xfe, !PT ;  /* 0x000000362c357212 */ /* 0x000fe200078efe35 */
[----:B------:R-:W-:Y:S01]  /*2540*/  IMAD.IADD R49, R45, 0x1, R50 ;  /* 0x000000012d317824 */ /* 0x000fe200078e0232 */
[----:B------:R-:W-:Y:S01]  /*2550*/  @P5 LOP3.LUT R48, R46, R47, RZ, 0xfc, !PT ;  /* 0x0000002f2e305212 */ /* 0x000fe200078efcff */
[----:B------:R-:W-:Y:S06]  /*2560*/  @P5 BRA `(.L_x_4) ;  /* 0x0000000c00b45947 */ /* 0x000fec0003800000 */
[----:B------:R-:W0:Y:S01]  /*2570*/  LDC.64 R54, c[0x0][0x3a0] ;  /* 0x0000e800ff367b82 */ /* 0x000e220000000a00 */
[----:B------:R-:W-:Y:S01]  /*2580*/  IMAD.WIDE.U32 R50, R59, 0x10, RZ ;  /* 0x000000103b327825 */ /* 0x000fe200078e00ff */
[----:B------:R1:W-:Y:S01]  /*2590*/  @!P1 STS [UR4+0x74], R53 ;  /* 0x00007435ff009988 */ /* 0x0003e20008000804 */
[----:B------:R-:W-:Y:S02]  /*25a0*/  LOP3.LUT R65, RZ, R59, RZ, 0x33, !PT ;  /* 0x0000003bff417212 */ /* 0x000fe400078e33ff */
[----:B------:R-:W-:Y:S01]  /*25b0*/  @!P1 IMAD.MOV.U32 R46, RZ, RZ, 0x64 ;  /* 0x00000064ff2e9424 */ /* 0x000fe200078e00ff */
[----:B------:R-:W-:Y:S01]  /*25c0*/  LOP3.LUT R63, R50, 0xfffffff0, RZ, 0x3c, !PT ;  /* 0xfffffff0323f7812 */ /* 0x000fe200078e3cff */
[----:B------:R-:W-:Y:S01]  /*25d0*/  @!P1 IMAD.MOV.U32 R47, RZ, RZ, 0x0 ;  /* 0x00000000ff2f9424 */ /* 0x000fe200078e00ff */
[----:B------:R-:W-:Y:S01]  /*25e0*/  LOP3.LUT R51, RZ, R51, RZ, 0x33, !PT ;  /* 0x00000033ff337212 */ /* 0x000fe200078e33ff */
[----:B------:R-:W-:Y:S01]  /*25f0*/  @!P1 IMAD.MOV.U32 R44, RZ, RZ, R53 ;  /* 0x000000ffff2c9224 */ /* 0x000fe200078e0035 */
[----:B------:R1:W-:Y:S01]  /*2600*/  @!P1 STS [UR4+0x78], R49 ;  /* 0x00007831ff009988 */ /* 0x0003e20008000804 */
[----:B------:R-:W-:-:S02]  /*2610*/  @!P1 IMAD.MOV.U32 R45, RZ, RZ, R49 ;  /* 0x000000ffff2d9224 */ /* 0x000fc400078e0031 */
[----:B------:R-:W-:Y:S02]  /*2620*/  IMAD.MOV.U32 R59, RZ, RZ, 0x3a0 ;  /* 0x000003a0ff3b7424 */ /* 0x000fe400078e00ff */
[----:B0-----:R-:W-:-:S03]  /*2630*/  IMAD.WIDE.U32 R54, R2, 0x10, R54 ;  /* 0x0000001002367825 */ /* 0x001fc600078e0036 */
[----:B------:R-:W-:Y:S02]  /*2640*/  IADD3 R50, P0, PT, R54, R63, RZ ;  /* 0x0000003f36327210 */ /* 0x000fe40007f1e0ff */
[----:B------:R1:W-:Y:S01]  /*2650*/  @!P1 ST.E.128.STRONG.GPU desc[UR8][R54.64+0x200], R44 ;  /* 0x0002002c36009985 */ /* 0x0003e2000c10fd08 */
[----:B------:R-:W-:Y:S05]  /*2660*/  NANOSLEEP 0x118 ;  /* 0x000001180000795d */ /* 0x000fea0003800000 */
[----:B------:R-:W-:-:S07]  /*2670*/  IMAD.X R51, R55, 0x1, R51, P0 ;  /* 0x0000000137337824 */ /* 0x000fce00000e0633 */
.L_x_6:
[----:B------:R-:W-:Y:S01]  /*2680*/  SHF.R.U32.HI R52, RZ, 0x1, R59 ;  /* 0x00000001ff347819 */ /* 0x000fe2000001163b */
[----:B------:R-:W-:-:S03]  /*2690*/  IMAD R2, R2, 0x41a7, RZ ;  /* 0x000041a702027824 */ /* 0x000fc600078e02ff */
[----:B-1----:R-:W-:Y:S02]  /*26a0*/  IADD3 R47, PT, PT, R59, 0x1, -R52 ;  /* 0x000000013b2f7810 */ /* 0x002fe40007ffe834 */
[----:B------:R-:W-:Y:S02]  /*26b0*/  LOP3.LUT R2, R2, 0x7fffffff, RZ, 0xc0, !PT ;  /* 0x7fffffff02027812 */ /* 0x000fe400078ec0ff */
[----:B------:R-:W0:Y:S01]  /*26c0*/  I2F.U32.RP R46, R47 ;  /* 0x0000002f002e7306 */ /* 0x000e220000209000 */
[----:B------:R-:W-:Y:S01]  /*26d0*/  IMAD.MOV R59, RZ, RZ, -R47 ;  /* 0x000000ffff3b7224 */ /* 0x000fe200078e0a2f */
[----:B------:R-:W-:-:S06]  /*26e0*/  ISETP.NE.U32.AND P1, PT, R47, RZ, PT ;  /* 0x000000ff2f00720c */ /* 0x000fcc0003f25070 */
[----:B0-----:R-:W0:Y:S02]  /*26f0*/  MUFU.RCP R46, R46 ;  /* 0x0000002e002e7308 */ /* 0x001e240000001000 */
[----:B0-----:R-:W-:-:S06]  /*2700*/  VIADD R44, R46, 0xffffffe ;  /* 0x0ffffffe2e2c7836 */ /* 0x001fcc0000000000 */
[----:B------:R0:W1:Y:S02]  /*2710*/  F2I.FTZ.U32.TRUNC.NTZ R45, R44 ;  /* 0x0000002c002d7305 */ /* 0x000064000021f000 */
[----:B0-----:R-:W-:Y:S02]  /*2720*/  IMAD.MOV.U32 R44, RZ, RZ, RZ ;  /* 0x000000ffff2c7224 */ /* 0x001fe400078e00ff */
[----:B-1----:R-:W-:-:S04]  /*2730*/  IMAD R59, R59, R45, RZ ;  /* 0x0000002d3b3b7224 */ /* 0x002fc800078e02ff */
[----:B------:R-:W-:-:S06]  /*2740*/  IMAD.HI.U32 R45, R45, R59, R44 ;  /* 0x0000003b2d2d7227 */ /* 0x000fcc00078e002c */
[----:B------:R-:W-:-:S04]  /*2750*/  IMAD.HI.U32 R45, R45, R2, RZ ;  /* 0x000000022d2d7227 */ /* 0x000fc800078e00ff */
[----:B------:R-:W-:-:S04]  /*2760*/  IMAD.MOV R45, RZ, RZ, -R45 ;  /* 0x000000ffff2d7224 */ /* 0x000fc800078e0a2d */
[----:B------:R-:W-:-:S05]  /*2770*/  IMAD R46, R47, R45, R2 ;  /* 0x0000002d2f2e7224 */ /* 0x000fca00078e0202 */
[----:B------:R-:W-:-:S13]  /*2780*/  ISETP.GE.U32.AND P0, PT, R46, R47, PT ;  /* 0x0000002f2e00720c */ /* 0x000fda0003f06070 */
[----:B------:R-:W-:-:S05]  /*2790*/  @P0 IMAD.IADD R46, R46, 0x1, -R47 ;  /* 0x000000012e2e0824 */ /* 0x000fca00078e0a2f */
[----:B------:R-:W-:-:S13]  /*27a0*/  ISETP.GE.U32.AND P0, PT, R46, R47, PT ;  /* 0x0000002f2e00720c */ /* 0x000fda0003f06070 */
[----:B------:R-:W-:Y:S01]  /*27b0*/  @P0 IMAD.IADD R46, R46, 0x1, -R47 ;  /* 0x000000012e2e0824 */ /* 0x000fe200078e0a2f */
[----:B------:R-:W-:-:S05]  /*27c0*/  @!P1 LOP3.LUT R46, RZ, R47, RZ, 0x33, !PT ;  /* 0x0000002fff2e9212 */ /* 0x000fca00078e33ff */
[----:B------:R-:W-:-:S04]  /*27d0*/  IMAD.IADD R46, R52, 0x1, R46 ;  /* 0x00000001342e7824 */ /* 0x000fc800078e022e */
[----:B------:R-:W-:Y:S05]  /*27e0*/  NANOSLEEP R46 ;  /* 0x0000002e0000735d */ /* 0x000fea0003800000 */
[----:B------:R-:W2:Y:S01]  /*27f0*/  LD.E.128.STRONG.GPU R44, desc[UR8][R50.64+0x200] ;  /* 0x00020008322c7980 */ /* 0x000ea2000c10fd00 */
[----:B------:R-:W-:Y:S01]  /*2800*/  UMOV UR5, 0xffffffff ;  /* 0xffffffff00057882 */ /* 0x000fe20000000000 */
[----:B--2---:R-:W-:-:S04]  /*2810*/  ISETP.NE.U32.AND P5, PT, R46, 0x63, PT ;  /* 0x000000632e00780c */ /* 0x004fc80003fa5070 */
[----:B------:R-:W-:Y:S01]  /*2820*/  ISETP.NE.AND.EX P5, PT, R47, RZ, PT, P5 ;  /* 0x000000ff2f00720c */ /* 0x000fe20003fa5350 */
[----:B------:R-:W-:-:S12]  /*2830*/  BRA.DIV UR5, `(.L_x_5) ;  /* 0x0000006205f87947 */ /* 0x000fd8000b800000 */
[----:B------:R-:W-:-:S13]  /*2840*/  VOTE.ANY P5, !P5 ;  /* 0x0000000000ff7806 */ /* 0x000fda00068a0100 */
.L_x_32:
[----:B------:R-:W-:Y:S01]  /*2850*/  IMAD.MOV.U32 R59, RZ, RZ, R52 ;  /* 0x000000ffff3b7224 */ /* 0x000fe200078e0034 */
[----:B------:R-:W-:Y:S06]  /*2860*/  @P5 BRA `(.L_x_6) ;  /* 0xfffffffc00845947 */ /* 0x000fec000383ffff */
[----:B------:R-:W-:Y:S01]  /*2870*/  UMOV UR5, 0xffffffff ;  /* 0xffffffff00057882 */ /* 0x000fe20000000000 */
[----:B------:R-:W-:-:S04]  /*2880*/  ISETP.NE.U32.AND P5, PT, R46, 0x65, PT ;  /* 0x000000652e00780c */ /* 0x000fc80003fa5070 */
[----:B------:R-:W-:Y:S01]  /*2890*/  ISETP.NE.AND.EX P5, PT, R47, RZ, PT, P5 ;  /* 0x000000ff2f00720c */ /* 0x000fe20003fa5350 */
[----:B------:R-:W-:-:S12]  /*28a0*/  BRA.DIV UR5, `(.L_x_7) ;  /* 0x0000006205fc7947 */ /* 0x000fd8000b800000 */
[----:B------:R-:W0:Y:S01]  /*28b0*/  S2R R51, SR_GEMASK ;  /* 0x0000000000337919 */ /* 0x000e220000003c00 */
[----:B------:R-:W-:Y:S01]  /*28c0*/  VOTE.ANY R60, PT, !P5 ;  /* 0x00000000003c7806 */ /* 0x000fe200068e0100 */
[----:B------:R-:W-:Y:S01]  /*28d0*/  IMAD.IADD R65, R65, 0x1, R58 ;  /* 0x0000000141417824 */ /* 0x000fe200078e023a */
[----:B------:R-:W-:Y:S02]  /*28e0*/  ISETP.NE.AND P1, PT, R44, RZ, PT ;  /* 0x000000ff2c00720c */ /* 0x000fe40003f25270 */
[----:B0-----:R-:W-:-:S05]  /*28f0*/  LOP3.LUT R60, R60, 0x80000000, R51, 0xec, !PT ;  /* 0x800000003c3c7812 */ /* 0x001fca00078eec33 */
[----:B------:R-:W-:-:S05]  /*2900*/  VIADD R59, R60, 0xffffffff ;  /* 0xffffffff3c3b7836 */ /* 0x000fca0000000000 */
[----:B------:R-:W-:Y:S01]  /*2910*/  LOP3.LUT R59, R60, R59, RZ, 0xc, !PT ;  /* 0x0000003b3c3b7212 */ /* 0x000fe200078e0cff */
[----:B------:R-:W-:-:S03]  /*2920*/  VIADD R60, R0, 0x2 ;  /* 0x00000002003c7836 */ /* 0x000fc60000000000 */
[----:B------:R-:W0:Y:S02]  /*2930*/  POPC R67, R59 ;  /* 0x0000003b00437309 */ /* 0x000e240000000000 */
[----:B0-----:R-:W0:Y:S01]  /*2940*/  SHFL.DOWN PT, R68, R45, 0x1, R67 ;  /* 0x082000002d447989 */ /* 0x001e2200000e0043 */
[----:B------:R-:W-:-:S03]  /*2950*/  ISETP.GE.AND P0, PT, R0, R67, PT ;  /* 0x000000430000720c */ /* 0x000fc60003f06270 */
[----:B------:R-:W1:Y:S01]  /*2960*/  SHFL.DOWN PT, R52, R44, 0x1, R67 ;  /* 0x082000002c347989 */ /* 0x000e6200000e0043 */
[----:B0-----:R-:W-:-:S04]  /*2970*/  SEL R68, R68, RZ, !P1 ;  /* 0x000000ff44447207 */ /* 0x001fc80004800000 */
[----:B------:R-:W-:-:S05]  /*2980*/  SEL R63, R68, RZ, !P0 ;  /* 0x000000ff443f7207 */ /* 0x000fca0004000000 */
[----:B------:R-:W-:Y:S01]  /*2990*/  IMAD.IADD R50, R45, 0x1, R63 ;  /* 0x000000012d327824 */ /* 0x000fe200078e023f */
[----:B-1----:R-:W-:Y:S02]  /*29a0*/  SEL R63, R52, RZ, !P0 ;  /* 0x000000ff343f7207 */ /* 0x002fe40004000000 */
[----:B------:R-:W-:Y:S01]  /*29b0*/  ISETP.GT.AND P0, PT, R60, R67, PT ;  /* 0x000000433c00720c */ /* 0x000fe20003f04270 */
[----:B------:R-:W-:Y:S01]  /*29c0*/  VIADD R60, R0, 0x4 ;  /* 0x00000004003c7836 */ /* 0x000fe20000000000 */
[----:B------:R-:W0:Y:S01]  /*29d0*/  SHFL.DOWN PT, R68, R50, 0x2, R67 ;  /* 0x0840000032447989 */ /* 0x000e2200000e0043 */
[----:B------:R-:W-:-:S05]  /*29e0*/  LOP3.LUT P1, R52, R63, RZ, R44, 0xfa, !PT ;  /* 0x000000ff3f347212 */ /* 0x000fca000782fa2c */
[----:B------:R-:W1:Y:S01]  /*29f0*/  SHFL.DOWN PT, R62, R52, 0x2, R67 ;  /* 0x08400000343e7989 */ /* 0x000e6200000e0043 */
[----:B0-----:R-:W-:-:S04]  /*2a00*/  SEL R68, R68, RZ, !P1 ;  /* 0x000000ff44447207 */ /* 0x001fc80004800000 */
[----:B------:R-:W-:-:S05]  /*2a10*/  SEL R45, R68, RZ, !P0 ;  /* 0x000000ff442d7207 */ /* 0x000fca0004000000 */
[----:B------:R-:W-:Y:S01]  /*2a20*/  IMAD.IADD R44, R50, 0x1, R45 ;  /* 0x00000001322c7824 */ /* 0x000fe200078e022d */
[----:B-1----:R-:W-:Y:S02]  /*2a30*/  SEL R45, R62, RZ, !P0 ;  /* 0x000000ff3e2d7207 */ /* 0x002fe40004000000 */
[----:B------:R-:W-:Y:S02]  /*2a40*/  ISETP.GT.AND P0, PT, R60, R67, PT ;  /* 0x000000433c00720c */ /* 0x000fe40003f04270 */
[----:B------:R-:W0:Y:S01]  /*2a50*/  SHFL.DOWN PT, R63, R44, 0x4, R67 ;  /* 0x088000002c3f7989 */ /* 0x000e2200000e0043 */
[----:B------:R-:W-:-:S05]  /*2a60*/  LOP3.LUT P2, R50, R52, RZ, R45, 0xfa, !PT ;  /* 0x000000ff34327212 */ /* 0x000fca000784fa2d */
[----:B------:R-:W1:Y:S01]  /*2a70*/  SHFL.DOWN PT, R68, R50, 0x4, R67 ;  /* 0x0880000032447989 */ /* 0x000e6200000e0043 */
[----:B0-----:R-:W-:-:S04]  /*2a80*/  SEL R63, R63, RZ, !P2 ;  /* 0x000000ff3f3f7207 */ /* 0x001fc80005000000 */
[----:B------:R-:W-:Y:S02]  /*2a90*/  SEL R63, R63, RZ, !P0 ;  /* 0x000000ff3f3f7207 */ /* 0x000fe40004000000 */
[----:B-1----:R-:W-:-:S03]  /*2aa0*/  SEL R45, R68, RZ, !P0 ;  /* 0x000000ff442d7207 */ /* 0x002fc60004000000 */
[----:B------:R-:W-:Y:S01]  /*2ab0*/  IMAD.IADD R62, R44, 0x1, R63 ;  /* 0x000000012c3e7824 */ /* 0x000fe200078e023f */
[----:B------:R-:W-:Y:S01]  /*2ac0*/  LOP3.LUT P1, R64, R50, RZ, R45, 0xfa, !PT ;  /* 0x000000ff32407212 */ /* 0x000fe2000782fa2d */
[----:B------:R-:W-:-:S03]  /*2ad0*/  VIADD R44, R0, 0x8 ;  /* 0x00000008002c7836 */ /* 0x000fc60000000000 */
[----:B------:R-:W0:Y:S02]  /*2ae0*/  SHFL.DOWN PT, R52, R62, 0x8, R67 ;  /* 0x090000003e347989 */ /* 0x000e2400000e0043 */
[----:B------:R-:W-:Y:S02]  /*2af0*/  ISETP.GT.AND P0, PT, R44, R67, PT ;  /* 0x000000432c00720c */ /* 0x000fe40003f04270 */
[----:B------:R-:W1:Y:S01]  /*2b00*/  SHFL.DOWN PT, R68, R64, 0x8, R67 ;  /* 0x0900000040447989 */ /* 0x000e6200000e0043 */
[----:B0-----:R-:W-:-:S04]  /*2b10*/  SEL R52, R52, RZ, !P1 ;  /* 0x000000ff34347207 */ /* 0x001fc80004800000 */
[----:B------:R-:W-:-:S05]  /*2b20*/  SEL R45, R52, RZ, !P0 ;  /* 0x000000ff342d7207 */ /* 0x000fca0004000000 */
[----:B------:R-:W-:Y:S01]  /*2b30*/  IMAD.IADD R52, R62, 0x1, R45 ;  /* 0x000000013e347824 */ /* 0x000fe200078e022d */
[----:B-1----:R-:W-:Y:S02]  /*2b40*/  SEL R45, R68, RZ, !P0 ;  /* 0x000000ff442d7207 */ /* 0x002fe40004000000 */
[----:B------:R-:W-:Y:S01]  /*2b50*/  ISETP.NE.U32.AND P0, PT, R46, 0x65, PT ;  /* 0x000000652e00780c */ /* 0x000fe20003f05070 */
[----:B------:R-:W-:Y:S01]  /*2b60*/  VIADD R46, R0, 0x10 ;  /* 0x00000010002e7836 */ /* 0x000fe20000000000 */
[----:B------:R-:W-:Y:S01]  /*2b70*/  LOP3.LUT P2, R50, R64, RZ, R45, 0xfa, !PT ;  /* 0x000000ff40327212 */ /* 0x000fe2000784fa2d */
[----:B------:R-:W0:Y:S01]  /*2b80*/  SHFL.DOWN PT, R68, R52, 0x10, R67 ;  /* 0x0a00000034447989 */ /* 0x000e2200000e0043 */
[----:B------:R-:W1:Y:S01]  /*2b90*/  LDC.64 R44, c[0x0][0x3a0] ;  /* 0x0000e800ff2c7b82 */ /* 0x000e620000000a00 */
[----:B------:R-:W-:Y:S02]  /*2ba0*/  ISETP.NE.AND.EX P0, PT, R47, RZ, PT, P0 ;  /* 0x000000ff2f00720c */ /* 0x000fe40003f05300 */
[----:B------:R-:W2:Y:S01]  /*2bb0*/  SHFL.DOWN PT, R63, R50, 0x10, R67 ;  /* 0x0a000000323f7989 */ /* 0x000ea200000e0043 */
[----:B------:R-:W-:-:S10]  /*2bc0*/  ISETP.GT.AND P1, PT, R46, R67, PT ;  /* 0x000000432e00720c */ /* 0x000fd40003f24270 */
[----:B------:R-:W-:Y:S02]  /*2bd0*/  VOTE.ALL P5, P0 ;  /* 0x0000000000ff7806 */ /* 0x000fe400000a0000 */
[----:B0-----:R-:W-:Y:S02]  /*2be0*/  SEL R68, R68, RZ, !P2 ;  /* 0x000000ff44447207 */ /* 0x001fe40005000000 */
[----:B-1----:R-:W-:Y:S02]  /*2bf0*/  IADD3 R62, P2, PT, R44, 0x200, RZ ;  /* 0x000002002c3e7810 */ /* 0x002fe40007f5e0ff */
[----:B------:R-:W-:Y:S02]  /*2c00*/  SEL R59, R68, RZ, !P1 ;  /* 0x000000ff443b7207 */ /* 0x000fe40004800000 */
[----:B--2---:R-:W-:Y:S01]  /*2c10*/  SEL R47, R63, RZ, !P1 ;  /* 0x000000ff3f2f7207 */ /* 0x004fe20004800000 */
[----:B------:R-:W-:Y:S02]  /*2c20*/  IMAD.X R63, RZ, RZ, R45, P2 ;  /* 0x000000ffff3f7224 */ /* 0x000fe400010e062d */
[----:B------:R-:W-:Y:S01]  /*2c30*/  IMAD.IADD R52, R52, 0x1, R59 ;  /* 0x0000000134347824 */ /* 0x000fe200078e023b */
[----:B------:R-:W-:-:S07]  /*2c40*/  LOP3.LUT R50, R47, R50, RZ, 0xfc, !PT ;  /* 0x000000322f327212 */ /* 0x000fce00078efcff */
.L_x_46:
[----:B------:R-:W-:Y:S05]  /*2c50*/  @!P5 BRA `(.L_x_8) ;  /* 0x00000004008cd947 */ /* 0x000fea0003800000 */
[----:B------:R-:W-:-:S07]  /*2c60*/  IMAD.MOV.U32 R64, RZ, RZ, 0x3a0 ;  /* 0x000003a0ff407424 */ /* 0x000fce00078e00ff */
.L_x_12:
[----:B------:R-:W-:Y:S01]  /*2c70*/  SHF.R.U32.HI R64, RZ, 0x1, R64 ;  /* 0x00000001ff407819 */ /* 0x000fe20000011640 */
[----:B------:R-:W-:Y:S02]  /*2c80*/  IMAD.MOV.U32 R44, RZ, RZ, R62 ;  /* 0x000000ffff2c7224 */ /* 0x000fe400078e003e */
[----:B------:R-:W-:Y:S02]  /*2c90*/  IMAD.MOV.U32 R45, RZ, RZ, R63 ;  /* 0x000000ffff2d7224 */ /* 0x000fe400078e003f */
[----:B------:R-:W-:Y:S02]  /*2ca0*/  IMAD.MOV.U32 R67, RZ, RZ, R64 ;  /* 0x000000ffff437224 */ /* 0x000fe400078e0040 */
[----:B------:R-:W-:-:S07]  /*2cb0*/  IMAD.WIDE R58, R65, 0x10, R44 ;  /* 0x00000010413a7825 */ /* 0x000fce00078e022c */
.L_x_10:
[----:B------:R-:W-:Y:S01]  /*2cc0*/  SHF.R.U32.HI R66, RZ, 0x1, R67 ;  /* 0x00000001ff427819 */ /* 0x000fe20000011643 */
[----:B------:R-:W-:-:S03]  /*2cd0*/  IMAD R2, R2, 0x41a7, RZ ;  /* 0x000041a702027824 */ /* 0x000fc600078e02ff */
[----:B------:R-:W-:Y:S02]  /*2ce0*/  IADD3 R47, PT, PT, R67, 0x1, -R66 ;  /* 0x00000001432f7810 */ /* 0x000fe40007ffe842 */
        /* <DEDUP_REMOVED lines=26> */
.L_x_49:
[----:B------:R-:W-:Y:S01]  /*2e90*/  IMAD.MOV.U32 R67, RZ, RZ, R66 ;  /* 0x000000ffff437224 */ /* 0x000fe200078e0042 */
[----:B------:R-:W-:Y:S06]  /*2ea0*/  @P5 BRA `(.L_x_10) ;  /* 0xfffffffc00845947 */ /* 0x000fec000383ffff */
[----:B------:R-:W-:Y:S01]  /*2eb0*/  UMOV UR5, 0xffffffff ;  /* 0xffffffff00057882 */ /* 0x000fe20000000000 */
[----:B------:R-:W-:-:S04]  /*2ec0*/  ISETP.NE.U32.AND P5, PT, R46, 0x65, PT ;  /* 0x000000652e00780c */ /* 0x000fc80003fa5070 */
[----:B------:R-:W-:Y:S01]  /*2ed0*/  ISETP.NE.AND.EX P5, PT, R47, RZ, PT, P5 ;  /* 0x000000ff2f00720c */ /* 0x000fe20003fa5350 */
[----:B------:R-:W-:-:S12]  /*2ee0*/  BRA.DIV UR5, `(.L_x_11) ;  /* 0x0000006605407947 */ /* 0x000fd8000b800000 */
[----:B------:R-:W-:Y:S01]  /*2ef0*/  VOTE.ANY R60, PT, !P5 ;  /* 0x00000000003c7806 */ /* 0x000fe200068e0100 */
[----:B------:R-:W-:Y:S01]  /*2f00*/  VIADD R65, R65, 0xffffffe0 ;  /* 0xffffffe041417836 */ /* 0x000fe20000000000 */
[----:B------:R-:W-:Y:S02]  /*2f10*/  ISETP.NE.AND P1, PT, R44, RZ, PT ;  /* 0x000000ff2c00720c */ /* 0x000fe40003f25270 */
[----:B------:R-:W-:Y:S02]  /*2f20*/  LOP3.LUT R60, R60, 0x80000000, R51, 0xec, !PT ;  /* 0x800000003c3c7812 */ /* 0x000fe400078eec33 */
[----:B------:R-:W-:Y:S01]  /*2f30*/  ISETP.NE.U32.AND P5, PT, R46, 0x65, PT ;  /* 0x000000652e00780c */ /* 0x000fe20003fa5070 */
[----:B------:R-:W-:Y:S02]  /*2f40*/  VIADD R46, R0, 0x10 ;  /* 0x00000010002e7836 */ /* 0x000fe40000000000 */
[----:B------:R-:W-:Y:S01]  /*2f50*/  VIADD R59, R60, 0xffffffff ;  /* 0xffffffff3c3b7836 */ /* 0x000fe20000000000 */
[----:B------:R-:W-:-:S04]  /*2f60*/  ISETP.NE.AND.EX P5, PT, R47, RZ, PT, P5 ;  /* 0x000000ff2f00720c */ /* 0x000fc80003fa5350 */
[----:B------:R-:W-:Y:S01]  /*2f70*/  LOP3.LUT R59, R60, R59, RZ, 0xc, !PT ;  /* 0x0000003b3c3b7212 */ /* 0x000fe200078e0cff */
[----:B------:R-:W-:-:S03]  /*2f80*/  VIADD R60, R0, 0x2 ;  /* 0x00000002003c7836 */ /* 0x000fc60000000000 */
[----:B------:R-:W0:Y:S05]  /*2f90*/  POPC R67, R59 ;  /* 0x0000003b00437309 */ /* 0x000e2a0000000000 */
[----:B------:R-:W-:Y:S01]  /*2fa0*/  VOTE.ALL P5, P5 ;  /* 0x0000000000ff7806 */ /* 0x000fe200028a0000 */
[----:B0-----:R-:W0:Y:S01]  /*2fb0*/  SHFL.DOWN PT, R68, R45, 0x1, R67 ;  /* 0x082000002d447989 */ /* 0x001e2200000e0043 */
[----:B------:R-:W-:-:S03]  /*2fc0*/  ISETP.GE.AND P0, PT, R0, R67, PT ;  /* 0x000000430000720c */ /* 0x000fc60003f06270 */
[----:B------:R-:W1:Y:S01]  /*2fd0*/  SHFL.DOWN PT, R58, R44, 0x1, R67 ;  /* 0x082000002c3a7989 */ /* 0x000e6200000e0043 */
[----:B0-----:R-:W-:-:S04]  /*2fe0*/  SEL R68, R68, RZ, !P1 ;  /* 0x000000ff44447207 */ /* 0x001fc80004800000 */
[----:B------:R-:W-:Y:S02]  /*2ff0*/  SEL R68, R68, RZ, !P0 ;  /* 0x000000ff44447207 */ /* 0x000fe40004000000 */
[----:B-1----:R-:W-:Y:S02]  /*3000*/  SEL R69, R58, RZ, !P0 ;  /* 0x000000ff3a457207 */ /* 0x002fe40004000000 */
[----:B------:R-:W-:Y:S01]  /*3010*/  ISETP.GT.AND P0, PT, R60, R67, PT ;  /* 0x000000433c00720c */ /* 0x000fe20003f04270 */
[----:B------:R-:W-:Y:S01]  /*3020*/  IMAD.IADD R58, R45, 0x1, R68 ;  /* 0x000000012d3a7824 */ /* 0x000fe200078e0244 */
[----:B------:R-:W-:Y:S01]  /*3030*/  LOP3.LUT P1, R69, R69, RZ, R44, 0xfa, !PT ;  /* 0x000000ff45457212 */ /* 0x000fe2000782fa2c */
[----:B------:R-:W-:-:S03]  /*3040*/  VIADD R60, R0, 0x8 ;  /* 0x00000008003c7836 */ /* 0x000fc60000000000 */
[----:B------:R-:W0:Y:S04]  /*3050*/  SHFL.DOWN PT, R68, R58, 0x2, R67 ;  /* 0x084000003a447989 */ /* 0x000e2800000e0043 */
        /* <DEDUP_REMOVED lines=8> */
[-C--:B------:R-:W-:Y:S02]  /*30e0*/  ISETP.GT.AND P0, PT, R44, R67.reuse, PT ;  /* 0x000000432c00720c */ /* 0x080fe40003f04270 */
[----:B------:R-:W1:Y:S01]  /*30f0*/  SHFL.DOWN PT, R44, R59, 0x4, R67 ;  /* 0x088000003b2c7989 */ /* 0x000e6200000e0043 */
[----:B0-----:R-:W-:Y:S02]  /*3100*/  SEL R68, R68, RZ, !P1 ;  /* 0x000000ff44447207 */ /* 0x001fe40004800000 */
[----:B------:R-:W-:Y:S02]  /*3110*/  ISETP.GT.AND P1, PT, R46, R67, PT ;  /* 0x000000432e00720c */ /* 0x000fe40003f24270 */
[----:B------:R-:W-:Y:S02]  /*3120*/  SEL R68, R68, RZ, !P0 ;  /* 0x000000ff44447207 */ /* 0x000fe40004000000 */
[----:B-1----:R-:W-:-:S02]  /*3130*/  SEL R44, R44, RZ, !P0 ;  /* 0x000000ff2c2c7207 */ /* 0x002fc40004000000 */
[----:B------:R-:W-:Y:S01]  /*3140*/  ISETP.GT.AND P0, PT, R60, R67, PT ;  /* 0x000000433c00720c */ /* 0x000fe20003f04270 */
[----:B------:R-:W-:Y:S01]  /*3150*/  IMAD.IADD R58, R45, 0x1, R68 ;  /* 0x000000012d3a7824 */ /* 0x000fe200078e0244 */
[----:B------:R-:W-:-:S04]  /*3160*/  LOP3.LUT P2, R44, R59, RZ, R44, 0xfa, !PT ;  /* 0x000000ff3b2c7212 */ /* 0x000fc8000784fa2c */
[----:B------:R-:W0:Y:S04]  /*3170*/  SHFL.DOWN PT, R68, R58, 0x8, R67 ;  /* 0x090000003a447989 */ /* 0x000e2800000e0043 */
[----:B------:R-:W1:Y:S01]  /*3180*/  SHFL.DOWN PT, R69, R44, 0x8, R67 ;  /* 0x090000002c457989 */ /* 0x000e6200000e0043 */
[----:B0-----:R-:W-:-:S04]  /*3190*/  SEL R68, R68, RZ, !P2 ;  /* 0x000000ff44447207 */ /* 0x001fc80005000000 */
[----:B------:R-:W-:Y:S02]  /*31a0*/  SEL R45, R68, RZ, !P0 ;  /* 0x000000ff442d7207 */ /* 0x000fe40004000000 */
[----:B-1----:R-:W-:-:S03]  /*31b0*/  SEL R69, R69, RZ, !P0 ;  /* 0x000000ff45457207 */ /* 0x002fc60004000000 */
[----:B------:R-:W-:Y:S01]  /*31c0*/  IMAD.IADD R45, R58, 0x1, R45 ;  /* 0x000000013a2d7824 */ /* 0x000fe200078e022d */
[----:B------:R-:W-:-:S04]  /*31d0*/  LOP3.LUT P0, R69, R44, RZ, R69, 0xfa, !PT ;  /* 0x000000ff2c457212 */ /* 0x000fc8000780fa45 */
[----:B------:R-:W0:Y:S04]  /*31e0*/  SHFL.DOWN PT, R68, R45, 0x10, R67 ;  /* 0x0a0000002d447989 */ /* 0x000e2800000e0043 */
[----:B------:R-:W1:Y:S01]  /*31f0*/  SHFL.DOWN PT, R58, R69, 0x10, R67 ;  /* 0x0a000000453a7989 */ /* 0x000e6200000e0043 */
[----:B0-----:R-:W-:Y:S02]  /*3200*/  SEL R68, R68, RZ, !P0 ;  /* 0x000000ff44447207 */ /* 0x001fe40004000000 */
[----:B------:R-:W-:Y:S02]  /*3210*/  ISETP.NE.AND P0, PT, R50, RZ, PT ;  /* 0x000000ff3200720c */ /* 0x000fe40003f05270 */
[----:B------:R-:W-:Y:S02]  /*3220*/  SEL R68, R68, RZ, !P1 ;  /* 0x000000ff44447207 */ /* 0x000fe40004800000 */
[----:B-1----:R-:W-:-:S03]  /*3230*/  SEL R58, R58, RZ, !P1 ;  /* 0x000000ff3a3a7207 */ /* 0x002fc60004800000 */
[----:B------:R-:W-:Y:S01]  /*3240*/  IMAD.IADD R68, R45, 0x1, R68 ;  /* 0x000000012d447824 */ /* 0x000fe200078e0244 */
[----:B------:R-:W-:-:S04]  /*3250*/  LOP3.LUT R50, R69, R58, R50, 0xfe, !PT ;  /* 0x0000003a45327212 */ /* 0x000fc800078efe32 */
[----:B------:R-:W-:-:S05]  /*3260*/  SEL R45, R68, RZ, !P0 ;  /* 0x000000ff442d7207 */ /* 0x000fca0004000000 */
[----:B------:R-:W-:-:S07]  /*3270*/  IMAD.IADD R52, R45, 0x1, R52 ;  /* 0x000000012d347824 */ /* 0x000fce00078e0234 */
.L_x_63:
[----:B------:R-:W-:Y:S05]  /*3280*/  @P5 BRA `(.L_x_12) ;  /* 0xfffffff800785947 */ /* 0x000fea000383ffff */
.L_x_8:
[----:B------:R-:W0:Y:S01]  /*3290*/  S2R R59, SR_TID.X ;  /* 0x00000000003b7919 */ /* 0x000e220000002100 */
[----:B------:R-:W-:Y:S01]  /*32a0*/  ISETP.NE.AND P1, PT, R0, RZ, PT ;  /* 0x000000ff0000720c */ /* 0x000fe20003f25270 */
[----:B------:R-:W-:Y:S01]  /*32b0*/  BSSY.RECONVERGENT B1, `(.L_x_13) ;  /* 0x0000015000017945 */ /* 0x000fe20003800200 */
[----:B------:R-:W-:-:S11]  /*32c0*/  IMAD.MOV.U32 R51, RZ, RZ, R52 ;  /* 0x000000ffff337224 */ /* 0x000fd600078e0034 */
[----:B------:R-:W1:Y:S01]  /*32d0*/  @!P1 S2R R45, SR_CgaCtaId ;  /* 0x00000000002d9919 */ /* 0x000e620000008800 */
[----:B------:R-:W-:Y:S02]  /*32e0*/  @!P1 MOV R0, 0x400 ;  /* 0x0000040000009802 */ /* 0x000fe40000000f00 */
[----:B0-----:R-:W-:Y:S02]  /*32f0*/  ISETP.NE.AND P0, PT, R59, RZ, PT ;  /* 0x000000ff3b00720c */ /* 0x001fe40003f05270 */
[----:B-1----:R-:W-:-:S11]  /*3300*/  @!P1 LEA R2, R45, R0, 0x18 ;  /* 0x000000002d029211 */ /* 0x002fd600078ec0ff */
[----:B------:R-:W-:Y:S05]  /*3310*/  @P0 BRA `(.L_x_14) ;  /* 0x0000000000380947 */ /* 0x000fea0003800000 */
[----:B------:R-:W0:Y:S01]  /*3320*/  S2UR UR6, SR_CgaCtaId ;  /* 0x00000000000679c3 */ /* 0x000e220000008800 */
[----:B------:R-:W-:Y:S01]  /*3330*/  ISETP.NE.AND P0, PT, R53, RZ, PT ;  /* 0x000000ff3500720c */ /* 0x000fe20003f05270 */
[----:B------:R-:W-:Y:S01]  /*3340*/  UMOV UR5, 0x400 ;  /* 0x0000040000057882 */ /* 0x000fe20000000000 */
[----:B------:R-:W-:Y:S01]  /*3350*/  LOP3.LUT R53, R50, R53, RZ, 0xfc, !PT ;  /* 0x0000003532357212 */ /* 0x000fe200078efcff */
[----:B------:R-:W-:Y:S01]  /*3360*/  IMAD.MOV.U32 R46, RZ, RZ, 0x65 ;  /* 0x00000065ff2e7424 */ /* 0x000fe200078e00ff */
[----:B------:R-:W-:Y:S01]  /*3370*/  SEL R0, R52, RZ, !P0 ;  /* 0x000000ff34007207 */ /* 0x000fe20004000000 */
[----:B------:R-:W-:Y:S02]  /*3380*/  IMAD.MOV.U32 R47, RZ, RZ, 0x0 ;  /* 0x00000000ff2f7424 */ /* 0x000fe400078e00ff */
[----:B------:R-:W-:Y:S02]  /*3390*/  IMAD.MOV.U32 R44, RZ, RZ, R53 ;  /* 0x000000ffff2c7224 */ /* 0x000fe400078e0035 */
[----:B------:R-:W-:-:S05]  /*33a0*/  IMAD.IADD R45, R49, 0x1, R0 ;  /* 0x00000001312d7824 */ /* 0x000fca00078e0200 */
[----:B------:R1:W-:Y:S01]  /*33b0*/  ST.E.128.STRONG.GPU desc[UR8][R54.64+0x200], R44 ;  /* 0x0002002c36007985 */ /* 0x0003e2000c10fd08 */
[----:B0-----:R-:W-:-:S09]  /*33c0*/  ULEA UR5, UR6, UR5, 0x18 ;  /* 0x0000000506057291 */ /* 0x001fd2000f8ec0ff */
[----:B------:R1:W-:Y:S04]  /*33d0*/  STS.64 [UR5+0x68], R52 ;  /* 0x00006834ff007988 */ /* 0x0003e80008000a05 */
[----:B------:R1:W-:Y:S04]  /*33e0*/  STS [UR5+0x70], R45 ;  /* 0x0000702dff007988 */ /* 0x0003e80008000805 */
[----:B------:R1:W-:Y:S02]  /*33f0*/  STS [UR5+0x64], R50 ;  /* 0x00006432ff007988 */ /* 0x0003e40008000805 */
.L_x_14:
[----:B------:R-:W-:Y:S05]  /*3400*/  BSYNC.RECONVERGENT B1 ;  /* 0x0000000000017941 */ /* 0x000fea0003800200 */
.L_x_13:
[----:B------:R0:W-:Y:S01]  /*3410*/  @!P1 STS.64 [R2+0x40], R50 ;  /* 0x0000403202009388 */ /* 0x0001e20000000a00 */
[----:B------:R-:W-:Y:S02]  /*3420*/  @!P1 IMAD.MOV.U32 R48, RZ, RZ, R50 ;  /* 0x000000ffff309224 */ /* 0x000fe400078e0032 */
[----:B------:R-:W-:-:S07]  /*3430*/  @!P1 IMAD.MOV.U32 R61, RZ, RZ, R52 ;  /* 0x000000ffff3d9224 */ /* 0x000fce00078e0034 */
.L_x_4:
[----:B------:R-:W-:Y:S05]  /*3440*/  WARPSYNC.ALL ;  /* 0x0000000000007948 */ /* 0x000fea0003800000 */
[----:B------:R-:W2:Y:S08]  /*3450*/  S2UR UR6, SR_CgaCtaId ;  /* 0x00000000000679c3 */ /* 0x000eb00000008800 */
[----:B------:R-:W-:Y:S01]  /*3460*/  BAR.SYNC.DEFER_BLOCKING 0x0 ;  /* 0x0000000000007b1d */ /* 0x000fe20000010000 */
[----:B------:R-:W-:-:S02]  /*3470*/  ISETP.NE.AND P0, PT, R48, RZ, PT ;  /* 0x000000ff3000720c */ /* 0x000fc40003f05270 */
[----:B------:R-:W-:-:S03]  /*3480*/  ISETP.NE.AND P1, PT, R59, RZ, PT ;  /* 0x000000ff3b00720c */ /* 0x000fc60003f25270 */
[----:B------:R-:W-:Y:S02]  /*3490*/  UMOV UR5, 0x400 ;  /* 0x0000040000057882 */ /* 0x000fe40000000000 */
[----:B--2---:R-:W-:-:S09]  /*34a0*/  ULEA UR5, UR6, UR5, 0x18 ;  /* 0x0000000506057291 */ /* 0x004fd2000f8ec0ff */
[----:B------:R-:W2:Y:S02]  /*34b0*/  LDS R0, [UR5+0x44] ;  /* 0x00004405ff007984 */ /* 0x000ea40008000800 */
[----:B--2---:R-:W-:Y:S02]  /*34c0*/  SEL R0, R0, RZ, !P0 ;  /* 0x000000ff00007207 */ /* 0x004fe40004000000 */
[----:B------:R-:W-:Y:S02]  /*34d0*/  ISETP.NE.AND P0, PT, R3, R4, PT ;  /* 0x000000040300720c */ /* 0x000fe40003f05270 */
[----:B------:R-:W-:-:S05]  /*34e0*/  SEL R0, R0, RZ, P1 ;  /* 0x000000ff00007207 */ /* 0x000fca0000800000 */
[----:B------:R-:W-:-:S05]  /*34f0*/  IMAD.IADD R0, R0, 0x1, R61 ;  /* 0x0000000100007824 */ /* 0x000fca00078e023d */
[----:B------:R-:W-:Y:S02]  /*3500*/  SEL R3, R0, RZ, !P0 ;  /* 0x000000ff00037207 */ /* 0x000fe40004000000 */
[----:B------:R-:W-:-:S03]  /*3510*/  ISETP.NE.AND P0, PT, R4, R5, PT ;  /* 0x000000050400720c */ /* 0x000fc60003f05270 */
        /* <DEDUP_REMOVED lines=55> */
[----:B------:R-:W-:-:S07]  /*3890*/  SEL R0, R42, RZ, !P0 ;  /* 0x000000ff2a007207 */ /* 0x000fce0004000000 */
.L_x_3:
[----:B------:R-:W-:Y:S05]  /*38a0*/  BSYNC.RECONVERGENT B0 ;  /* 0x0000000000007941 */ /* 0x000fea0003800200 */
.L_x_1:
[----:B------:R-:W-:Y:S01]  /*38b0*/  BAR.SYNC.DEFER_BLOCKING 0x0 ;  /* 0x0000000000007b1d */ /* 0x000fe20000010000 */
[----:B------:R-:W-:Y:S01]  /*38c0*/  IMAD.IADD R43, R43, 0x1, R0 ;  /* 0x000000012b2b7824 */ /* 0x000fe200078e0200 */
[C---:B------:R-:W-:Y:S02]  /*38d0*/  LOP3.LUT R0, R59.reuse, 0x3e0, RZ, 0xc0, !PT ;  /* 0x000003e03b007812 */ /* 0x040fe400078ec0ff */
[----:B------:R-:W-:Y:S02]  /*38e0*/  LOP3.LUT R59, R59, 0x1f, RZ, 0xc0, !PT ;  /* 0x0000001f3b3b7812 */ /* 0x000fe400078ec0ff */
[----:B------:R-:W2:Y:S01]  /*38f0*/  LDCU.64 UR6, c[0x0][0x398] ;  /* 0x00007300ff0677ac */ /* 0x000ea20008000a00 */
[----:B0-----:R-:W0:Y:S02]  /*3900*/  S2R R2, SR_CTAID.X ;  /* 0x0000000000027919 */ /* 0x001e240000002500 */
[----:B------:R-:W-:Y:S01]  /*3910*/  IMAD R0, R0, 0x14, R59 ;  /* 0x0000001400007824 */ /* 0x000fe200078e023b */
[----:B------:R-:W-:Y:S04]  /*3920*/  STS.128 [R56], R24 ;  /* 0x0000001838007388 */ /* 0x000fe80000000c00 */
[----:B------:R-:W-:Y:S04]  /*3930*/  STS.128 [R56+0x10], R28 ;  /* 0x0000101c38007388 */ /* 0x000fe80000000c00 */
[----:B------:R-:W-:Y:S04]  /*3940*/  STS.128 [R56+0x20], R32 ;  /* 0x0000202038007388 */ /* 0x000fe80000000c00 */
[----:B------:R-:W-:Y:S04]  /*3950*/  STS.128 [R56+0x30], R36 ;  /* 0x0000302438007388 */ /* 0x000fe80000000c00 */
[----:B------:R-:W-:Y:S01]  /*3960*/  STS.128 [R56+0x40], R40 ;  /* 0x0000402838007388 */ /* 0x000fe20000000c00 */
[----:B------:R-:W-:-:S03]  /*3970*/  NOP ;  /* 0x0000000000007918 */ /* 0x000fc60000000000 */
[----:B------:R-:W3:Y:S01]  /*3980*/  LDS R5, [R57] ;  /* 0x0000000039057984 */ /* 0x000ee20000000800 */
[----:B0-----:R-:W-:-:S03]  /*3990*/  IMAD R3, R2, 0x1180, RZ ;  /* 0x0000118002037824 */ /* 0x001fc600078e02ff */
[----:B------:R-:W0:Y:S02]  /*39a0*/  LDS R7, [R57+0x80] ;  /* 0x0000800039077984 */ /* 0x000e240000000800 */
[----:B------:R-:W-:Y:S02]  /*39b0*/  IADD3 R0, P0, PT, R3, R0, RZ ;  /* 0x0000000003007210 */ /* 0x000fe40007f1e0ff */
[----:B------:R-:W4:Y:S03]  /*39c0*/  LDS R9, [R57+0x100] ;  /* 0x0001000039097984 */ /* 0x000f260000000800 */
[----:B------:R-:W-:Y:S01]  /*39d0*/  IMAD.X R3, RZ, RZ, RZ, P0 ;  /* 0x000000ffff037224 */ /* 0x000fe200000e06ff */
[----:B------:R-:W5:Y:S01]  /*39e0*/  LDS R11, [R57+0x180] ;  /* 0x00018000390b7984 */ /* 0x000f620000000800 */
[----:B--2---:R-:W-:-:S03]  /*39f0*/  LEA R2, P0, R0, UR6, 0x2 ;  /* 0x0000000600027c11 */ /* 0x004fc6000f8010ff */
[----:B------:R-:W2:Y:S01]  /*3a00*/  LDS R13, [R57+0x200] ;  /* 0x00020000390d7984 */ /* 0x000ea20000000800 */
[----:B------:R-:W-:-:S03]  /*3a10*/  LEA.HI.X R3, R0, UR7, R3, 0x2, P0 ;  /* 0x0000000700037c11 */ /* 0x000fc600080f1403 */
[----:B------:R-:W1:Y:S04]  /*3a20*/  LDS R15, [R57+0x280] ;  /* 0x00028000390f7984 */ /* 0x000e680000000800 */
        /* <DEDUP_REMOVED lines=14> */
[----:B---3--:R-:W-:Y:S04]  /*3b10*/  STG.E desc[UR8][R2.64], R5 ;  /* 0x0000000502007986 */ /* 0x008fe8000c101908 */
[----:B0-----:R-:W-:Y:S04]  /*3b20*/  STG.E desc[UR8][R2.64+0x80], R7 ;  /* 0x0000800702007986 */ /* 0x001fe8000c101908 */
[----:B----4-:R-:W-:Y:S04]  /*3b30*/  STG.E desc[UR8][R2.64+0x100], R9 ;  /* 0x0001000902007986 */ /* 0x010fe8000c101908 */
[----:B-----5:R-:W-:Y:S04]  /*3b40*/  STG.E desc[UR8][R2.64+0x180], R11 ;  /* 0x0001800b02007986 */ /* 0x020fe8000c101908 */
[----:B--2---:R-:W-:Y:S04]  /*3b50*/  STG.E desc[UR8][R2.64+0x200], R13 ;  /* 0x0002000d02007986 */ /* 0x004fe8000c101908 */
[----:B-1----:R-:W-:Y:S04]  /*3b60*/  STG.E desc[UR8][R2.64+0x280], R15 ;  /* 0x0002800f02007986 */ /* 0x002fe8000c101908 */
[----:B------:R-:W-:Y:S04]  /*3b70*/  STG.E desc[UR8][R2.64+0x300], R17 ;  /* 0x0003001102007986 */ /* 0x000fe8000c101908 */
        /* <DEDUP_REMOVED lines=12> */
[----:B------:R-:W-:Y:S01]  /*3c40*/  STG.E desc[UR8][R2.64+0x980], R43 ;  /* 0x0009802b02007986 */ /* 0x000fe2000c101908 */
[----:B------:R-:W-:Y:S05]  /*3c50*/  EXIT ;  /* 0x000000000000794d */ /* 0x000fea0003800000 */
.L_x_0:
[----:B------:R-:W-:-:S13]  /*3c60*/  ISETP.NE.AND P0, PT, R2, RZ, PT ;  /* 0x000000ff0200720c */ /* 0x000fda0003f05270 */
[----:B------:R-:W-:Y:S05]  /*3c70*/  @!P0 EXIT ;  /* 0x000000000000894d */ /* 0x000fea0003800000 */
[----:B------:R-:W0:Y:S01]  /*3c80*/  LDC.64 R4, c[0x0][0x380] ;  /* 0x0000e000ff047b82 */ /* 0x000e220000000a00 */
[----:B------:R-:W1:Y:S07]  /*3c90*/  S2R R3, SR_TID.X ;  /* 0x0000000000037919 */ /* 0x000e6e0000002100 */
[----:B------:R-:W2:Y:S01]  /*3ca0*/  LDC.64 R20, c[0x0][0x390] ;  /* 0x0000e400ff147b82 */ /* 0x000ea20000000a00 */
[----:B0-----:R-:W-:-:S05]  /*3cb0*/  IMAD.WIDE.U32 R4, R7, 0x4, R4 ;  /* 0x0000000407047825 */ /* 0x001fca00078e0004 */
[----:B------:R0:W3:Y:S01]  /*3cc0*/  LD.E.STRONG.SM R0, desc[UR8][R4.64] ;  /* 0x0000000804007980 */ /* 0x0000e2000c10b900 */
[C---:B-1----:R-:W-:Y:S02]  /*3cd0*/  LOP3.LUT R19, R3.reuse, 0x1f, RZ, 0xc0, !PT ;  /* 0x0000001f03137812 */ /* 0x042fe400078ec0ff */
[----:B------:R-:W-:-:S05]  /*3ce0*/  LOP3.LUT R6, R3, 0x3e0, RZ, 0xc0, !PT ;  /* 0x000003e003067812 */ /* 0x000fca00078ec0ff */
[----:B------:R-:W-:Y:S01]  /*3cf0*/  IMAD R19, R6, 0x14, R19 ;  /* 0x0000001406137824 */ /* 0x000fe200078e0213 */
[----:B--2---:R-:W-:-:S03]  /*3d00*/  LEA R6, P0, R7, R20, 0x2 ;  /* 0x0000001407067211 */ /* 0x004fc600078010ff */
[----:B------:R-:W-:Y:S01]  /*3d10*/  IMAD.SHL.U32 R9, R19, 0x4, RZ ;  /* 0x0000000413097824 */ /* 0x000fe200078e00ff */
[----:B------:R-:W-:Y:S01]  /*3d20*/  LEA.HI.X R7, R7, R21, RZ, 0x2, P0 ;  /* 0x0000001507077211 */ /* 0x000fe200000f14ff */
[C---:B------:R-:W-:Y:S02]  /*3d30*/  VIADD R53, R19.reuse, 0xe0 ;  /* 0x000000e013357836 */ /* 0x040fe40000000000 */
[C---:B------:R-:W-:Y:S01]  /*3d40*/  VIADD R57, R19.reuse, 0x100 ;  /* 0x0000010013397836 */ /* 0x040fe20000000000 */
[----:B------:R-:W-:Y:S01]  /*3d50*/  IADD3 R8, P1, PT, R4, R9, RZ ;  /* 0x0000000904087210 */ /* 0x000fe20007f3e0ff */
[----:B------:R-:W-:Y:S01]  /*3d60*/  VIADD R59, R19, 0x120 ;  /* 0x00000120133b7836 */ /* 0x000fe20000000000 */
[----:B0-----:R-:W-:Y:S01]  /*3d70*/  IADD3 R4, P0, PT, R9, R6, RZ ;  /* 0x0000000609047210 */ /* 0x001fe20007f1e0ff */
[----:B------:R-:W-:Y:S02]  /*3d80*/  VIADD R61, R19, 0x140 ;  /* 0x00000140133d7836 */ /* 0x000fe40000000000 */
[----:B------:R-:W-:-:S02]  /*3d90*/  IMAD.X R9, RZ, RZ, R5, P1 ;  /* 0x000000ffff097224 */ /* 0x000fc400008e0605 */
[----:B------:R-:W-:Y:S01]  /*3da0*/  IMAD.X R5, RZ, RZ, R7, P0 ;  /* 0x000000ffff057224 */ /* 0x000fe200000e0607 */
[CC--:B------:R-:W-:Y:S01]  /*3db0*/  ISETP.GE.U32.AND P0, PT, R19.reuse, R2.reuse, PT ;  /* 0x000000021300720c */ /* 0x0c0fe20003f06070 */
[C---:B------:R-:W-:Y:S02]  /*3dc0*/  VIADD R63, R19.reuse, 0x160 ;  /* 0x00000160133f7836 */ /* 0x040fe40000000000 */
[C---:B------:R-:W-:Y:S02]  /*3dd0*/  VIADD R11, R19.reuse, 0x20 ;  /* 0x00000020130b7836 */ /* 0x040fe40000000000 */
[C---:B------:R-:W-:Y:S02]  /*3de0*/  VIADD R15, R19.reuse, 0x40 ;  /* 0x00000040130f7836 */ /* 0x040fe40000000000 */
[----:B------:R-:W-:Y:S01]  /*3df0*/  VIADD R13, R19, 0x60 ;  /* 0x00000060130d7836 */ /* 0x000fe20000000000 */
[-C--:B------:R-:W-:Y:S01]  /*3e00*/  ISETP.GE.U32.AND P1, PT, R11, R2.reuse, PT ;  /* 0x000000020b00720c */ /* 0x080fe20003f26070 */
        /* <DEDUP_REMOVED lines=9> */
[----:B------:R-:W-:Y:S01]  /*3ea0*/  ISETP.GE.U32.AND P2, PT, R21, R2, PT ;  /* 0x000000021500720c */ /* 0x000fe20003f46070 */
[----:B------:R-:W-:-:S02]  /*3eb0*/  VIADD R27, R19, 0x1c0 ;  /* 0x000001c0131b7836 */ /* 0x000fc40000000000 */
[C---:B------:R-:W-:Y:S02]  /*3ec0*/  VIADD R29, R19.reuse, 0x1e0 ;  /* 0x000001e0131d7836 */ /* 0x040fe40000000000 */
[C---:B------:R-:W-:Y:S02]  /*3ed0*/  VIADD R31, R19.reuse, 0x200 ;  /* 0x00000200131f7836 */ /* 0x040fe40000000000 */
[C---:B------:R-:W-:Y:S02]  /*3ee0*/  VIADD R45, R19.reuse, 0x220 ;  /* 0x00000220132d7836 */ /* 0x040fe40000000000 */
[C---:B------:R-:W-:Y:S02]  /*3ef0*/  VIADD R33, R19.reuse, 0x240 ;  /* 0x0000024013217836 */ /* 0x040fe40000000000 */
[----:B------:R-:W-:Y:S02]  /*3f00*/  VIADD R47, R19, 0x260 ;  /* 0x00000260132f7836 */ /* 0x000fe40000000000 */
[----:B---3--:R-:W-:-:S02]  /*3f10*/  IMAD.MOV.U32 R10, RZ, RZ, R0 ;  /* 0x000000ffff0a7224 */ /* 0x008fc400078e0000 */
[----:B------:R-:W2:Y:S01]  /*3f20*/  @!P0 LD.E.STRONG.SM R0, desc[UR8][R8.64] ;  /* 0x0000000808008980 */ /* 0x000ea2000c10b900 */
[----:B------:R-:W-:Y:S01]  /*3f30*/  ISETP.GE.U32.AND P0, PT, R53, R2, PT ;  /* 0x000000023500720c */ /* 0x000fe20003f06070 */
[--C-:B------:R-:W-:Y:S02]  /*3f40*/  IMAD.MOV.U32 R24, RZ, RZ, R10.reuse ;  /* 0x000000ffff187224 */ /* 0x100fe400078e000a */
[--C-:B------:R-:W-:Y:S02]  /*3f50*/  IMAD.MOV.U32 R26, RZ, RZ, R10.reuse ;  /* 0x000000ffff1a7224 */ /* 0x100fe400078e000a */
[--C-:B------:R-:W-:Y:S02]  /*3f60*/  IMAD.MOV.U32 R28, RZ, RZ, R10.reuse ;  /* 0x000000ffff1c7224 */ /* 0x100fe400078e000a */
[--C-:B------:R-:W-:Y:S02]  /*3f70*/  IMAD.MOV.U32 R30, RZ, RZ, R10.reuse ;  /* 0x000000ffff1e7224 */ /* 0x100fe400078e000a */
[----:B------:R-:W-:-:S02]  /*3f80*/  IMAD.MOV.U32 R32, RZ, RZ, R10 ;  /* 0x000000ffff207224 */ /* 0x000fc400078e000a */
[--C-:B------:R-:W-:Y:S02]  /*3f90*/  IMAD.MOV.U32 R12, RZ, RZ, R10.reuse ;  /* 0x000000ffff0c7224 */ /* 0x100fe400078e000a */
[----:B------:R-:W3:Y:S01]  /*3fa0*/  @!P0 LD.E.STRONG.SM R24, desc[UR8][R8.64+0x380] ;  /* 0x0003800808188980 */ /* 0x000ee2000c10b900 */
[----:B------:R-:W-:Y:S01]  /*3fb0*/  ISETP.GE.U32.AND P0, PT, R57, R2, PT ;  /* 0x000000023900720c */ /* 0x000fe20003f06070 */
[--C-:B------:R-:W-:Y:S02]  /*3fc0*/  IMAD.MOV.U32 R14, RZ, RZ, R10.reuse ;  /* 0x000000ffff0e7224 */ /* 0x100fe400078e000a */
[--C-:B------:R-:W-:Y:S01]  /*3fd0*/  IMAD.MOV.U32 R16, RZ, RZ, R10.reuse ;  /* 0x000000ffff107224 */ /* 0x100fe200078e000a */
[----:B------:R-:W4:Y:S01]  /*3fe0*/  @!P1 LD.E.STRONG.SM R12, desc[UR8][R8.64+0x80] ;  /* 0x00008008080c9980 */ /* 0x000f22000c10b900 */
[--C-:B------:R-:W-:Y:S02]  /*3ff0*/  IMAD.MOV.U32 R18, RZ, RZ, R10.reuse ;  /* 0x000000ffff127224 */ /* 0x100fe400078e000a */
[--C-:B------:R-:W-:Y:S01]  /*4000*/  IMAD.MOV.U32 R20, RZ, RZ, R10.reuse ;  /* 0x000000ffff147224 */ /* 0x100fe200078e000a */
[----:B------:R-:W5:Y:S01]  /*4010*/  @!P6 LD.E.STRONG.SM R14, desc[UR8][R8.64+0x100] ;  /* 0x00010008080ee980 */ /* 0x000f62000c10b900 */
[----:B------:R-:W-:-:S02]  /*4020*/  IMAD.MOV.U32 R22, RZ, RZ, R10 ;  /* 0x000000ffff167224 */ /* 0x000fc400078e000a */
[--C-:B------:R-:W-:Y:S01]  /*4030*/  IMAD.MOV.U32 R34, RZ, RZ, R10.reuse ;  /* 0x000000ffff227224 */ /* 0x100fe200078e000a */
[----:B------:R-:W5:Y:S01]  /*4040*/  @!P5 LD.E.STRONG.SM R16, desc[UR8][R8.64+0x180] ;  /* 0x000180080810d980 */ /* 0x000f62000c10b900 */
[--C-:B------:R-:W-:Y:S02]  /*4050*/  IMAD.MOV.U32 R36, RZ, RZ, R10.reuse ;  /* 0x000000ffff247224 */ /* 0x100fe400078e000a */
[--C-:B------:R-:W-:Y:S01]  /*4060*/  IMAD.MOV.U32 R38, RZ, RZ, R10.reuse ;  /* 0x000000ffff267224 */ /* 0x100fe200078e000a */
[----:B------:R-:W5:Y:S01]  /*4070*/  @!P0 LD.E.STRONG.SM R26, desc[UR8][R8.64+0x400] ;  /* 0x00040008081a8980 */ /* 0x000f62000c10b900 */
[-C--:B------:R-:W-:Y:S01]  /*4080*/  ISETP.GE.U32.AND P0, PT, R59, R2.reuse, PT ;  /* 0x000000023b00720c */ /* 0x080fe20003f06070 */
[--C-:B------:R-:W-:Y:S01]  /*4090*/  IMAD.MOV.U32 R40, RZ, RZ, R10.reuse ;  /* 0x000000ffff287224 */ /* 0x100fe200078e000a */
[-C--:B------:R-:W-:Y:S01]  /*40a0*/  ISETP.GE.U32.AND P1, PT, R27, R2.reuse, PT ;  /* 0x000000021b00720c */ /* 0x080fe20003f26070 */
[----:B------:R-:W5:Y:S01]  /*40b0*/  @!P4 LD.E.STRONG.SM R18, desc[UR8][R8.64+0x200] ;  /* 0x000200080812c980 */ /* 0x000f62000c10b900 */
[----:B------:R-:W-:Y:S01]  /*40c0*/  ISETP.GE.U32.AND P6, PT, R47, R2, PT ;  /* 0x000000022f00720c */ /* 0x000fe20003fc6070 */
[----:B------:R-:W-:-:S02]  /*40d0*/  IMAD.MOV.U32 R50, RZ, RZ, R10 ;  /* 0x000000ffff327224 */ /* 0x000fc400078e000a */
[----:B------:R-:W5:Y:S01]  /*40e0*/  @!P3 LD.E.STRONG.SM R20, desc[UR8][R8.64+0x280] ;  /* 0x000280080814b980 */ /* 0x000f62000c10b900 */
[--C-:B------:R-:W-:Y:S02]  /*40f0*/  IMAD.MOV.U32 R52, RZ, RZ, R10.reuse ;  /* 0x000000ffff347224 */ /* 0x100fe400078e000a */
[----:B------:R-:W-:Y:S01]  /*4100*/  IMAD.MOV.U32 R54, RZ, RZ, R10 ;  /* 0x000000ffff367224 */ /* 0x000fe200078e000a */
[----:B------:R-:W5:Y:S04]  /*4110*/  @!P2 LD.E.STRONG.SM R22, desc[UR8][R8.64+0x300] ;  /* 0x000300080816a980 */ /* 0x000f68000c10b900 */
[----:B------:R-:W5:Y:S01]  /*4120*/  @!P0 LD.E.STRONG.SM R28, desc[UR8][R8.64+0x480] ;  /* 0x00048008081c8980 */ /* 0x000f62000c10b900 */
[-C--:B------:R-:W-:Y:S02]  /*4130*/  ISETP.GE.U32.AND P0, PT, R61, R2.reuse, PT ;  /* 0x000000023d00720c */ /* 0x080fe40003f06070 */
[-C--:B------:R-:W-:Y:S01]  /*4140*/  ISETP.GE.U32.AND P3, PT, R31, R2.reuse, PT ;  /* 0x000000021f00720c */ /* 0x080fe20003f66070 */
[----:B------:R-:W5:Y:S01]  /*4150*/  @!P1 LD.E.STRONG.SM R38, desc[UR8][R8.64+0x700] ;  /* 0x0007000808269980 */ /* 0x000f62000c10b900 */
[----:B------:R-:W-:-:S02]  /*4160*/  ISETP.GE.U32.AND P4, PT, R45, R2, PT ;  /* 0x000000022d00720c */ /* 0x000fc40003f86070 */
[-C--:B------:R-:W-:Y:S01]  /*4170*/  ISETP.GE.U32.AND P5, PT, R33, R2.reuse, PT ;  /* 0x000000022100720c */ /* 0x080fe20003fa6070 */
[----:B------:R-:W5:Y:S06]  /*4180*/  @!P6 LD.E.STRONG.SM R10, desc[UR8][R8.64+0x980] ;  /* 0x00098008080ae980 */ /* 0x000f6c000c10b900 */
[----:B------:R-:W5:Y:S01]  /*4190*/  @!P0 LD.E.STRONG.SM R30, desc[UR8][R8.64+0x500] ;  /* 0x00050008081e8980 */ /* 0x000f62000c10b900 */
[-C--:B------:R-:W-:Y:S02]  /*41a0*/  ISETP.GE.U32.AND P0, PT, R63, R2.reuse, PT ;  /* 0x000000023f00720c */ /* 0x080fe40003f06070 */
[-C--:B------:R-:W-:Y:S01]  /*41b0*/  ISETP.GE.U32.AND P2, PT, R29, R2.reuse, PT ;  /* 0x000000021d00720c */ /* 0x080fe20003f46070 */
[----:B------:R-:W5:Y:S04]  /*41c0*/  @!P3 LD.E.STRONG.SM R50, desc[UR8][R8.64+0x800] ;  /* 0x000800080832b980 */ /* 0x000f68000c10b900 */
[----:B------:R-:W5:Y:S04]  /*41d0*/  @!P4 LD.E.STRONG.SM R52, desc[UR8][R8.64+0x880] ;  /* 0x000880080834c980 */ /* 0x000f68000c10b900 */
[----:B------:R-:W5:Y:S04]  /*41e0*/  @!P5 LD.E.STRONG.SM R54, desc[UR8][R8.64+0x900] ;  /* 0x000900080836d980 */ /* 0x000f68000c10b900 */
[----:B------:R-:W5:Y:S01]  /*41f0*/  @!P0 LD.E.STRONG.SM R32, desc[UR8][R8.64+0x580] ;  /* 0x0005800808208980 */ /* 0x000f62000c10b900 */
[----:B------:R-:W-:-:S03]  /*4200*/  ISETP.GE.U32.AND P0, PT, R55, R2, PT ;  /* 0x000000023700720c */ /* 0x000fc60003f06070 */
[----:B------:R-:W5:Y:S10]  /*4210*/  @!P2 LD.E.STRONG.SM R40, desc[UR8][R8.64+0x780] ;  /* 0x000780080828a980 */ /* 0x000f74000c10b900 */
[----:B------:R-:W5:Y:S01]  /*4220*/  @!P0 LD.E.STRONG.SM R34, desc[UR8][R8.64+0x600] ;  /* 0x0006000808228980 */ /* 0x000f62000c10b900 */
[----:B------:R-:W-:-:S13]  /*4230*/  ISETP.GE.U32.AND P0, PT, R25, R2, PT ;  /* 0x000000021900720c */ /* 0x000fda0003f06070 */
[----:B------:R-:W5:Y:S01]  /*4240*/  @!P0 LD.E.STRONG.SM R36, desc[UR8][R8.64+0x680] ;  /* 0x0006800808248980 */ /* 0x000f62000c10b900 */
[----:B------:R-:W0:Y:S01]  /*4250*/  S2R R44, SR_LANEID ;  /* 0x00000000002c7919 */ /* 0x000e220000000000 */
[----:B------:R-:W1:Y:S01]  /*4260*/  S2UR UR5, SR_CgaCtaId ;  /* 0x00000000000579c3 */ /* 0x000e620000008800 */
[----:B------:R-:W-:Y:S01]  /*4270*/  SHF.R.U32.HI R51, RZ, 0x5, R3 ;  /* 0x00000005ff337819 */ /* 0x000fe20000011603 */
[----:B------:R-:W-:Y:S02]  /*4280*/  UMOV UR4, 0x400 ;  /* 0x0000040000047882 */ /* 0x000fe40000000000 */
[----:B-1----:R-:W-:Y:S02]  /*4290*/  ULEA UR4, UR5, UR4, 0x18 ;  /* 0x0000000405047291 */ /* 0x002fe4000f8ec0ff */
[----:B0-----:R-:W-:-:S05]  /*42a0*/  IMAD R49, R51, 0x280, R44 ;  /* 0x0000028033317824 */ /* 0x001fca00078e022c */
[----:B------:R-:W-:-:S05]  /*42b0*/  LEA R49, R49, UR4, 0x2 ;  /* 0x0000000431317c11 */ /* 0x000fca000f8e10ff */
[----:B--2---:R0:W-:Y:S02]  /*42c0*/  STS [R49], R0 ;  /* 0x0000000031007388 */ /* 0x0041e40000000800 */
[----:B0-----:R-:W-:Y:S02]  /*42d0*/  IMAD R0, R44, 0x4c, R49 ;  /* 0x0000004c2c007824 */ /* 0x001fe400078e0231 */
[----:B---3--:R-:W-:Y:S04]  /*42e0*/  STS [R49+0x380], R24 ;  /* 0x0003801831007388 */ /* 0x008fe80000000800 */
[----:B----4-:R-:W-:Y:S04]  /*42f0*/  STS [R49+0x80], R12 ;  /* 0x0000800c31007388 */ /* 0x010fe80000000800 */
        /* <DEDUP_REMOVED lines=18> */
[----:B------:R3:W4:Y:S04]  /*4420*/  LDS.128 R24, [R0] ;  /* 0x0000000000187984 */ /* 0x0007280000000c00 */
[----:B------:R3:W0:Y:S04]  /*4430*/  LDS.128 R28, [R0+0x10] ;  /* 0x00001000001c7984 */ /* 0x0006280000000c00 */
[----:B------:R3:W0:Y:S04]  /*4440*/  LDS.128 R32, [R0+0x20] ;  /* 0x0000200000207984 */ /* 0x0006280000000c00 */
[----:B------:R3:W0:Y:S04]  /*4450*/  LDS.128 R36, [R0+0x30] ;  /* 0x0000300000247984 */ /* 0x0006280000000c00 */
[----:B------:R3:W0:Y:S01]  /*4460*/  LDS.128 R40, [R0+0x40] ;  /* 0x0000400000287984 */ /* 0x0006220000000c00 */
[----:B------:R-:W-:Y:S06]  /*4470*/  BAR.SYNC.DEFER_BLOCKING 0x0 ;  /* 0x0000000000007b1d */ /* 0x000fec0000010000 */
[----:B------:R-:W0:Y:S01]  /*4480*/  LD.E.STRONG.SM R8, desc[UR8][R6.64] ;  /* 0x0000000806087980 */ /* 0x000e22000c10b900 */
[----:B------:R-:W-:-:S02]  /*4490*/  P2R R46, PR, RZ, 0x1 ;  /* 0x00000001ff2e7803 */ /* 0x000fc40000000000 */
[-C--:B------:R-:W-:Y:S02]  /*44a0*/  ISETP.GE.U32.AND P0, PT, R19, R2.reuse, PT ;  /* 0x000000021300720c */ /* 0x080fe40003f06070 */
[----:B------:R-:W-:Y:S02]  /*44b0*/  P2R R48, PR, RZ, 0x2 ;  /* 0x00000002ff307803 */ /* 0x000fe40000000000 */
[----:B------:R-:W-:Y:S01]  /*44c0*/  ISETP.GE.U32.AND P1, PT, R11, R2, PT ;  /* 0x000000020b00720c */ /* 0x000fe20003f26070 */
[----:B0-----:R-:W-:-:S08]  /*44d0*/  IMAD.MOV.U32 R50, RZ, RZ, R8 ;  /* 0x000000ffff327224 */ /* 0x001fd000078e0008 */
[----:B------:R-:W5:Y:S01]  /*44e0*/  @!P0 LD.E.STRONG.SM R8, desc[UR8][R4.64] ;  /* 0x0000000804088980 */ /* 0x000f62000c10b900 */
[----:B------:R-:W-:Y:S01]  /*44f0*/  ISETP.GE.U32.AND P0, PT, R15, R2, PT ;  /* 0x000000020f00720c */ /* 0x000fe20003f06070 */
[--C-:B------:R-:W-:Y:S02]  /*4500*/  IMAD.MOV.U32 R10, RZ, RZ, R50.reuse ;  /* 0x000000ffff0a7224 */ /* 0x100fe400078e0032 */
[----:B------:R-:W-:-:S04]  /*4510*/  IMAD.MOV.U32 R12, RZ, RZ, R50 ;  /* 0x000000ffff0c7224 */ /* 0x000fc800078e0032 */
[----:B------:R-:W3:Y:S01]  /*4520*/  @!P1 LD.E.STRONG.SM R10, desc[UR8][R4.64+0x80] ;  /* 0x00008008040a9980 */ /* 0x000ee2000c10b900 */
[----:B------:R-:W-:Y:S01]  /*4530*/  ISETP.GE.U32.AND P1, PT, R13, R2, PT ;  /* 0x000000020d00720c */ /* 0x000fe20003f26070 */
[----:B------:R-:W-:-:S04]  /*4540*/  IMAD.MOV.U32 R14, RZ, RZ, R50 ;  /* 0x000000ffff0e7224 */ /* 0x000fc800078e0032 */
[----:B------:R-:W4:Y:S01]  /*4550*/  @!P0 LD.E.STRONG.SM R12, desc[UR8][R4.64+0x100] ;  /* 0x00010008040c8980 */ /* 0x000f22000c10b900 */
[----:B------:R-:W-:Y:S01]  /*4560*/  ISETP.GE.U32.AND P0, PT, R17, R2, PT ;  /* 0x000000021100720c */ /* 0x000fe20003f06070 */
[----:B------:R-:W-:-:S06]  /*4570*/  IMAD.MOV.U32 R16, RZ, RZ, R50 ;  /* 0x000000ffff107224 */ /* 0x000fcc00078e0032 */
[----:B------:R-:W4:Y:S01]  /*4580*/  @!P1 LD.E.STRONG.SM R14, desc[UR8][R4.64+0x180] ;  /* 0x00018008040e9980 */ /* 0x000f22000c10b900 */
        /* <DEDUP_REMOVED lines=13> */
[----:B-1----:R-:W-:-:S04]  /*4660*/  IMAD.MOV.U32 R52, RZ, RZ, R50 ;  /* 0x000000ffff347224 */ /* 0x002fc800078e0032 */
[----:B------:R-:W4:Y:S01]  /*4670*/  @!P0 LD.E.STRONG.SM R22, desc[UR8][R4.64+0x400] ;  /* 0x0004000804168980 */ /* 0x000f22000c10b900 */
[----:B------:R-:W-:Y:S01]  /*4680*/  ISETP.GE.U32.AND P0, PT, R61, R2, PT ;  /* 0x000000023d00720c */ /* 0x000fe20003f06070 */
[----:B--2---:R-:W-:-:S06]  /*4690*/  IMAD.MOV.U32 R54, RZ, RZ, R50 ;  /* 0x000000ffff367224 */ /* 0x004fcc00078e0032 */
[----:B------:R-:W2:Y:S01]  /*46a0*/  @!P1 LD.E.STRONG.SM R52, desc[UR8][R4.64+0x480] ;  /* 0x0004800804349980 */ /* 0x000ea2000c10b900 */
[----:B------:R-:W-:Y:S01]  /*46b0*/  ISETP.GE.U32.AND P1, PT, R63, R2, PT ;  /* 0x000000023f00720c */ /* 0x000fe20003f26070 */
[----:B------:R-:W-:-:S04]  /*46c0*/  IMAD.MOV.U32 R56, RZ, RZ, R50 ;  /* 0x000000ffff387224 */ /* 0x000fc800078e0032 */
[----:B------:R-:W2:Y:S01]  /*46d0*/  @!P0 LD.E.STRONG.SM R54, desc[UR8][R4.64+0x500] ;  /* 0x0005000804368980 */ /* 0x000ea2000c10b900 */
[----:B------:R-:W-:-:S07]  /*46e0*/  ISETP.GE.U32.AND P0, PT, R55, R2, PT ;  /* 0x000000023700720c */ /* 0x000fce0003f06070 */
[----:B------:R-:W2:Y:S01]  /*46f0*/  @!P1 LD.E.STRONG.SM R56, desc[UR8][R4.64+0x580] ;  /* 0x0005800804389980 */ /* 0x000ea2000c10b900 */
[----:B------:R-:W-:Y:S01]  /*4700*/  ISETP.NE.AND P1, PT, R48, RZ, PT ;  /* 0x000000ff3000720c */ /* 0x000fe20003f25270 */
[----:B------:R-:W-:-:S06]  /*4710*/  IMAD.MOV.U32 R48, RZ, RZ, R50 ;  /* 0x000000ffff307224 */ /* 0x000fcc00078e0032 */
[----:B------:R-:W2:Y:S01]  /*4720*/  @!P0 LD.E.STRONG.SM R48, desc[UR8][R4.64+0x600] ;  /* 0x0006000804308980 */ /* 0x000ea2000c10b900 */
[----:B------:R-:W-:Y:S01]  /*4730*/  ISETP.NE.AND P0, PT, R46, RZ, PT ;  /* 0x000000ff2e00720c */ /* 0x000fe20003f05270 */
[--C-:B------:R-:W-:Y:S02]  /*4740*/  IMAD.MOV.U32 R46, RZ, RZ, R50.reuse ;  /* 0x000000ffff2e7224 */ /* 0x100fe400078e0032 */
[--C-:B------:R-:W-:Y:S02]  /*4750*/  IMAD.MOV.U32 R60, RZ, RZ, R50.reuse ;  /* 0x000000ffff3c7224 */ /* 0x100fe400078e0032 */
[--C-:B------:R-:W-:Y:S02]  /*4760*/  IMAD.MOV.U32 R62, RZ, RZ, R50.reuse ;  /* 0x000000ffff3e7224 */ /* 0x100fe400078e0032 */
[--C-:B------:R-:W-:Y:S02]  /*4770*/  IMAD.MOV.U32 R64, RZ, RZ, R50.reuse ;  /* 0x000000ffff407224 */ /* 0x100fe400078e0032 */
[--C-:B------:R-:W-:Y:S01]  /*4780*/  IMAD.MOV.U32 R66, RZ, RZ, R50.reuse ;  /* 0x000000ffff427224 */ /* 0x100fe200078e0032 */
[----:B------:R-:W2:Y:S01]  /*4790*/  @!P1 LD.E.STRONG.SM R60, desc[UR8][R4.64+0x700] ;  /* 0x00070008043c9980 */ /* 0x000ea2000c10b900 */
[----:B------:R-:W-:-:S03]  /*47a0*/  IMAD.MOV.U32 R68, RZ, RZ, R50 ;  /* 0x000000ffff447224 */ /* 0x000fc600078e0032 */
[----:B------:R-:W2:Y:S04]  /*47b0*/  @!P0 LD.E.STRONG.SM R46, desc[UR8][R4.64+0x680] ;  /* 0x00068008042e8980 */ /* 0x000ea8000c10b900 */
[----:B------:R-:W2:Y:S04]  /*47c0*/  @!P2 LD.E.STRONG.SM R62, desc[UR8][R4.64+0x780] ;  /* 0x00078008043ea980 */ /* 0x000ea8000c10b900 */
[----:B------:R-:W2:Y:S04]  /*47d0*/  @!P3 LD.E.STRONG.SM R64, desc[UR8][R4.64+0x800] ;  /* 0x000800080440b980 */ /* 0x000ea8000c10b900 */
[----:B------:R-:W2:Y:S04]  /*47e0*/  @!P4 LD.E.STRONG.SM R66, desc[UR8][R4.64+0x880] ;  /* 0x000880080442c980 */ /* 0x000ea8000c10b900 */
[----:B------:R-:W2:Y:S04]  /*47f0*/  @!P5 LD.E.STRONG.SM R68, desc[UR8][R4.64+0x900] ;  /* 0x000900080444d980 */ /* 0x000ea8000c10b900 */
[----:B------:R-:W2:Y:S01]  /*4800*/  @!P6 LD.E.STRONG.SM R50, desc[UR8][R4.64+0x980] ;  /* 0x000980080432e980 */ /* 0x000ea2000c10b900 */
[----:B------:R-:W-:-:S03]  /*4810*/  ISETP.NE.AND P0, PT, R58, RZ, PT ;  /* 0x000000ff3a00720c */ /* 0x000fc60003f05270 */
[----:B-----5:R0:W-:Y:S04]  /*4820*/  STS [R49], R8 ;  /* 0x0000000831007388 */ /* 0x0201e80000000800 */
[----:B---3--:R0:W-:Y:S04]  /*4830*/  STS [R49+0x80], R10 ;  /* 0x0000800a31007388 */ /* 0x0081e80000000800 */
[----:B----4-:R0:W-:Y:S04]  /*4840*/  STS [R49+0x100], R12 ;  /* 0x0001000c31007388 */ /* 0x0101e80000000800 */
[----:B------:R0:W-:Y:S04]  /*4850*/  STS [R49+0x180], R14 ;  /* 0x0001800e31007388 */ /* 0x0001e80000000800 */
[----:B------:R0:W-:Y:S04]  /*4860*/  STS [R49+0x200], R16 ;  /* 0x0002001031007388 */ /* 0x0001e80000000800 */
[----:B------:R0:W-:Y:S04]  /*4870*/  STS [R49+0x280], R6 ;  /* 0x0002800631007388 */ /* 0x0001e80000000800 */
[----:B------:R0:W-:Y:S04]  /*4880*/  STS [R49+0x300], R18 ;  /* 0x0003001231007388 */ /* 0x0001e80000000800 */
[----:B------:R0:W-:Y:S04]  /*4890*/  STS [R49+0x380], R20 ;  /* 0x0003801431007388 */ /* 0x0001e80000000800 */
[----:B------:R0:W-:Y:S04]  /*48a0*/  STS [R49+0x400], R22 ;  /* 0x0004001631007388 */ /* 0x0001e80000000800 */
[----:B--2---:R0:W-:Y:S04]  /*48b0*/  STS [R49+0x480], R52 ;  /* 0x0004803431007388 */ /* 0x0041e80000000800 */
        /* <DEDUP_REMOVED lines=11> */
[----:B------:R0:W1:Y:S04]  /*4970*/  LDS.128 R4, [R0] ;  /* 0x0000000000047984 */ /* 0x0000680000000c00 */
[----:B------:R0:W2:Y:S04]  /*4980*/  LDS.128 R8, [R0+0x10] ;  /* 0x0000100000087984 */ /* 0x0000a80000000c00 */
[----:B------:R0:W3:Y:S04]  /*4990*/  LDS.128 R12, [R0+0x20] ;  /* 0x00002000000c7984 */ /* 0x0000e80000000c00 */
[----:B------:R0:W4:Y:S04]  /*49a0*/  LDS.128 R16, [R0+0x30] ;  /* 0x0000300000107984 */ /* 0x0001280000000c00 */
[----:B------:R0:W0:Y:S01]  /*49b0*/  LDS.128 R20, [R0+0x40] ;  /* 0x0000400000147984 */ /* 0x0000220000000c00 */
[----:B------:R-:W-:Y:S06]  /*49c0*/  BAR.SYNC.DEFER_BLOCKING 0x0 ;  /* 0x0000000000007b1d */ /* 0x000fec0000010000 */
[----:B------:R-:W-:Y:S05]  /*49d0*/  @P0 BRA `(.L_x_15) ;  /* 0x0000001400880947 */ /* 0x000fea0003800000 */
[C---:B0-----:R-:W-:Y:S01]  /*49e0*/  LEA R46, R3.reuse, UR4, 0x2 ;  /* 0x00000004032e7c11 */ /* 0x041fe2000f8e10ff */
[----:B------:R-:W-:Y:S01]  /*49f0*/  BSSY.RECONVERGENT B0, `(.L_x_16) ;  /* 0x0000116000007945 */ /* 0x000fe20003800200 */
[----:B------:R-:W-:Y:S02]  /*4a00*/  ISETP.NE.AND P6, PT, R3, RZ, PT ;  /* 0x000000ff0300720c */ /* 0x000fe40003fc5270 */
[----:B------:R-:W-:Y:S01]  /*4a10*/  ISETP.NE.AND P0, PT, R24, R25, PT ;  /* 0x000000191800720c */ /* 0x000fe20003f05270 */
[----:B------:R-:W-:Y:S01]  /*4a20*/  STS [R46+0x3fc], R43 ;  /* 0x0003fc2b2e007388 */ /* 0x000fe20000000800 */
[----:B------:R-:W-:Y:S01]  /*4a30*/  BAR.SYNC.DEFER_BLOCKING 0x0 ;  /* 0x0000000000007b1d */ /* 0x000fe20000010000 */
[----:B------:R-:W-:Y:S01]  /*4a40*/  ISETP.NE.AND P1, PT, R25, R26, PT ;  /* 0x0000001a1900720c */ /* 0x000fe20003f25270 */
[----:B------:R-:W-:Y:S01]  /*4a50*/  IMAD R25, R3, 0x14, RZ ;  /* 0x0000001403197824 */ /* 0x000fe200078e02ff */
[----:B------:R-:W-:Y:S02]  /*4a60*/  LOP3.LUT R0, R0, 0xffffbfff, RZ, 0xc0, !PT ;  /* 0xffffbfff00007812 */ /* 0x000fe400078ec0ff */
[----:B------:R-:W-:Y:S01]  /*4a70*/  ISETP.NE.AND P5, PT, R27, R28, PT ;  /* 0x0000001c1b00720c */ /* 0x000fe20003fa5270 */
[C---:B------:R-:W-:Y:S01]  /*4a80*/  VIADD R55, R25.reuse, 0x6 ;  /* 0x0000000619377836 */ /* 0x040fe20000000000 */
[----:B------:R-:W-:-:S02]  /*4a90*/  ISETP.NE.AND P3, PT, R25, R2, PT ;  /* 0x000000021900720c */ /* 0x000fc40003f65270 */
[----:B------:R-:W-:Y:S02]  /*4aa0*/  @P6 LOP3.LUT R0, R0, 0x4000, RZ, 0xfc, !PT ;  /* 0x0000400000006812 */ /* 0x000fe400078efcff */
[----:B------:R-:W-:Y:S01]  /*4ab0*/  ISETP.NE.AND P2, PT, R26, R27, PT ;  /* 0x0000001b1a00720c */ /* 0x000fe20003f45270 */
[----:B------:R-:W-:Y:S01]  /*4ac0*/  VIADD R27, R25, 0x1 ;  /* 0x00000001191b7836 */ /* 0x000fe20000000000 */
[----:B------:R-:W-:-:S04]  /*4ad0*/  LOP3.LUT R0, R0, 0xffffdfff, RZ, 0xc0, !PT ;  /* 0xffffdfff00007812 */ /* 0x000fc800078ec0ff */
[----:B------:R-:W-:Y:S01]  /*4ae0*/  ISETP.EQ.OR P0, PT, R27, R2, P0 ;  /* 0x000000021b00720c */ /* 0x000fe20000702670 */
[----:B------:R-:W-:-:S05]  /*4af0*/  VIADD R27, R25, 0x3 ;  /* 0x00000003191b7836 */ /* 0x000fca0000000000 */
[----:B------:R-:W-:Y:S01]  /*4b00*/  ISETP.EQ.OR P2, PT, R27, R2, P2 ;  /* 0x000000021b00720c */ /* 0x000fe20001742670 */
[----:B------:R-:W0:Y:S01]  /*4b10*/  @P6 LDS R53, [R46+0x3f8] ;  /* 0x0003f8002e356984 */ /* 0x000e220000000800 */
[----:B------:R-:W-:Y:S01]  /*4b20*/  VIADD R27, R25, 0x7 ;  /* 0x00000007191b7836 */ /* 0x000fe20000000000 */
[----:B0-----:R-:W-:Y:S01]  /*4b30*/  @P6 ISETP.NE.AND P4, PT, R53, R24, PT ;  /* 0x000000183500620c */ /* 0x001fe20003f85270 */
[----:B------:R-:W-:Y:S02]  /*4b40*/  IMAD.MOV.U32 R24, RZ, RZ, 0x1 ;  /* 0x00000001ff187424 */ /* 0x000fe400078e00ff */
[----:B------:R-:W-:Y:S01]  /*4b50*/  VIADD R53, R25, 0x2 ;  /* 0x0000000219357836 */ /* 0x000fe20000000000 */
[----:B------:R-:W-:Y:S02]  /*4b60*/  @P6 SEL R24, RZ, 0x1, !P4 ;  /* 0x00000001ff186807 */ /* 0x000fe40006000000 */
[----:B------:R-:W-:Y:S02]  /*4b70*/  ISETP.NE.AND P4, PT, R28, R29, PT ;  /* 0x0000001d1c00720c */ /* 0x000fe40003f85270 */
[----:B------:R-:W-:-:S02]  /*4b80*/  SEL R24, R24, 0x1, P3 ;  /* 0x0000000118187807 */ /* 0x000fc40001800000 */
[----:B------:R-:W-:Y:S01]  /*4b90*/  ISETP.NE.AND P3, PT, R29, R30, PT ;  /* 0x0000001e1d00720c */ /* 0x000fe20003f65270 */
[----:B------:R-:W-:Y:S01]  /*4ba0*/  VIADD R29, R25, 0x4 ;  /* 0x00000004191d7836 */ /* 0x000fe20000000000 */
[-C--:B------:R-:W-:Y:S01]  /*4bb0*/  ISETP.EQ.OR P1, PT, R53, R2.reuse, P1 ;  /* 0x000000023500720c */ /* 0x080fe20000f22670 */
[----:B------:R-:W-:Y:S01]  /*4bc0*/  VIADD R53, R25, 0x5 ;  /* 0x0000000519357836 */ /* 0x000fe20000000000 */
[----:B------:R-:W-:Y:S02]  /*4bd0*/  P2R R28, PR, RZ, 0x4 ;  /* 0x00000004ff1c7803 */ /* 0x000fe40000000000 */
[-C--:B------:R-:W-:Y:S02]  /*4be0*/  ISETP.EQ.OR P6, PT, R29, R2.reuse, P5 ;  /* 0x000000021d00720c */ /* 0x080fe40002fc2670 */
[-C--:B------:R-:W-:Y:S02]  /*4bf0*/  ISETP.EQ.OR P5, PT, R53, R2.reuse, P4 ;  /* 0x000000023500720c */ /* 0x080fe400027a2670 */
[----:B------:R-:W-:-:S02]  /*4c00*/  ISETP.EQ.OR P4, PT, R55, R2, P3 ;  /* 0x000000023700720c */ /* 0x000fc40001f82670 */
[----:B------:R-:W-:Y:S02]  /*4c10*/  ISETP.NE.AND P3, PT, R30, R31, PT ;  /* 0x0000001f1e00720c */ /* 0x000fe40003f65270 */
[----:B------:R-:W-:Y:S02]  /*4c20*/  P2R R29, PR, RZ, 0x1 ;  /* 0x00000001ff1d7803 */ /* 0x000fe40000000000 */
[----:B------:R-:W-:-:S03]  /*4c30*/  P2R R30, PR, RZ, 0x2 ;  /* 0x00000002ff1e7803 */ /* 0x000fc60000000000 */
[----:B------:R-:W-:Y:S02]  /*4c40*/  @P6 LOP3.LUT R0, R0, 0x2000, RZ, 0xfc, !PT ;  /* 0x0000200000006812 */ /* 0x000fe400078efcff */
[----:B------:R-:W-:Y:S02]  /*4c50*/  PLOP3.LUT P6, PT, P2, P0, P1, 0xfe, 0x0 ;  /* 0x000000000000781c */ /* 0x000fe400017c1f16 */
[----:B------:R-:W-:-:S04]  /*4c60*/  LOP3.LUT R0, R0, 0xffffefff, RZ, 0xc0, !PT ;  /* 0xffffefff00007812 */ /* 0x000fc800078ec0ff */
[----:B------:R-:W-:Y:S02]  /*4c70*/  @P5 LOP3.LUT R0, R0, 0x1000, RZ, 0xfc, !PT ;  /* 0x0000100000005812 */ /* 0x000fe400078efcff */
[----:B------:R-:W-:Y:S01]  /*4c80*/  ISETP.EQ.OR P5, PT, R27, R2, P3 ;  /* 0x000000021b00720c */ /* 0x000fe20001fa2670 */
[----:B------:R-:W-:Y:S01]  /*4c90*/  VIADD R27, R25, 0x8 ;  /* 0x00000008191b7836 */ /* 0x000fe20000000000 */
[----:B------:R-:W-:Y:S02]  /*4ca0*/  LOP3.LUT R0, R0, 0xfffff7ff, RZ, 0xc0, !PT ;  /* 0xfffff7ff00007812 */ /* 0x000fe400078ec0ff */
[----:B------:R-:W-:Y:S02]  /*4cb0*/  ISETP.NE.AND P3, PT, R31, R32, PT ;  /* 0x000000201f00720c */ /* 0x000fe40003f65270 */
[----:B------:R-:W-:Y:S02]  /*4cc0*/  @P4 LOP3.LUT R0, R0, 0x800, RZ, 0xfc, !PT ;  /* 0x0000080000004812 */ /* 0x000fe400078efcff */
[----:B------:R-:W-:Y:S01]  /*4cd0*/  ISETP.EQ.OR P3, PT, R27, R2, P3 ;  /* 0x000000021b00720c */ /* 0x000fe20001f62670 */
[----:B------:R-:W-:Y:S01]  /*4ce0*/  VIADD R27, R25, 0x9 ;  /* 0x00000009191b7836 */ /* 0x000fe20000000000 */
[----:B------:R-:W-:-:S04]  /*4cf0*/  LOP3.LUT R0, R0, 0xfffffbff, RZ, 0xc0, !PT ;  /* 0xfffffbff00007812 */ /* 0x000fc800078ec0ff */
[----:B------:R-:W-:-:S04]  /*4d00*/  @P5 LOP3.LUT R0, R0, 0x400, RZ, 0xfc, !PT ;  /* 0x0000040000005812 */ /* 0x000fc800078efcff */
[----:B------:R-:W-:-:S04]  /*4d10*/  LOP3.LUT R0, R0, 0xfffffdff, RZ, 0xc0, !PT ;  /* 0xfffffdff00007812 */ /* 0x000fc800078ec0ff */
[----:B------:R-:W-:Y:S02]  /*4d20*/  @P3 LOP3.LUT R0, R0, 0x200, RZ, 0xfc, !PT ;  /* 0x0000020000003812 */ /* 0x000fe400078efcff */
[----:B------:R-:W-:Y:S02]  /*4d30*/  ISETP.NE.AND P3, PT, R32, R33, PT ;  /* 0x000000212000720c */ /* 0x000fe40003f65270 */
[----:B------:R-:W-:Y:S02]  /*4d40*/  LOP3.LUT R0, R0, 0xfffffeff, RZ, 0xc0, !PT ;  /* 0xfffffeff00007812 */ /* 0x000fe400078ec0ff */
[----:B------:R-:W-:Y:S01]  /*4d50*/  ISETP.EQ.OR P4, PT, R27, R2, P3 ;  /* 0x000000021b00720c */ /* 0x000fe20001f82670 */
[----:B------:R-:W-:Y:S01]  /*4d60*/  VIADD R27, R25, 0xa ;  /* 0x0000000a191b7836 */ /* 0x000fe20000000000 */
[----:B------:R-:W-:-:S11]  /*4d70*/  ISETP.NE.AND P3, PT, R33, R34, PT ;  /* 0x000000222100720c */ /* 0x000fd60003f65270 */
[----:B------:R-:W-:Y:S02]  /*4d80*/  @P4 LOP3.LUT R0, R0, 0x100, RZ, 0xfc, !PT ;  /* 0x0000010000004812 */ /* 0x000fe400078efcff */
[----:B------:R-:W-:Y:S01]  /*4d90*/  ISETP.EQ.OR P4, PT, R27, R2, P3 ;  /* 0x000000021b00720c */ /* 0x000fe20001f82670 */
[----:B------:R-:W-:Y:S01]  /*4da0*/  VIADD R27, R25, 0xb ;  /* 0x0000000b191b7836 */ /* 0x000fe20000000000 */
[----:B------:R-:W-:Y:S02]  /*4db0*/  LOP3.LUT R0, R0, 0xffffff7f, RZ, 0xc0, !PT ;  /* 0xffffff7f00007812 */ /* 0x000fe400078ec0ff */
[----:B------:R-:W-:-:S09]  /*4dc0*/  ISETP.NE.AND P3, PT, R34, R35, PT ;  /* 0x000000232200720c */ /* 0x000fd20003f65270 */
        /* <DEDUP_REMOVED lines=13> */
[C---:B------:R-:W-:Y:S02]  /*4ea0*/  LOP3.LUT P2, RZ, R0.reuse, 0x20, RZ, 0xc0, !PT ;  /* 0x0000002000ff7812 */ /* 0x040fe4000784c0ff */
[C---:B------:R-:W-:Y:S02]  /*4eb0*/  LOP3.LUT P3, RZ, R0.reuse, 0x1000, RZ, 0xc0, !PT ;  /* 0x0000100000ff7812 */ /* 0x040fe4000786c0ff */
[----:B------:R-:W-:Y:S02]  /*4ec0*/  P2R R26, PR, RZ, 0x4 ;  /* 0x00000004ff1a7803 */ /* 0x000fe40000000000 */
[----:B------:R-:W-:-:S02]  /*4ed0*/  LOP3.LUT P0, RZ, R0, 0x2000, RZ, 0xc0, !PT ;  /* 0x0000200000ff7812 */ /* 0x000fc4000780c0ff */
[C---:B------:R-:W-:Y:S02]  /*4ee0*/  LOP3.LUT P2, RZ, R0.reuse, 0x80, RZ, 0xc0, !PT ;  /* 0x0000008000ff7812 */ /* 0x040fe4000784c0ff */
[----:B------:R-:W-:Y:S02]  /*4ef0*/  LOP3.LUT R0, R0, 0xffffffef, RZ, 0xc0, !PT ;  /* 0xffffffef00007812 */ /* 0x000fe400078ec0ff */
[----:B------:R-:W-:Y:S02]  /*4f00*/  PLOP3.LUT P6, PT, P3, P6, P0, 0xfe, 0x0 ;  /* 0x000000000000781c */ /* 0x000fe40001fcdf06 */
[----:B------:R-:W-:Y:S02]  /*4f10*/  ISETP.NE.AND P3, PT, R37, R38, PT ;  /* 0x000000262500720c */ /* 0x000fe40003f65270 */
[----:B------:R-:W-:Y:S02]  /*4f20*/  @P4 LOP3.LUT R0, R0, 0x10, RZ, 0xfc, !PT ;  /* 0x0000001000004812 */ /* 0x000fe400078efcff */
[----:B------:R-:W-:Y:S01]  /*4f30*/  ISETP.EQ.OR P0, PT, R27, R2, P3 ;  /* 0x000000021b00720c */ /* 0x000fe20001f02670 */
[----:B------:R-:W-:Y:S01]  /*4f40*/  VIADD R27, R25, 0xf ;  /* 0x0000000f191b7836 */ /* 0x000fe20000000000 */
[----:B------:R-:W-:-:S02]  /*4f50*/  LOP3.LUT P3, RZ, R0, 0x800, RZ, 0xc0, !PT ;  /* 0x0000080000ff7812 */ /* 0x000fc4000786c0ff */
[----:B------:R-:W-:Y:S02]  /*4f60*/  LOP3.LUT P1, RZ, R0, 0x100, RZ, 0xc0, !PT ;  /* 0x0000010000ff7812 */ /* 0x000fe4000782c0ff */
[----:B------:R-:W-:Y:S02]  /*4f70*/  PLOP3.LUT P6, PT, P5, P6, P3, 0xfe, 0x0 ;  /* 0x000000000000781c */ /* 0x000fe40002fcdf36 */
[----:B------:R-:W-:Y:S02]  /*4f80*/  ISETP.NE.AND P3, PT, R38, R39, PT ;  /* 0x000000272600720c */ /* 0x000fe40003f65270 */
[----:B------:R-:W-:Y:S02]  /*4f90*/  LOP3.LUT R0, R0, 0xfffffff7, RZ, 0xc0, !PT ;  /* 0xfffffff700007812 */ /* 0x000fe400078ec0ff */
[----:B------:R-:W-:Y:S01]  /*4fa0*/  ISETP.EQ.OR P5, PT, R27, R2, P3 ;  /* 0x000000021b00720c */ /* 0x000fe20001fa2670 */
[----:B------:R-:W-:Y:S01]  /*4fb0*/  VIADD R27, R25, 0x10 ;  /* 0x00000010191b7836 */ /* 0x000fe20000000000 */
[----:B------:R-:W-:-:S04]  /*4fc0*/  @P0 LOP3.LUT R0, R0, 0x8, RZ, 0xfc, !PT ;  /* 0x0000000800000812 */ /* 0x000fc800078efcff */
        /* <DEDUP_REMOVED lines=8> */
[----:B------:R-:W-:Y:S02]  /*5050*/  LOP3.LUT R0, R0, 0xfffffffd, RZ, 0xc0, !PT ;  /* 0xfffffffd00007812 */ /* 0x000fe400078ec0ff */
[----:B------:R-:W-:Y:S02]  /*5060*/  PLOP3.LUT P6, PT, P3, P6, P2, 0xfe, 0x0 ;  /* 0x000000000000781c */ /* 0x000fe40001fcdf26 */
[----:B------:R-:W-:Y:S02]  /*5070*/  ISETP.NE.AND P2, PT, R26, RZ, PT ;  /* 0x000000ff1a00720c */ /* 0x000fe40003f45270 */
[----:B------:R-:W-:Y:S02]  /*5080*/  ISETP.NE.AND P3, PT, R40, R41, PT ;  /* 0x000000292800720c */ /* 0x000fe40003f65270 */
[----:B------:R-:W-:Y:S02]  /*5090*/  PLOP3.LUT P6, PT, P4, P6, P2, 0xfe, 0x0 ;  /* 0x000000000000781c */ /* 0x000fe400027cdf26 */
[----:B------:R-:W-:Y:S01]  /*50a0*/  ISETP.EQ.OR P3, PT, R27, R2, P3 ;  /* 0x000000021b00720c */ /* 0x000fe20001f62670 */
[C---:B------:R-:W-:Y:S01]  /*50b0*/  VIADD R27, R25.reuse, 0x12 ;  /* 0x00000012191b7836 */ /* 0x040fe20000000000 */
[----:B------:R-:W-:Y:S01]  /*50c0*/  PLOP3.LUT P6, PT, P5, P6, P0, 0xfe, 0x0 ;  /* 0x000000000000781c */ /* 0x000fe20002fcdf06 */
[----:B------:R-:W-:Y:S01]  /*50d0*/  VIADD R25, R25, 0x13 ;  /* 0x0000001319197836 */ /* 0x000fe20000000000 */
[----:B------:R-:W-:-:S02]  /*50e0*/  @P1 LOP3.LUT R0, R0, 0x2, RZ, 0xfc, !PT ;  /* 0x0000000200001812 */ /* 0x000fc400078efcff */
[----:B------:R-:W-:Y:S02]  /*50f0*/  ISETP.NE.AND P2, PT, R28, RZ, PT ;  /* 0x000000ff1c00720c */ /* 0x000fe40003f45270 */
[----:B------:R-:W-:Y:S02]  /*5100*/  PLOP3.LUT P6, PT, P3, P6, P1, 0xfe, 0x0 ;  /* 0x000000000000781c */ /* 0x000fe40001fcdf16 */
[----:B------:R-:W-:Y:S02]  /*5110*/  P2R R28, PR, RZ, 0x8 ;  /* 0x00000008ff1c7803 */ /* 0x000fe40000000000 */
[----:B------:R-:W-:Y:S02]  /*5120*/  LOP3.LUT P3, RZ, R0, 0x4, RZ, 0xc0, !PT ;  /* 0x0000000400ff7812 */ /* 0x000fe4000786c0ff */
[----:B------:R-:W-:Y:S02]  /*5130*/  ISETP.NE.AND P0, PT, R29, RZ, PT ;  /* 0x000000ff1d00720c */ /* 0x000fe40003f05270 */
[----:B------:R-:W-:-:S02]  /*5140*/  P2R R39, PR, RZ, 0x8 ;  /* 0x00000008ff277803 */ /* 0x000fc40000000000 */
[----:B------:R-:W-:Y:S02]  /*5150*/  LOP3.LUT P3, RZ, R0, 0x8, RZ, 0xc0, !PT ;  /* 0x0000000800ff7812 */ /* 0x000fe4000786c0ff */
[----:B-1----:R-:W-:Y:S02]  /*5160*/  SEL R26, R4, RZ, !P0 ;  /* 0x000000ff041a7207 */ /* 0x002fe40004000000 */
[----:B------:R-:W-:Y:S02]  /*5170*/  P2R R38, PR, RZ, 0x8 ;  /* 0x00000008ff267803 */ /* 0x000fe40000000000 */
[----:B------:R-:W-:Y:S01]  /*5180*/  LOP3.LUT P3, RZ, R0, 0x10, RZ, 0xc0, !PT ;  /* 0x0000001000ff7812 */ /* 0x000fe2000786c0ff */
[----:B------:R-:W-:Y:S01]  /*5190*/  IMAD.IADD R26, R5, 0x1, R26 ;  /* 0x00000001051a7824 */ /* 0x000fe200078e021a */
[----:B------:R-:W-:Y:S02]  /*51a0*/  ISETP.NE.AND P4, PT, R41, R42, PT ;  /* 0x0000002a2900720c */ /* 0x000fe40003f85270 */
[----:B------:R-:W-:-:S02]  /*51b0*/  P2R R37, PR, RZ, 0x8 ;  /* 0x00000008ff257803 */ /* 0x000fc40000000000 */
[----:B------:R-:W-:Y:S02]  /*51c0*/  LOP3.LUT P3, RZ, R0, 0x20, RZ, 0xc0, !PT ;  /* 0x0000002000ff7812 */ /* 0x000fe4000786c0ff */
[----:B------:R-:W-:Y:S02]  /*51d0*/  ISETP.NE.AND P1, PT, R30, RZ, PT ;  /* 0x000000ff1e00720c */ /* 0x000fe40003f25270 */
[----:B------:R-:W-:Y:S02]  /*51e0*/  P2R R36, PR, RZ, 0x8 ;  /* 0x00000008ff247803 */ /* 0x000fe40000000000 */
[----:B------:R-:W-:Y:S02]  /*51f0*/  LOP3.LUT P3, RZ, R0, 0x40, RZ, 0xc0, !PT ;  /* 0x0000004000ff7812 */ /* 0x000fe4000786c0ff */
[----:B------:R-:W-:Y:S02]  /*5200*/  ISETP.EQ.OR P4, PT, R27, R2, P4 ;  /* 0x000000021b00720c */ /* 0x000fe40002782670 */
[----:B------:R-:W-:-:S02]  /*5210*/  P2R R35, PR, RZ, 0x8 ;  /* 0x00000008ff237803 */ /* 0x000fc40000000000 */
[----:B------:R-:W-:Y:S02]  /*5220*/  LOP3.LUT P3, RZ, R0, 0x80, RZ, 0xc0, !PT ;  /* 0x0000008000ff7812 */ /* 0x000fe4000786c0ff */
[----:B------:R-:W-:Y:S02]  /*5230*/  SEL R27, R26, RZ, !P1 ;  /* 0x000000ff1a1b7207 */ /* 0x000fe40004800000 */
[----:B------:R-:W-:Y:S02]  /*5240*/  P2R R34, PR, RZ, 0x8 ;  /* 0x00000008ff227803 */ /* 0x000fe40000000000 */
[----:B------:R-:W-:Y:S01]  /*5250*/  LOP3.LUT P3, RZ, R0, 0x100, RZ, 0xc0, !PT ;  /* 0x0000010000ff7812 */ /* 0x000fe2000786c0ff */
[----:B------:R-:W-:Y:S01]  /*5260*/  IMAD.IADD R27, R6, 0x1, R27 ;  /* 0x00000001061b7824 */ /* 0x000fe200078e021b */
[----:B------:R-:W-:Y:S02]  /*5270*/  ISETP.NE.AND P5, PT, R42, R43, PT ;  /* 0x0000002b2a00720c */ /* 0x000fe40003fa5270 */
[----:B------:R-:W-:-:S02]  /*5280*/  P2R R33, PR, RZ, 0x8 ;  /* 0x00000008ff217803 */ /* 0x000fc40000000000 */
[C---:B------:R-:W-:Y:S02]  /*5290*/  LOP3.LUT P3, RZ, R0.reuse, 0x200, RZ, 0xc0, !PT ;  /* 0x0000020000ff7812 */ /* 0x040fe4000786c0ff */
[----:B------:R-:W-:Y:S02]  /*52a0*/  SEL R26, R27, RZ, !P2 ;  /* 0x000000ff1b1a7207 */ /* 0x000fe40005000000 */
[----:B------:R-:W-:Y:S02]  /*52b0*/  P2R R32, PR, RZ, 0x8 ;  /* 0x00000008ff207803 */ /* 0x000fe40000000000 */
[----:B------:R-:W-:Y:S01]  /*52c0*/  LOP3.LUT P3, RZ, R0, 0x400, RZ, 0xc0, !PT ;  /* 0x0000040000ff7812 */ /* 0x000fe2000786c0ff */
[----:B------:R-:W-:Y:S01]  /*52d0*/  IMAD.IADD R26, R7, 0x1, R26 ;  /* 0x00000001071a7824 */ /* 0x000fe200078e021a */
[----:B------:R-:W-:Y:S02]  /*52e0*/  ISETP.EQ.OR P5, PT, R25, R2, P5 ;  /* 0x000000021900720c */ /* 0x000fe40002fa2670 */
[----:B------:R-:W-:-:S02]  /*52f0*/  P2R R31, PR, RZ, 0x8 ;  /* 0x00000008ff1f7803 */ /* 0x000fc40000000000 */
[C---:B------:R-:W-:Y:S02]  /*5300*/  LOP3.LUT P3, RZ, R0.reuse, 0x800, RZ, 0xc0, !PT ;  /* 0x0000080000ff7812 */ /* 0x040fe4000786c0ff */
[----:B------:R-:W-:Y:S02]  /*5310*/  PLOP3.LUT P6, PT, P5, P6, P4, 0xfe, 0x0 ;  /* 0x000000000000781c */ /* 0x000fe40002fcdf46 */
[----:B------:R-:W-:Y:S02]  /*5320*/  P2R R30, PR, RZ, 0x8 ;  /* 0x00000008ff1e7803 */ /* 0x000fe40000000000 */
[----:B------:R-:W-:Y:S02]  /*5330*/  LOP3.LUT P3, RZ, R0, 0x1000, RZ, 0xc0, !PT ;  /* 0x0000100000ff7812 */ /* 0x000fe4000786c0ff */
[----:B------:R-:W-:Y:S02]  /*5340*/  SEL R25, RZ, 0x1, !P6 ;  /* 0x00000001ff197807 */ /* 0x000fe40007000000 */
[----:B------:R-:W-:-:S02]  /*5350*/  P2R R29, PR, RZ, 0x8 ;  /* 0x00000008ff1d7803 */ /* 0x000fc40000000000 */
[C---:B------:R-:W-:Y:S02]  /*5360*/  LOP3.LUT P3, RZ, R0.reuse, 0x2000, RZ, 0xc0, !PT ;  /* 0x0000200000ff7812 */ /* 0x040fe4000786c0ff */
[----:B------:R-:W-:Y:S02]  /*5370*/  LOP3.LUT P6, RZ, R0, 0x2, RZ, 0xc0, !PT ;  /* 0x0000000200ff7812 */ /* 0x000fe400078cc0ff */
[----:B------:R-:W-:Y:S02]  /*5380*/  SEL R27, R26, RZ, !P3 ;  /* 0x000000ff1a1b7207 */ /* 0x000fe40005800000 */
[----:B------:R-:W-:-:S03]  /*5390*/  ISETP.NE.AND P3, PT, R29, RZ, PT ;  /* 0x000000ff1d00720c */ /* 0x000fc60003f65270 */
[----:B--2---:R-:W-:-:S05]  /*53a0*/  IMAD.IADD R27, R8, 0x1, R27 ;  /* 0x00000001081b7824 */ /* 0x004fca00078e021b */
        /* <DEDUP_REMOVED lines=11> */
[----:B---3--:R-:W-:-:S05]  /*5460*/  IMAD.IADD R27, R12, 0x1, R27 ;  /* 0x000000010c1b7824 */ /* 0x008fca00078e021b */
        /* <DEDUP_REMOVED lines=11> */
[----:B----4-:R-:W-:-:S05]  /*5520*/  IMAD.IADD R27, R16, 0x1, R27 ;  /* 0x00000001101b7824 */ /* 0x010fca00078e021b */
        /* <DEDUP_REMOVED lines=10> */
[----:B------:R-:W-:-:S03]  /*55d0*/  LOP3.LUT P6, R25, R24, RZ, R25, 0xfa, !PT ;  /* 0x000000ff18197212 */ /* 0x000fc600078cfa19 */
[----:B------:R-:W-:-:S05]  /*55e0*/  IMAD.IADD R27, R20, 0x1, R27 ;  /* 0x00000001141b7824 */ /* 0x000fca00078e021b */
[----:B------:R-:W-:-:S05]  /*55f0*/  SEL R26, R27, RZ, !P3 ;  /* 0x000000ff1b1a7207 */ /* 0x000fca0005800000 */
[----:B------:R-:W-:-:S05]  /*5600*/  IMAD.IADD R26, R21, 0x1, R26 ;  /* 0x00000001151a7824 */ /* 0x000fca00078e021a */
[----:B------:R-:W-:-:S05]  /*5610*/  SEL R27, R26, RZ, !P4 ;  /* 0x000000ff1a1b7207 */ /* 0x000fca0006000000 */
[----:B------:R-:W-:-:S05]  /*5620*/  IMAD.IADD R27, R22, 0x1, R27 ;  /* 0x00000001161b7824 */ /* 0x000fca00078e021b */
[----:B------:R-:W-:-:S05]  /*5630*/  SEL R26, R27, RZ, !P5 ;  /* 0x000000ff1b1a7207 */ /* 0x000fca0006800000 */
[----:B------:R-:W-:-:S05]  /*5640*/  IMAD.IADD R26, R23, 0x1, R26 ;  /* 0x00000001171a7824 */ /* 0x000fca00078e021a */
[----:B------:R-:W0:Y:S02]  /*5650*/  SHFL.UP PT, R27, R26, 0x1, RZ ;  /* 0x042000001a1b7989 */ /* 0x000e2400000e00ff */
[----:B0-----:R-:W-:Y:S02]  /*5660*/  SEL R28, R27, RZ, !P6 ;  /* 0x000000ff1b1c7207 */ /* 0x001fe40007000000 */
        /* <DEDUP_REMOVED lines=11> */
[----:B-1----:R-:W-:-:S03]  /*5720*/  SEL R25, R26, RZ, P6 ;  /* 0x000000ff1a197207 */ /* 0x002fc60003000000 */
[----:B------:R-:W-:Y:S01]  /*5730*/  IMAD.IADD R30, R29, 0x1, R30 ;  /* 0x000000011d1e7824 */ /* 0x000fe200078e021e */
[----:B------:R-:W-:-:S04]  /*5740*/  LOP3.LUT P6, R25, R25, RZ, R28, 0xfa, !PT ;  /* 0x000000ff19197212 */ /* 0x000fc800078cfa1c */
[----:B------:R-:W0:Y:S02]  /*5750*/  SHFL.UP PT, R26, R30, 0x4, RZ ;  /* 0x048000001e1a7989 */ /* 0x000e2400000e00ff */
        /* <DEDUP_REMOVED lines=19> */
[----:B-1----:R-:W-:Y:S02]  /*5890*/  SEL R32, R27, RZ, P6 ;  /* 0x000000ff1b207207 */ /* 0x002fe40003000000 */
[----:B------:R-:W-:Y:S02]  /*58a0*/  SEL R27, R28, RZ, P6 ;  /* 0x000000ff1c1b7207 */ /* 0x000fe40003000000 */
[----:B------:R-:W-:Y:S02]  /*58b0*/  ISETP.NE.AND P6, PT, R44, 0x1f, PT ;  /* 0x0000001f2c00780c */ /* 0x000fe40003fc5270 */
[----:B------:R-:W-:Y:S01]  /*58c0*/  LOP3.LUT R32, R32, R25, RZ, 0xfc, !PT ;  /* 0x0000001920207212 */ /* 0x000fe200078efcff */
[----:B------:R-:W-:-:S04]  /*58d0*/  IMAD.IADD R33, R30, 0x1, R27 ;  /* 0x000000011e217824 */ /* 0x000fc800078e021b */
[----:B------:R0:W1:Y:S04]  /*58e0*/  SHFL.UP PT, R27, R32, 0x1, RZ ;  /* 0x04200000201b7989 */ /* 0x00006800000e00ff */
[----:B------:R0:W2:Y:S02]  /*58f0*/  SHFL.UP PT, R26, R33, 0x1, RZ ;  /* 0x04200000211a7989 */ /* 0x0000a400000e00ff */
[----:B------:R-:W-:-:S05]  /*5900*/  @!P6 LEA R28, R51, UR4, 0x3 ;  /* 0x00000004331cec11 */ /* 0x000fca000f8e18ff */
[----:B------:R0:W-:Y:S01]  /*5910*/  @!P6 STS.64 [R28], R32 ;  /* 0x000000201c00e388 */ /* 0x0001e20000000a00 */
[----:B------:R-:W-:Y:S01]  /*5920*/  BAR.SYNC.DEFER_BLOCKING 0x0 ;  /* 0x0000000000007b1d */ /* 0x000fe20000010000 */
[----:B------:R-:W-:-:S13]  /*5930*/  ISETP.GE.U32.AND P6, PT, R3, 0x20, PT ;  /* 0x000000200300780c */ /* 0x000fda0003fc6070 */
[----:B01----:R-:W-:Y:S05]  /*5940*/  @!P6 BRA `(.L_x_17) ;  /* 0x000000000080e947 */ /* 0x003fea0003800000 */
[----:B------:R-:W0:Y:S01]  /*5950*/  LDS.128 R32, [UR4] ;  /* 0x00000004ff207984 */ /* 0x000e220008000c00 */
[----:B------:R-:W-:Y:S02]  /*5960*/  P2R R25, PR, RZ, 0x1 ;  /* 0x00000001ff197803 */ /* 0x000fe40000000000 */
[----:B------:R-:W-:Y:S01]  /*5970*/  ISETP.NE.AND P0, PT, R51, 0x3, PT ;  /* 0x000000033300780c */ /* 0x000fe20003f05270 */
[----:B------:R-:W1:Y:S01]  /*5980*/  LDS.128 R28, [UR4+0x10] ;  /* 0x00001004ff1c7984 */ /* 0x000e620008000c00 */
[----:B0-----:R-:W-:-:S04]  /*5990*/  ISETP.NE.AND P6, PT, R34, RZ, PT ;  /* 0x000000ff2200720c */ /* 0x001fc80003fc5270 */
[----:B------:R-:W-:Y:S02]  /*59a0*/  SEL R32, R33, RZ, !P6 ;  /* 0x000000ff21207207 */ /* 0x000fe40007000000 */
[----:B-1----:R-:W-:-:S03]  /*59b0*/  ISETP.NE.AND P6, PT, R28, RZ, PT ;  /* 0x000000ff1c00720c */ /* 0x002fc60003fc5270 */
[----:B------:R-:W-:-:S05]  /*59c0*/  IMAD.IADD R32, R32, 0x1, R35 ;  /* 0x0000000120207824 */ /* 0x000fca00078e0223 */
[----:B------:R-:W-:Y:S02]  /*59d0*/  SEL R28, R32, RZ, !P6 ;  /* 0x000000ff201c7207 */ /* 0x000fe40007000000 */
[----:B------:R-:W-:-:S03]  /*59e0*/  ISETP.NE.AND P6, PT, R30, RZ, PT ;  /* 0x000000ff1e00720c */ /* 0x000fc60003fc5270 */
[----:B------:R-:W-:-:S05]  /*59f0*/  IMAD.IADD R28, R29, 0x1, R28 ;  /* 0x000000011d1c7824 */ /* 0x000fca00078e021c */
[----:B------:R-:W-:Y:S02]  /*5a00*/  SEL R30, R28, RZ, !P6 ;  /* 0x000000ff1c1e7207 */ /* 0x000fe40007000000 */
[----:B------:R-:W-:-:S03]  /*5a10*/  ISETP.NE.AND P6, PT, R51, 0x2, PT ;  /* 0x000000023300780c */ /* 0x000fc60003fc5270 */
[----:B------:R-:W-:Y:S01]  /*5a20*/  IMAD.IADD R31, R31, 0x1, R30 ;  /* 0x000000011f1f7824 */ /* 0x000fe200078e021e */
[----:B------:R-:W-:Y:S02]  /*5a30*/  @P0 SEL R28, R32, R33, !P6 ;  /* 0x00000021201c0207 */ /* 0x000fe40007000000 */
[----:B------:R-:W0:Y:S01]  /*5a40*/  LDS.128 R32, [UR4+0x20] ;  /* 0x00002004ff207984 */ /* 0x000e220008000c00 */
[----:B------:R-:W-:Y:S02]  /*5a50*/  ISETP.NE.AND P0, PT, R51, 0x5, PT ;  /* 0x000000053300780c */ /* 0x000fe40003f05270 */
[----:B0-----:R-:W-:-:S04]  /*5a60*/  ISETP.NE.AND P6, PT, R32, RZ, PT ;  /* 0x000000ff2000720c */ /* 0x001fc80003fc5270 */
[----:B------:R-:W-:Y:S02]  /*5a70*/  SEL R30, R31, RZ, !P6 ;  /* 0x000000ff1f1e7207 */ /* 0x000fe40007000000 */
[----:B------:R-:W-:-:S03]  /*5a80*/  ISETP.NE.AND P6, PT, R34, RZ, PT ;  /* 0x000000ff2200720c */ /* 0x000fc60003fc5270 */
[----:B------:R-:W-:-:S05]  /*5a90*/  IMAD.IADD R30, R33, 0x1, R30 ;  /* 0x00000001211e7824 */ /* 0x000fca00078e021e */
[----:B------:R-:W-:Y:S02]  /*5aa0*/  SEL R32, R30, RZ, !P6 ;  /* 0x000000ff1e207207 */ /* 0x000fe40007000000 */
[----:B------:R-:W-:-:S04]  /*5ab0*/  ISETP.NE.AND P6, PT, R51, 0x4, PT ;  /* 0x000000043300780c */ /* 0x000fc80003fc5270 */
[----:B------:R-:W-:Y:S02]  /*5ac0*/  @P0 SEL R30, R31, R28, !P6 ;  /* 0x0000001c1f1e0207 */ /* 0x000fe40007000000 */
[----:B------:R-:W-:Y:S02]  /*5ad0*/  ISETP.NE.AND P6, PT, R51, 0x6, PT ;  /* 0x000000063300780c */ /* 0x000fe40003fc5270 */
[----:B------:R-:W-:-:S11]  /*5ae0*/  ISETP.NE.AND P0, PT, R25, RZ, PT ;  /* 0x000000ff1900720c */ /* 0x000fd60003f05270 */
[----:B------:R-:W-:Y:S01]  /*5af0*/  @!P6 IMAD.IADD R30, R35, 0x1, R32 ;  /* 0x00000001231ee824 */ /* 0x000fe200078e0220 */
[----:B------:R-:W-:-:S04]  /*5b00*/  ISETP.NE.AND P6, PT, R27, RZ, PT ;  /* 0x000000ff1b00720c */ /* 0x000fc80003fc5270 */
[----:B------:R-:W-:Y:S02]  /*5b10*/  SEL R25, R30, RZ, !P6 ;  /* 0x000000ff1e197207 */ /* 0x000fe40007000000 */
[----:B------:R-:W-:-:S13]  /*5b20*/  ISETP.NE.AND P6, PT, R44, RZ, PT ;  /* 0x000000ff2c00720c */ /* 0x000fda0003fc5270 */
[----:B--2---:R-:W-:-:S04]  /*5b30*/  @P6 IMAD.IADD R30, R26, 0x1, R25 ;  /* 0x000000011a1e6824 */ /* 0x004fc800078e0219 */
[----:B------:R-:W-:-:S07]  /*5b40*/  IMAD.MOV.U32 R26, RZ, RZ, R30 ;  /* 0x000000ffff1a7224 */ /* 0x000fce00078e001e */
.L_x_17:
[----:B------:R-:W-:Y:S05]  /*5b50*/  BSYNC.RECONVERGENT B0 ;  /* 0x0000000000007941 */ /* 0x000fea0003800200 */
.L_x_16:
[----:B------:R-:W-:Y:S02]  /*5b60*/  ISETP.NE.AND P6, PT, R24, RZ, PT ;  /* 0x000000ff1800720c */ /* 0x000fe40003fc5270 */
[----:B------:R-:W-:Y:S02]  /*5b70*/  P2R R33, PR, RZ, 0x8 ;  /* 0x00000008ff217803 */ /* 0x000fe40000000000 */
[----:B--2---:R-:W-:Y:S02]  /*5b80*/  SEL R26, R26, RZ, !P6 ;  /* 0x000000ff1a1a7207 */ /* 0x004fe40007000000 */
[----:B------:R-:W-:Y:S02]  /*5b90*/  ISETP.NE.AND P6, PT, R3, RZ, PT ;  /* 0x000000ff0300720c */ /* 0x000fe40003fc5270 */
[----:B------:R-:W-:Y:S02]  /*5ba0*/  LOP3.LUT P3, RZ, R0, 0x80, RZ, 0xc0, !PT ;  /* 0x0000008000ff7812 */ /* 0x000fe4000786c0ff */
[----:B------:R-:W-:-:S02]  /*5bb0*/  SEL R25, R26, RZ, P6 ;  /* 0x000000ff1a197207 */ /* 0x000fc40003000000 */
[----:B------:R-:W-:Y:S02]  /*5bc0*/  P2R R32, PR, RZ, 0x8 ;  /* 0x00000008ff207803 */ /* 0x000fe40000000000 */
[----:B------:R-:W-:Y:S01]  /*5bd0*/  LOP3.LUT P3, RZ, R0, 0x100, RZ, 0xc0, !PT ;  /* 0x0000010000ff7812 */ /* 0x000fe2000786c0ff */
[----:B------:R-:W-:Y:S01]  /*5be0*/  IMAD.IADD R4, R4, 0x1, R25 ;  /* 0x0000000104047824 */ /* 0x000fe200078e0219 */
[----:B------:R-:W-:Y:S02]  /*5bf0*/  P2R R34, PR, RZ, 0x10 ;  /* 0x00000010ff227803 */ /* 0x000fe40000000000 */
[----:B------:R-:W-:Y:S02]  /*5c00*/  P2R R31, PR, RZ, 0x8 ;  /* 0x00000008ff1f7803 */ /* 0x000fe40000000000 */
[----:B------:R-:W-:Y:S02]  /*5c10*/  SEL R24, R4, RZ, !P0 ;  /* 0x000000ff04187207 */ /* 0x000fe40004000000 */
[----:B------:R-:W-:-:S02]  /*5c20*/  LOP3.LUT P3, RZ, R0, 0x200, RZ, 0xc0, !PT ;  /* 0x0000020000ff7812 */ /* 0x000fc4000786c0ff */
[----:B------:R-:W-:Y:S01]  /*5c30*/  P2R R35, PR, RZ, 0x20 ;  /* 0x00000020ff237803 */ /* 0x000fe20000000000 */
[----:B------:R-:W-:Y:S01]  /*5c40*/  IMAD.IADD R5, R5, 0x1, R24 ;  /* 0x0000000105057824 */ /* 0x000fe200078e0218 */
[----:B------:R-:W-:Y:S02]  /*5c50*/  P2R R30, PR, RZ, 0x8 ;  /* 0x00000008ff1e7803 */ /* 0x000fe40000000000 */
[C---:B------:R-:W-:Y:S02]  /*5c60*/  LOP3.LUT P3, RZ, R0.reuse, 0x400, RZ, 0xc0, !PT ;  /* 0x0000040000ff7812 */ /* 0x040fe4000786c0ff */
[----:B------:R-:W-:Y:S02]  /*5c70*/  SEL R25, R5, RZ, !P1 ;  /* 0x000000ff05197207 */ /* 0x000fe40004800000 */
[----:B------:R-:W-:Y:S02]  /*5c80*/  P2R R29, PR, RZ, 0x8 ;  /* 0x00000008ff1d7803 */ /* 0x000fe40000000000 */
[----:B------:R-:W-:Y:S01]  /*5c90*/  LOP3.LUT P3, RZ, R0, 0x800, RZ, 0xc0, !PT ;  /* 0x0000080000ff7812 */ /* 0x000fe2000786c0ff */
[----:B------:R-:W-:Y:S01]  /*5ca0*/  IMAD.IADD R6, R6, 0x1, R25 ;  /* 0x0000000106067824 */ /* 0x000fe200078e0219 */
[----:B------:R-:W-:-:S02]  /*5cb0*/  LOP3.LUT P4, RZ, R0, 0x40, RZ, 0xc0, !PT ;  /* 0x0000004000ff7812 */ /* 0x000fc4000788c0ff */
[----:B------:R-:W-:Y:S02]  /*5cc0*/  P2R R28, PR, RZ, 0x8 ;  /* 0x00000008ff1c7803 */ /* 0x000fe40000000000 */
[----:B------:R-:W-:Y:S02]  /*5cd0*/  SEL R24, R6, RZ, !P2 ;  /* 0x000000ff06187207 */ /* 0x000fe40005000000 */
[C---:B------:R-:W-:Y:S02]  /*5ce0*/  LOP3.LUT P3, RZ, R0.reuse, 0x1000, RZ, 0xc0, !PT ;  /* 0x0000100000ff7812 */ /* 0x040fe4000786c0ff */
[C---:B------:R-:W-:Y:S01]  /*5cf0*/  LOP3.LUT P5, RZ, R0.reuse, 0x20, RZ, 0xc0, !PT ;  /* 0x0000002000ff7812 */ /* 0x040fe200078ac0ff */
[----:B------:R-:W-:Y:S01]  /*5d00*/  IMAD.IADD R7, R7, 0x1, R24 ;  /* 0x0000000107077824 */ /* 0x000fe200078e0218 */
[----:B------:R-:W-:Y:S02]  /*5d10*/  P2R R27, PR, RZ, 0x8 ;  /* 0x00000008ff1b7803 */ /* 0x000fe40000000000 */
[----:B------:R-:W-:-:S02]  /*5d20*/  LOP3.LUT P3, RZ, R0, 0x2000, RZ, 0xc0, !PT ;  /* 0x0000200000ff7812 */ /* 0x000fc4000786c0ff */
[C---:B------:R-:W-:Y:S02]  /*5d30*/  LOP3.LUT P6, RZ, R0.reuse, 0x2, RZ, 0xc0, !PT ;  /* 0x0000000200ff7812 */ /* 0x040fe400078cc0ff */
[----:B------:R-:W-:Y:S02]  /*5d40*/  SEL R25, R7, RZ, !P3 ;  /* 0x000000ff07197207 */ /* 0x000fe40005800000 */
[----:B------:R-:W-:Y:S02]  /*5d50*/  ISETP.NE.AND P3, PT, R27, RZ, PT ;  /* 0x000000ff1b00720c */ /* 0x000fe40003f65270 */
[----:B------:R-:W-:Y:S01]  /*5d60*/  LOP3.LUT P0, RZ, R0, 0x4, RZ, 0xc0, !PT ;  /* 0x0000000400ff7812 */ /* 0x000fe2000780c0ff */
[----:B------:R-:W-:Y:S01]  /*5d70*/  IMAD.IADD R8, R8, 0x1, R25 ;  /* 0x0000000108087824 */ /* 0x000fe200078e0219 */
[C---:B------:R-:W-:Y:S02]  /*5d80*/  LOP3.LUT P1, RZ, R0.reuse, 0x8, RZ, 0xc0, !PT ;  /* 0x0000000800ff7812 */ /* 0x040fe4000782c0ff */
[----:B------:R-:W-:-:S02]  /*5d90*/  LOP3.LUT P2, RZ, R0, 0x10, RZ, 0xc0, !PT ;  /* 0x0000001000ff7812 */ /* 0x000fc4000784c0ff */
        /* <DEDUP_REMOVED lines=24> */
[----:B------:R-:W-:-:S05]  /*5f20*/  SEL R0, R16, RZ, !P2 ;  /* 0x000000ff10007207 */ /* 0x000fca0005000000 */
        /* <DEDUP_REMOVED lines=11> */
[----:B------:R-:W-:Y:S01]  /*5fe0*/  SEL R0, R22, RZ, !P5 ;  /* 0x000000ff16007207 */ /* 0x000fe20006800000 */
[----:B------:R-:W-:Y:S06]  /*5ff0*/  BRA `(.L_x_18) ;  /* 0x0000002400587947 */ /* 0x000fec0003800000 */
.L_x_15:
[----:B------:R-:W-:Y:S01]  /*6000*/  ISETP.NE.AND P0, PT, R3, RZ, PT ;  /* 0x000000ff0300720c */ /* 0x000fe20003f05270 */
[----:B------:R-:W-:Y:S01]  /*6010*/  IMAD.MOV.U32 R53, RZ, RZ, RZ ;  /* 0x000000ffff357224 */ /* 0x000fe200078e00ff */
[----:B0-----:R-:W-:-:S11]  /*6020*/  LOP3.LUT R0, R0, 0xfffffffd, RZ, 0xc0, !PT ;  /* 0xfffffffd00007812 */ /* 0x001fd600078ec0ff */
[----:B------:R-:W0:Y:S01]  /*6030*/  @!P0 LDC.64 R56, c[0x0][0x388] ;  /* 0x0000e200ff388b82 */ /* 0x000e220000000a00 */
[----:B------:R-:W-:Y:S01]  /*6040*/  IMAD R55, R3, 0x14, RZ ;  /* 0x0000001403377824 */ /* 0x000fe200078e02ff */
[----:B------:R-:W-:Y:S02]  /*6050*/  ISETP.NE.AND P4, PT, R24, R25, PT ;  /* 0x000000191800720c */ /* 0x000fe40003f85270 */
[----:B------:R-:W-:Y:S02]  /*6060*/  ISETP.NE.AND P3, PT, R25, R26, PT ;  /* 0x0000001a1900720c */ /* 0x000fe40003f65270 */
[----:B------:R-:W-:Y:S01]  /*6070*/  @P0 LOP3.LUT R0, R0, 0x2, RZ, 0xfc, !PT ;  /* 0x0000000200000812 */ /* 0x000fe200078efcff */
[----:B0-----:R-:W-:-:S05]  /*6080*/  @!P0 IMAD.WIDE.U32 R56, R58, 0x4, R56 ;  /* 0x000000043a388825 */ /* 0x001fca00078e0038 */
[----:B------:R0:W5:Y:S01]  /*6090*/  @!P0 LDG.E R53, desc[UR8][R56.64] ;  /* 0x0000000838358981 */ /* 0x000162000c1e1900 */
[C---:B------:R-:W-:Y:S01]  /*60a0*/  VIADD R59, R55.reuse, 0x1 ;  /* 0x00000001373b7836 */ /* 0x040fe20000000000 */
[----:B------:R-:W-:Y:S01]  /*60b0*/  ISETP.NE.AND P0, PT, R26, R27, PT ;  /* 0x0000001b1a00720c */ /* 0x000fe20003f05270 */
[----:B------:R-:W-:Y:S01]  /*60c0*/  VIADD R25, R55, 0x2 ;  /* 0x0000000237197836 */ /* 0x000fe20000000000 */
[----:B------:R-:W-:Y:S02]  /*60d0*/  LEA R26, R3, UR4, 0x2 ;  /* 0x00000004031a7c11 */ /* 0x000fe4000f8e10ff */
[-C--:B------:R-:W-:Y:S02]  /*60e0*/  ISETP.EQ.OR P4, PT, R59, R2.reuse, P4 ;  /* 0x000000023b00720c */ /* 0x080fe40002782670 */
[-C--:B------:R-:W-:Y:S01]  /*60f0*/  ISETP.EQ.OR P3, PT, R25, R2.reuse, P3 ;  /* 0x000000021900720c */ /* 0x080fe20001f62670 */
[----:B------:R-:W-:Y:S01]  /*6100*/  VIADD R25, R55, 0x3 ;  /* 0x0000000337197836 */ /* 0x000fe20000000000 */
[----:B-1----:R-:W-:Y:S01]  /*6110*/  SEL R46, R4, RZ, !P4 ;  /* 0x000000ff042e7207 */ /* 0x002fe20006000000 */
[----:B------:R-:W-:Y:S01]  /*6120*/  STS [R26+0x3fc], R43 ;  /* 0x0003fc2b1a007388 */ /* 0x000fe20000000800 */
[----:B------:R-:W-:Y:S03]  /*6130*/  BAR.SYNC.DEFER_BLOCKING 0x0 ;  /* 0x0000000000007b1d */ /* 0x000fe60000010000 */
[----:B------:R-:W-:Y:S01]  /*6140*/  IMAD.IADD R46, R5, 0x1, R46 ;  /* 0x00000001052e7824 */ /* 0x000fe200078e022e */
[----:B------:R-:W-:Y:S01]  /*6150*/  ISETP.EQ.OR P1, PT, R25, R2, P0 ;  /* 0x000000021900720c */ /* 0x000fe20000722670 */
[----:B------:R-:W-:Y:S01]  /*6160*/  VIADD R25, R55, 0x4 ;  /* 0x0000000437197836 */ /* 0x000fe20000000000 */
[----:B------:R-:W-:-:S02]  /*6170*/  ISETP.NE.AND P2, PT, R27, R28, PT ;  /* 0x0000001c1b00720c */ /* 0x000fc40003f45270 */
[----:B0-----:R-:W-:Y:S02]  /*6180*/  SEL R57, R46, RZ, !P3 ;  /* 0x000000ff2e397207 */ /* 0x001fe40005800000 */
[----:B------:R-:W-:Y:S02]  /*6190*/  ISETP.NE.AND P0, PT, R3, RZ, PT ;  /* 0x000000ff0300720c */ /* 0x000fe40003f05270 */
[----:B------:R-:W-:Y:S01]  /*61a0*/  LOP3.LUT R0, R0, 0xffffbfff, RZ, 0xc0, !PT ;  /* 0xffffbfff00007812 */ /* 0x000fe200078ec0ff */
[----:B------:R-:W-:Y:S01]  /*61b0*/  IMAD.IADD R57, R6, 0x1, R57 ;  /* 0x0000000106397824 */ /* 0x000fe200078e0239 */
[----:B------:R-:W-:Y:S01]  /*61c0*/  ISETP.EQ.OR P2, PT, R25, R2, P2 ;  /* 0x000000021900720c */ /* 0x000fe20001742670 */
[----:B------:R-:W-:Y:S02]  /*61d0*/  VIADD R25, R55, 0x5 ;  /* 0x0000000537197836 */ /* 0x000fe40000000000 */
[----:B------:R-:W-:Y:S02]  /*61e0*/  @P1 LOP3.LUT R0, R0, 0x4000, RZ, 0xfc, !PT ;  /* 0x0000400000001812 */ /* 0x000fe400078efcff */
[----:B------:R-:W-:-:S02]  /*61f0*/  SEL R46, R57, RZ, !P1 ;  /* 0x000000ff392e7207 */ /* 0x000fc40004800000 */
[----:B------:R-:W-:Y:S02]  /*6200*/  ISETP.NE.AND P1, PT, R28, R29, PT ;  /* 0x0000001d1c00720c */ /* 0x000fe40003f25270 */
[----:B------:R-:W-:Y:S01]  /*6210*/  LOP3.LUT R0, R0, 0xffffdfff, RZ, 0xc0, !PT ;  /* 0xffffdfff00007812 */ /* 0x000fe200078ec0ff */
[----:B------:R-:W-:Y:S01]  /*6220*/  IMAD.IADD R46, R7, 0x1, R46 ;  /* 0x00000001072e7824 */ /* 0x000fe200078e022e */
[----:B------:R-:W-:Y:S01]  /*6230*/  ISETP.EQ.OR P1, PT, R25, R2, P1 ;  /* 0x000000021900720c */ /* 0x000fe20000f22670 */
[----:B------:R-:W-:Y:S01]  /*6240*/  VIADD R25, R55, 0x6 ;  /* 0x0000000637197836 */ /* 0x000fe20000000000 */
[----:B------:R-:W-:Y:S02]  /*6250*/  @P2 LOP3.LUT R0, R0, 0x2000, RZ, 0xfc, !PT ;  /* 0x0000200000002812 */ /* 0x000fe400078efcff */
[----:B------:R-:W-:Y:S02]  /*6260*/  SEL R27, R46, RZ, !P2 ;  /* 0x000000ff2e1b7207 */ /* 0x000fe40005000000 */
[----:B------:R-:W-:-:S02]  /*6270*/  LOP3.LUT R0, R0, 0xffffefff, RZ, 0xc0, !PT ;  /* 0xffffefff00007812 */ /* 0x000fc400078ec0ff */
[----:B------:R-:W-:Y:S01]  /*6280*/  ISETP.NE.AND P2, PT, R40, R41, PT ;  /* 0x000000292800720c */ /* 0x000fe20003f45270 */
[----:B--2---:R-:W-:-:S04]  /*6290*/  IMAD.IADD R27, R8, 0x1, R27 ;  /* 0x00000001081b7824 */ /* 0x004fc800078e021b */
[----:B------:R-:W-:Y:S02]  /*62a0*/  @P1 LOP3.LUT R0, R0, 0x1000, RZ, 0xfc, !PT ;  /* 0x0000100000001812 */ /* 0x000fe400078efcff */
[----:B------:R-:W-:Y:S02]  /*62b0*/  SEL R28, R27, RZ, !P1 ;  /* 0x000000ff1b1c7207 */ /* 0x000fe40004800000 */
[----:B------:R-:W-:-:S03]  /*62c0*/  LOP3.LUT R0, R0, 0xfffff7ff, RZ, 0xc0, !PT ;  /* 0xfffff7ff00007812 */ /* 0x000fc600078ec0ff */
[----:B------:R-:W-:Y:S01]  /*62d0*/  IMAD.IADD R28, R9, 0x1, R28 ;  /* 0x00000001091c7824 */ /* 0x000fe200078e021c */
[----:B-----5:R0:W1:Y:S01]  /*62e0*/  @P0 LDS R53, [R26+0x3f8] ;  /* 0x0003f8001a350984 */ /* 0x0200620000000800 */
[----:B------:R-:W-:-:S04]  /*62f0*/  ISETP.NE.AND P0, PT, R29, R30, PT ;  /* 0x0000001e1d00720c */ /* 0x000fc80003f05270 */
[----:B------:R-:W-:Y:S01]  /*6300*/  ISETP.EQ.OR P0, PT, R25, R2, P0 ;  /* 0x000000021900720c */ /* 0x000fe20000702670 */
[----:B------:R-:W-:-:S03]  /*6310*/  VIADD R25, R55, 0x7 ;  /* 0x0000000737197836 */ /* 0x000fc60000000000 */
[----:B------:R-:W-:-:S05]  /*6320*/  SEL R27, R28, RZ, !P0 ;  /* 0x000000ff1c1b7207 */ /* 0x000fca0004000000 */
[----:B------:R-:W-:-:S04]  /*6330*/  IMAD.IADD R27, R10, 0x1, R27 ;  /* 0x000000010a1b7824 */ /* 0x000fc800078e021b */
[----:B------:R-:W-:Y:S02]  /*6340*/  @P0 LOP3.LUT R0, R0, 0x800, RZ, 0xfc, !PT ;  /* 0x0000080000000812 */ /* 0x000fe400078efcff */
[----:B------:R-:W-:Y:S02]  /*6350*/  ISETP.NE.AND P0, PT, R30, R31, PT ;  /* 0x0000001f1e00720c */ /* 0x000fe40003f05270 */
[----:B------:R-:W-:Y:S02]  /*6360*/  LOP3.LUT R0, R0, 0xfffffbff, RZ, 0xc0, !PT ;  /* 0xfffffbff00007812 */ /* 0x000fe400078ec0ff */
[----:B------:R-:W-:Y:S01]  /*6370*/  ISETP.EQ.OR P1, PT, R25, R2, P0 ;  /* 0x000000021900720c */ /* 0x000fe20000722670 */
[----:B------:R-:W-:Y:S01]  /*6380*/  VIADD R25, R55, 0x8 ;  /* 0x0000000837197836 */ /* 0x000fe20000000000 */
[----:B------:R-:W-:Y:S02]  /*6390*/  ISETP.NE.AND P0, PT, R31, R32, PT ;  /* 0x000000201f00720c */ /* 0x000fe40003f05270 */
[----:B0-----:R-:W-:-:S05]  /*63a0*/  SEL R26, R27, RZ, !P1 ;  /* 0x000000ff1b1a7207 */ /* 0x001fca0004800000 */
[----:B------:R-:W-:-:S04]  /*63b0*/  IMAD.IADD R26, R11, 0x1, R26 ;  /* 0x000000010b1a7824 */ /* 0x000fc800078e021a */
[----:B------:R-:W-:Y:S02]  /*63c0*/  @P1 LOP3.LUT R0, R0, 0x400, RZ, 0xfc, !PT ;  /* 0x0000040000001812 */ /* 0x000fe400078efcff */
[----:B------:R-:W-:Y:S01]  /*63d0*/  ISETP.EQ.OR P1, PT, R25, R2, P0 ;  /* 0x000000021900720c */ /* 0x000fe20000722670 */
[----:B------:R-:W-:Y:S01]  /*63e0*/  VIADD R25, R55, 0x9 ;  /* 0x0000000937197836 */ /* 0x000fe20000000000 */
[----:B------:R-:W-:Y:S02]  /*63f0*/  LOP3.LUT R0, R0, 0xfffffdff, RZ, 0xc0, !PT ;  /* 0xfffffdff00007812 */ /* 0x000fe400078ec0ff */
[----:B------:R-:W-:Y:S02]  /*6400*/  ISETP.NE.AND P0, PT, R32, R33, PT ;  /* 0x000000212000720c */ /* 0x000fe40003f05270 */
[----:B------:R-:W-:-:S05]  /*6410*/  SEL R27, R26, RZ, !P1 ;  /* 0x000000ff1a1b7207 */ /* 0x000fca0004800000 */
[----:B---3--:R-:W-:Y:S02]  /*6420*/  IMAD.IADD R27, R12, 0x1, R27 ;  /* 0x000000010c1b7824 */ /* 0x008fe400078e021b */
[----:B------:R-:W-:Y:S02]  /*6430*/  @P1 LOP3.LUT R0, R0, 0x200, RZ, 0xfc, !PT ;  /* 0x0000020000001812 */ /* 0x000fe400078efcff */
[----:B------:R-:W-:Y:S01]  /*6440*/  ISETP.EQ.OR P1, PT, R25, R2, P0 ;  /* 0x000000021900720c */ /* 0x000fe20000722670 */
[----:B------:R-:W-:Y:S01]  /*6450*/  VIADD R25, R55, 0xa ;  /* 0x0000000a37197836 */ /* 0x000fe20000000000 */
[----:B------:R-:W-:Y:S02]  /*6460*/  LOP3.LUT R0, R0, 0xfffffeff, RZ, 0xc0, !PT ;  /* 0xfffffeff00007812 */ /* 0x000fe400078ec0ff */
[----:B------:R-:W-:Y:S02]  /*6470*/  ISETP.NE.AND P0, PT, R33, R34, PT ;  /* 0x000000222100720c */ /* 0x000fe40003f05270 */
[----:B------:R-:W-:-:S05]  /*6480*/  SEL R26, R27, RZ, !P1 ;  /* 0x000000ff1b1a7207 */ /* 0x000fca0004800000 */
[----:B------:R-:W-:Y:S02]  /*6490*/  IMAD.IADD R26, R13, 0x1, R26 ;  /* 0x000000010d1a7824 */ /* 0x000fe400078e021a */
        /* <DEDUP_REMOVED lines=20> */
[----:B----4-:R-:W-:Y:S02]  /*65e0*/  IMAD.IADD R27, R16, 0x1, R27 ;  /* 0x00000001101b7824 */ /* 0x010fe400078e021b */
        /* <DEDUP_REMOVED lines=17> */
[----:B------:R-:W-:Y:S02]  /*6700*/  ISETP.NE.AND P0, PT, R39, R40, PT ;  /* 0x000000282700720c */ /* 0x000fe40003f05270 */
[----:B------:R-:W-:Y:S02]  /*6710*/  LOP3.LUT R0, R0, 0xfffffffb, RZ, 0xc0, !PT ;  /* 0xfffffffb00007812 */ /* 0x000fe400078ec0ff */
[----:B------:R-:W-:Y:S01]  /*6720*/  ISETP.EQ.OR P6, PT, R25, R2, P0 ;  /* 0x000000021900720c */ /* 0x000fe200007c2670 */
[----:B------:R-:W-:Y:S01]  /*6730*/  VIADD R25, R55, 0x11 ;  /* 0x0000001137197836 */ /* 0x000fe20000000000 */
[----:B------:R-:W-:-:S02]  /*6740*/  SEL R26, R27, RZ, !P1 ;  /* 0x000000ff1b1a7207 */ /* 0x000fc40004800000 */
[----:B------:R-:W-:Y:S02]  /*6750*/  P2R R36, PR, RZ, 0x40 ;  /* 0x00000040ff247803 */ /* 0x000fe40000000000 */
[----:B-1----:R-:W-:Y:S01]  /*6760*/  ISETP.NE.AND P0, PT, R53, R24, PT ;  /* 0x000000183500720c */ /* 0x002fe20003f05270 */
[----:B------:R-:W-:Y:S01]  /*6770*/  IMAD.IADD R26, R19, 0x1, R26 ;  /* 0x00000001131a7824 */ /* 0x000fe200078e021a */
[----:B------:R-:W-:Y:S02]  /*6780*/  @P1 LOP3.LUT R0, R0, 0x4, RZ, 0xfc, !PT ;  /* 0x0000000400001812 */ /* 0x000fe400078efcff */
[----:B------:R-:W-:Y:S02]  /*6790*/  ISETP.EQ.OR P5, PT, R55, R2, P0 ;  /* 0x000000023700720c */ /* 0x000fe400007a2670 */
[----:B------:R-:W-:Y:S02]  /*67a0*/  LOP3.LUT R0, R0, 0xfffffffe, RZ, 0xc0, !PT ;  /* 0xfffffffe00007812 */ /* 0x000fe400078ec0ff */
[----:B------:R-:W-:-:S02]  /*67b0*/  SEL R27, R26, RZ, !P6 ;  /* 0x000000ff1a1b7207 */ /* 0x000fc40007000000 */
[----:B------:R-:W-:Y:S02]  /*67c0*/  @P6 LOP3.LUT R0, R0, 0x1, RZ, 0xfc, !PT ;  /* 0x0000000100006812 */ /* 0x000fe400078efcff */
[----:B------:R-:W-:Y:S01]  /*67d0*/  ISETP.EQ.OR P2, PT, R25, R2, P2 ;  /* 0x000000021900720c */ /* 0x000fe20001742670 */
[----:B------:R-:W-:Y:S01]  /*67e0*/  IMAD.IADD R27, R20, 0x1, R27 ;  /* 0x00000001141b7824 */ /* 0x000fe200078e021b */
[C---:B------:R-:W-:Y:S01]  /*67f0*/  LOP3.LUT P6, RZ, R0.reuse, 0x8, RZ, 0xc0, !PT ;  /* 0x0000000800ff7812 */ /* 0x040fe200078cc0ff */
[C---:B------:R-:W-:Y:S01]  /*6800*/  VIADD R25, R55.reuse, 0x12 ;  /* 0x0000001237197836 */ /* 0x040fe20000000000 */
[C---:B------:R-:W-:Y:S01]  /*6810*/  LOP3.LUT P0, RZ, R0.reuse, 0x2000, RZ, 0xc0, !PT ;  /* 0x0000200000ff7812 */ /* 0x040fe2000780c0ff */
[----:B------:R-:W-:Y:S01]  /*6820*/  VIADD R55, R55, 0x13 ;  /* 0x0000001337377836 */ /* 0x000fe20000000000 */
[----:B------:R-:W-:Y:S02]  /*6830*/  P2R R34, PR, RZ, 0x40 ;  /* 0x00000040ff227803 */ /* 0x000fe40000000000 */
[----:B------:R-:W-:-:S02]  /*6840*/  LOP3.LUT P6, RZ, R0, 0x20, RZ, 0xc0, !PT ;  /* 0x0000002000ff7812 */ /* 0x000fc400078cc0ff */
[----:B------:R-:W-:Y:S02]  /*6850*/  SEL R24, R27, RZ, !P2 ;  /* 0x000000ff1b187207 */ /* 0x000fe40005000000 */
[----:B------:R-:W-:Y:S02]  /*6860*/  P2R R32, PR, RZ, 0x40 ;  /* 0x00000040ff207803 */ /* 0x000fe40000000000 */
[C---:B------:R-:W-:Y:S01]  /*6870*/  LOP3.LUT P6, RZ, R0.reuse, 0x80, RZ, 0xc0, !PT ;  /* 0x0000008000ff7812 */ /* 0x040fe200078cc0ff */
[----:B------:R-:W-:Y:S01]  /*6880*/  IMAD.IADD R24, R21, 0x1, R24 ;  /* 0x0000000115187824 */ /* 0x000fe200078e0218 */
[----:B------:R-:W-:Y:S02]  /*6890*/  P2R R37, PR, RZ, 0x4 ;  /* 0x00000004ff257803 */ /* 0x000fe40000000000 */
[----:B------:R-:W-:Y:S02]  /*68a0*/  P2R R30, PR, RZ, 0x40 ;  /* 0x00000040ff1e7803 */ /* 0x000fe40000000000 */
[----:B------:R-:W-:-:S02]  /*68b0*/  LOP3.LUT P6, RZ, R0, 0x200, RZ, 0xc0, !PT ;  /* 0x0000020000ff7812 */ /* 0x000fc400078cc0ff */
[----:B------:R-:W-:Y:S02]  /*68c0*/  ISETP.NE.AND P1, PT, R41, R42, PT ;  /* 0x0000002a2900720c */ /* 0x000fe40003f25270 */
[----:B------:R-:W-:Y:S02]  /*68d0*/  P2R R28, PR, RZ, 0x40 ;  /* 0x00000040ff1c7803 */ /* 0x000fe40000000000 */
[C---:B------:R-:W-:Y:S02]  /*68e0*/  LOP3.LUT P6, RZ, R0.reuse, 0x800, RZ, 0xc0, !PT ;  /* 0x0000080000ff7812 */ /* 0x040fe400078cc0ff */
[----:B------:R-:W-:Y:S02]  /*68f0*/  ISETP.EQ.OR P1, PT, R25, R2, P1 ;  /* 0x000000021900720c */ /* 0x000fe40000f22670 */
[----:B------:R-:W-:Y:S02]  /*6900*/  P2R R26, PR, RZ, 0x40 ;  /* 0x00000040ff1a7803 */ /* 0x000fe40000000000 */
[----:B------:R-:W-:-:S02]  /*6910*/  LOP3.LUT P6, RZ, R0, 0x4000, RZ, 0xc0, !PT ;  /* 0x0000400000ff7812 */ /* 0x000fc400078cc0ff */
[----:B------:R-:W-:Y:S02]  /*6920*/  LOP3.LUT R0, R0, 0xffff7fff, RZ, 0xc0, !PT ;  /* 0xffff7fff00007812 */ /* 0x000fe400078ec0ff */
[----:B------:R-:W-:Y:S02]  /*6930*/  SEL R25, R24, RZ, !P1 ;  /* 0x000000ff18197207 */ /* 0x000fe40004800000 */
[----:B------:R-:W-:Y:S02]  /*6940*/  @P5 LOP3.LUT R0, R0, 0x8000, RZ, 0xfc, !PT ;  /* 0x0000800000005812 */ /* 0x000fe400078efcff */
[----:B------:R-:W-:Y:S01]  /*6950*/  PLOP3.LUT P5, PT, P3, P4, P5, 0xfe, 0x0 ;  /* 0x000000000000781c */ /* 0x000fe20001fa9f56 */
[----:B------:R-:W-:Y:S01]  /*6960*/  IMAD.IADD R25, R22, 0x1, R25 ;  /* 0x0000000116197824 */ /* 0x000fe200078e0219 */
[----:B------:R-:W-:Y:S02]  /*6970*/  LOP3.LUT P2, RZ, R0, 0x4, RZ, 0xc0, !PT ;  /* 0x0000000400ff7812 */ /* 0x000fe4000784c0ff */
[----:B------:R-:W-:-:S02]  /*6980*/  PLOP3.LUT P5, PT, P0, P6, P5, 0xfe, 0x0 ;  /* 0x000000000000781c */ /* 0x000fc400007adf56 */
[----:B------:R-:W-:Y:S02]  /*6990*/  P2R R35, PR, RZ, 0x4 ;  /* 0x00000004ff237803 */ /* 0x000fe40000000000 */
[----:B------:R-:W-:Y:S02]  /*69a0*/  LOP3.LUT P2, RZ, R0, 0x10, RZ, 0xc0, !PT ;  /* 0x0000001000ff7812 */ /* 0x000fe4000784c0ff */
[----:B------:R-:W-:Y:S02]  /*69b0*/  ISETP.NE.AND P6, PT, R26, RZ, PT ;  /* 0x000000ff1a00720c */ /* 0x000fe40003fc5270 */
[----:B------:R-:W-:Y:S02]  /*69c0*/  P2R R33, PR, RZ, 0x4 ;  /* 0x00000004ff217803 */ /* 0x000fe40000000000 */
[----:B------:R-:W-:Y:S02]  /*69d0*/  LOP3.LUT P2, RZ, R0, 0x40, RZ, 0xc0, !PT ;  /* 0x0000004000ff7812 */ /* 0x000fe4000784c0ff */
[----:B------:R-:W-:-:S02]  /*69e0*/  ISETP.NE.AND P0, PT, R42, R43, PT ;  /* 0x0000002b2a00720c */ /* 0x000fc40003f05270 */
[----:B------:R-:W-:Y:S02]  /*69f0*/  P2R R31, PR, RZ, 0x4 ;  /* 0x00000004ff1f7803 */ /* 0x000fe40000000000 */
[C---:B------:R-:W-:Y:S02]  /*6a00*/  LOP3.LUT P2, RZ, R0.reuse, 0x100, RZ, 0xc0, !PT ;  /* 0x0000010000ff7812 */ /* 0x040fe4000784c0ff */
[----:B------:R-:W-:Y:S02]  /*6a10*/  ISETP.EQ.OR P0, PT, R55, R2, P0 ;  /* 0x000000023700720c */ /* 0x000fe40000702670 */
[----:B------:R-:W-:Y:S02]  /*6a20*/  P2R R29, PR, RZ, 0x4 ;  /* 0x00000004ff1d7803 */ /* 0x000fe40000000000 */
[----:B------:R-:W-:Y:S02]  /*6a30*/  LOP3.LUT P2, RZ, R0, 0x400, RZ, 0xc0, !PT ;  /* 0x0000040000ff7812 */ /* 0x000fe4000784c0ff */
[----:B------:R-:W-:-:S02]  /*6a40*/  SEL R24, R25, RZ, !P0 ;  /* 0x000000ff19187207 */ /* 0x000fc40004000000 */
[----:B------:R-:W-:Y:S02]  /*6a50*/  P2R R27, PR, RZ, 0x4 ;  /* 0x00000004ff1b7803 */ /* 0x000fe40000000000 */
[----:B------:R-:W-:-:S04]  /*6a60*/  LOP3.LUT P2, RZ, R0, 0x1000, RZ, 0xc0, !PT ;  /* 0x0000100000ff7812 */ /* 0x000fc8000784c0ff */
[----:B------:R-:W-:Y:S02]  /*6a70*/  PLOP3.LUT P5, PT, P6, P2, P5, 0xfe, 0x0 ;  /* 0x000000000000781c */ /* 0x000fe400037a5f56 */
[----:B------:R-:W-:Y:S01]  /*6a80*/  ISETP.NE.AND P2, PT, R27, RZ, PT ;  /* 0x000000ff1b00720c */ /* 0x000fe20003f45270 */
[----:B------:R-:W-:Y:S01]  /*6a90*/  IMAD.IADD R27, R23, 0x1, R24 ;  /* 0x00000001171b7824 */ /* 0x000fe200078e0218 */
[----:B------:R-:W-:-:S04]  /*6aa0*/  ISETP.NE.AND P6, PT, R28, RZ, PT ;  /* 0x000000ff1c00720c */ /* 0x000fc80003fc5270 */
[----:B------:R-:W-:Y:S01]  /*6ab0*/  PLOP3.LUT P5, PT, P6, P2, P5, 0xfe, 0x0 ;  /* 0x000000000000781c */ /* 0x000fe200037a5f56 */
[----:B------:R-:W0:Y:S01]  /*6ac0*/  SHFL.UP PT, R25, R27, 0x1, RZ ;  /* 0x042000001b197989 */ /* 0x000e2200000e00ff */
[----:B------:R-:W-:Y:S02]  /*6ad0*/  ISETP.NE.AND P2, PT, R29, RZ, PT ;  /* 0x000000ff1d00720c */ /* 0x000fe40003f45270 */
[----:B------:R-:W-:-:S04]  /*6ae0*/  ISETP.NE.AND P6, PT, R30, RZ, PT ;  /* 0x000000ff1e00720c */ /* 0x000fc80003fc5270 */
[----:B------:R-:W-:Y:S02]  /*6af0*/  PLOP3.LUT P5, PT, P6, P2, P5, 0xfe, 0x0 ;  /* 0x000000000000781c */ /* 0x000fe400037a5f56 */
        /* <DEDUP_REMOVED lines=9> */
[----:B------:R-:W-:-:S04]  /*6b90*/  ISETP.NE.AND P2, PT, R37, RZ, PT ;  /* 0x000000ff2500720c */ /* 0x000fc80003f45270 */
[----:B------:R-:W-:-:S04]  /*6ba0*/  PLOP3.LUT P5, PT, P1, P2, P5, 0xfe, 0x0 ;  /* 0x000000000000781c */ /* 0x000fc80000fa5f56 */
[----:B------:R-:W-:-:S04]  /*6bb0*/  PLOP3.LUT P5, PT, P0, P5, PT, 0xf8, 0x8f ;  /* 0x00000000008f781c */ /* 0x000fc800007abf70 */
[----:B------:R-:W-:Y:S02]  /*6bc0*/  SEL R24, RZ, 0x1, !P5 ;  /* 0x00000001ff187807 */ /* 0x000fe40006800000 */
        /* <DEDUP_REMOVED lines=35> */
[----:B0-----:R-:W-:Y:S02]  /*6e00*/  SEL R31, R24, RZ, P5 ;  /* 0x000000ff181f7207 */ /* 0x001fe40002800000 */
[----:B------:R-:W-:Y:S02]  /*6e10*/  SEL R24, R29, RZ, P5 ;  /* 0x000000ff1d187207 */ /* 0x000fe40002800000 */
[----:B------:R-:W-:Y:S02]  /*6e20*/  ISETP.NE.AND P5, PT, R44, 0x1f, PT ;  /* 0x0000001f2c00780c */ /* 0x000fe40003fa5270 */
[----:B------:R-:W-:Y:S01]  /*6e30*/  LOP3.LUT R36, R31, R26, RZ, 0xfc, !PT ;  /* 0x0000001a1f247212 */ /* 0x000fe200078efcff */
[----:B------:R-:W-:-:S05]  /*6e40*/  IMAD.IADD R37, R27, 0x1, R24 ;  /* 0x000000011b257824 */ /* 0x000fca00078e0218 */
[----:B------:R-:W-:Y:S05]  /*6e50*/  SHFL.UP PT, R35, R37, 0x1, RZ ;  /* 0x0420000025237989 */ /* 0x000fea00000e00ff */
[----:B------:R-:W-:-:S05]  /*6e60*/  @!P5 LEA R33, R51, UR4, 0x3 ;  /* 0x000000043321dc11 */ /* 0x000fca000f8e18ff */
[----:B------:R-:W-:Y:S01]  /*6e70*/  @!P5 STS.64 [R33], R36 ;  /* 0x000000242100d388 */ /* 0x000fe20000000a00 */
[----:B------:R-:W-:Y:S06]  /*6e80*/  BAR.SYNC.DEFER_BLOCKING 0x0 ;  /* 0x0000000000007b1d */ /* 0x000fec0000010000 */
[----:B------:R-:W0:Y:S04]  /*6e90*/  LDS.128 R28, [UR4] ;  /* 0x00000004ff1c7984 */ /* 0x000e280008000c00 */
[----:B------:R-:W1:Y:S01]  /*6ea0*/  LDS.128 R24, [UR4+0x10] ;  /* 0x00001004ff187984 */ /* 0x000e620008000c00 */
[----:B0-----:R-:W-:-:S04]  /*6eb0*/  ISETP.NE.AND P5, PT, R30, RZ, PT ;  /* 0x000000ff1e00720c */ /* 0x001fc80003fa5270 */
[----:B------:R-:W-:Y:S02]  /*6ec0*/  SEL R32, R29, RZ, !P5 ;  /* 0x000000ff1d207207 */ /* 0x000fe40006800000 */
[----:B-1----:R-:W-:-:S03]  /*6ed0*/  ISETP.NE.AND P5, PT, R24, RZ, PT ;  /* 0x000000ff1800720c */ /* 0x002fc60003fa5270 */
[----:B------:R-:W-:Y:S01]  /*6ee0*/  IMAD.IADD R32, R31, 0x1, R32 ;  /* 0x000000011f207824 */ /* 0x000fe200078e0220 */
[----:B------:R-:W-:-:S04]  /*6ef0*/  LOP3.LUT R31, R30, R28, RZ, 0xfc, !PT ;  /* 0x0000001c1e1f7212 */ /* 0x000fc800078efcff */
[----:B------:R-:W-:Y:S02]  /*6f00*/  SEL R34, R32, RZ, !P5 ;  /* 0x000000ff20227207 */ /* 0x000fe40006800000 */
[----:B------:R-:W-:-:S03]  /*6f10*/  ISETP.NE.AND P5, PT, R51, 0x2, PT ;  /* 0x000000023300780c */ /* 0x000fc60003fa5270 */
[----:B------:R-:W-:Y:S01]  /*6f20*/  IMAD.IADD R34, R25, 0x1, R34 ;  /* 0x0000000119227824 */ /* 0x000fe200078e0222 */
[----:B------:R-:W-:Y:S02]  /*6f30*/  SEL R31, R31, R28, !P5 ;  /* 0x0000001c1f1f7207 */ /* 0x000fe40006800000 */
[----:B------:R-:W-:Y:S02]  /*6f40*/  SEL R29, R32, R29, !P5 ;  /* 0x0000001d201d7207 */ /* 0x000fe40006800000 */
[----:B------:R-:W-:Y:S02]  /*6f50*/  ISETP.NE.AND P5, PT, R26, RZ, PT ;  /* 0x000000ff1a00720c */ /* 0x000fe40003fa5270 */
[----:B------:R-:W-:Y:S02]  /*6f60*/  LOP3.LUT R25, R24, R30, R28, 0xfe, !PT ;  /* 0x0000001e18197212 */ /* 0x000fe400078efe1c */
[----:B------:R-:W-:Y:S02]  /*6f70*/  SEL R32, R34, RZ, !P5 ;  /* 0x000000ff22207207 */ /* 0x000fe40006800000 */
[----:B------:R-:W-:-:S02]  /*6f80*/  ISETP.NE.AND P5, PT, R51, 0x3, PT ;  /* 0x000000033300780c */ /* 0x000fc40003fa5270 */
[----:B------:R-:W-:Y:S01]  /*6f90*/  LOP3.LUT R24, R26, R25, RZ, 0xfc, !PT ;  /* 0x000000191a187212 */ /* 0x000fe200078efcff */
[----:B------:R-:W-:Y:S01]  /*6fa0*/  IMAD.IADD R32, R27, 0x1, R32 ;  /* 0x000000011b207824 */ /* 0x000fe200078e0220 */
[----:B------:R-:W-:Y:S02]  /*6fb0*/  SEL R31, R25, R31, !P5 ;  /* 0x0000001f191f7207 */ /* 0x000fe40006800000 */
[----:B------:R-:W-:Y:S02]  /*6fc0*/  SEL R29, R34, R29, !P5 ;  /* 0x0000001d221d7207 */ /* 0x000fe40006800000 */
[----:B------:R-:W-:Y:S01]  /*6fd0*/  ISETP.NE.AND P5, PT, R51, 0x4, PT ;  /* 0x000000043300780c */ /* 0x000fe20003fa5270 */
[----:B------:R-:W-:Y:S03]  /*6fe0*/  SHFL.UP PT, R34, R36, 0x1, RZ ;  /* 0x0420000024227989 */ /* 0x000fe600000e00ff */
[----:B------:R-:W-:-:S02]  /*6ff0*/  SEL R24, R24, R31, !P5 ;  /* 0x0000001f18187207 */ /* 0x000fc40006800000 */
[----:B------:R-:W-:Y:S02]  /*7000*/  SEL R27, R32, R29, !P5 ;  /* 0x0000001d201b7207 */ /* 0x000fe40006800000 */
[----:B------:R-:W0:Y:S02]  /*7010*/  LDS.128 R28, [UR4+0x20] ;  /* 0x00002004ff1c7984 */ /* 0x000e240008000c00 */
[C---:B0-----:R-:W-:Y:S02]  /*7020*/  ISETP.NE.AND P5, PT, R28.reuse, RZ, PT ;  /* 0x000000ff1c00720c */ /* 0x041fe40003fa5270 */
[----:B------:R-:W-:Y:S02]  /*7030*/  LOP3.LUT R25, R28, R26, R25, 0xfe, !PT ;  /* 0x0000001a1c197212 */ /* 0x000fe400078efe19 */
[----:B------:R-:W-:Y:S02]  /*7040*/  SEL R32, R32, RZ, !P5 ;  /* 0x000000ff20207207 */ /* 0x000fe40006800000 */
[----:B------:R-:W-:-:S03]  /*7050*/  ISETP.GE.U32.AND P5, PT, R3, 0x20, PT ;  /* 0x000000200300780c */ /* 0x000fc60003fa6070 */
[----:B------:R-:W-:Y:S01]  /*7060*/  IMAD.IADD R32, R29, 0x1, R32 ;  /* 0x000000011d207824 */ /* 0x000fe200078e0220 */
[----:B------:R-:W-:-:S09]  /*7070*/  LOP3.LUT R29, R30, R25, RZ, 0xfc, !PT ;  /* 0x000000191e1d7212 */ /* 0x000fd200078efcff */
[----:B------:R-:W-:-:S04]  /*7080*/  @P5 ISETP.NE.AND P6, PT, R44, RZ, PT ;  /* 0x000000ff2c00520c */ /* 0x000fc80003fc5270 */
[----:B------:R-:W-:Y:S02]  /*7090*/  @P5 SEL R33, R34, RZ, P6 ;  /* 0x000000ff22215207 */ /* 0x000fe40003000000 */
[----:B------:R-:W-:-:S04]  /*70a0*/  ISETP.NE.AND P6, PT, R30, RZ, PT ;  /* 0x000000ff1e00720c */ /* 0x000fc80003fc5270 */
[----:B------:R-:W-:Y:S02]  /*70b0*/  SEL R38, R32, RZ, !P6 ;  /* 0x000000ff20267207 */ /* 0x000fe40007000000 */
[----:B------:R-:W-:-:S03]  /*70c0*/  ISETP.NE.AND P6, PT, R51, 0x5, PT ;  /* 0x000000053300780c */ /* 0x000fc60003fc5270 */
[----:B------:R-:W-:Y:S01]  /*70d0*/  IMAD.IADD R38, R31, 0x1, R38 ;  /* 0x000000011f267824 */ /* 0x000fe200078e0226 */
[----:B------:R-:W-:Y:S02]  /*70e0*/  SEL R27, R32, R27, !P6 ;  /* 0x0000001b201b7207 */ /* 0x000fe40007000000 */
[----:B------:R-:W-:Y:S02]  /*70f0*/  SEL R24, R25, R24, !P6 ;  /* 0x0000001819187207 */ /* 0x000fe40007000000 */
[----:B------:R-:W-:-:S04]  /*7100*/  ISETP.NE.AND P6, PT, R51, 0x6, PT ;  /* 0x000000063300780c */ /* 0x000fc80003fc5270 */
[----:B------:R-:W-:Y:S02]  /*7110*/  SEL R24, R29, R24, !P6 ;  /* 0x000000181d187207 */ /* 0x000fe40007000000 */
[----:B------:R-:W0:Y:S01]  /*7120*/  LDS.64 R28, [UR4+0x30] ;  /* 0x00003004ff1c7984 */ /* 0x000e220008000a00 */
[----:B------:R-:W-:Y:S02]  /*7130*/  SEL R27, R38, R27, !P6 ;  /* 0x0000001b261b7207 */ /* 0x000fe40007000000 */
[----:B------:R-:W-:Y:S02]  /*7140*/  @P5 ISETP.NE.AND P6, PT, R34, RZ, PT ;  /* 0x000000ff2200520c */ /* 0x000fe40003fc5270 */
[----:B------:R-:W-:Y:S02]  /*7150*/  @P5 LOP3.LUT R34, R24, R33, RZ, 0xfc, !PT ;  /* 0x0000002118225212 */ /* 0x000fe400078efcff */
[----:B------:R-:W-:Y:S02]  /*7160*/  @P5 SEL R26, R27, RZ, !P6 ;  /* 0x000000ff1b1a5207 */ /* 0x000fe40007000000 */
[----:B------:R-:W-:-:S13]  /*7170*/  ISETP.NE.AND P6, PT, R44, RZ, P5 ;  /* 0x000000ff2c00720c */ /* 0x000fda0002fc5270 */
[----:B------:R-:W-:-:S04]  /*7180*/  @P6 IMAD.IADD R27, R35, 0x1, R26 ;  /* 0x00000001231b6824 */ /* 0x000fc800078e021a */
[----:B------:R-:W-:Y:S01]  /*7190*/  @P5 IMAD.MOV.U32 R35, RZ, RZ, R27 ;  /* 0x000000ffff235224 */ /* 0x000fe200078e001b */
[C---:B0-----:R-:W-:Y:S02]  /*71a0*/  ISETP.NE.AND P6, PT, R28.reuse, RZ, PT ;  /* 0x000000ff1c00720c */ /* 0x041fe40003fc5270 */
[----:B------:R-:W-:Y:S02]  /*71b0*/  LOP3.LUT R33, R28, R30, R25, 0xfe, !PT ;  /* 0x0000001e1c217212 */ /* 0x000fe400078efe19 */
[----:B------:R-:W-:-:S05]  /*71c0*/  SEL R38, R38, RZ, !P6 ;  /* 0x000000ff26267207 */ /* 0x000fca0007000000 */
[----:B------:R-:W-:Y:S01]  /*71d0*/  IMAD.IADD R31, R29, 0x1, R38 ;  /* 0x000000011d1f7824 */ /* 0x000fe200078e0226 */
[----:B------:R-:W-:Y:S06]  /*71e0*/  @P5 BRA `(.L_x_19) ;  /* 0x0000000c00b05947 */ /* 0x000fec0003800000 */
[----:B------:R-:W0:Y:S01]  /*71f0*/  LDC.64 R28, c[0x0][0x3a0] ;  /* 0x0000e800ff1c7b82 */ /* 0x000e220000000a00 */
[C---:B------:R-:W-:Y:S01]  /*7200*/  ISETP.NE.AND P6, PT, R3.reuse, RZ, PT ;  /* 0x000000ff0300720c */ /* 0x040fe20003fc5270 */
[----:B------:R-:W-:Y:S01]  /*7210*/  IMAD.WIDE.U32 R36, R3, 0x10, RZ ;  /* 0x0000001003247825 */ /* 0x000fe200078e00ff */
[----:B------:R-:W-:-:S03]  /*7220*/  LOP3.LUT R41, RZ, R3, RZ, 0x33, !PT ;  /* 0x00000003ff297212 */ /* 0x000fc600078e33ff */
[----:B------:R-:W-:Y:S01]  /*7230*/  IMAD.MOV.U32 R30, RZ, RZ, 0x3a0 ;  /* 0x000003a0ff1e7424 */ /* 0x000fe200078e00ff */
[----:B------:R-:W-:Y:S01]  /*7240*/  LOP3.LUT R39, R36, 0xfffffff0, RZ, 0x3c, !PT ;  /* 0xfffffff024277812 */ /* 0x000fe200078e3cff */
[----:B------:R-:W-:Y:S01]  /*7250*/  IMAD.MOV.U32 R36, RZ, RZ, R58 ;  /* 0x000000ffff247224 */ /* 0x000fe200078e003a */
[----:B------:R-:W-:-:S05]  /*7260*/  LOP3.LUT R37, RZ, R37, RZ, 0x33, !PT ;  /* 0x00000025ff257212 */ /* 0x000fca00078e33ff */
[----:B------:R-:W-:Y:S01]  /*7270*/  @!P6 IMAD.MOV.U32 R26, RZ, RZ, 0x64 ;  /* 0x00000064ff1ae424 */ /* 0x000fe200078e00ff */
[----:B------:R1:W-:Y:S01]  /*7280*/  @!P6 STS [UR4+0x74], R33 ;  /* 0x00007421ff00e988 */ /* 0x0003e20008000804 */
[----:B------:R-:W-:Y:S02]  /*7290*/  @!P6 IMAD.MOV.U32 R27, RZ, RZ, 0x0 ;  /* 0x00000000ff1be424 */ /* 0x000fe400078e00ff */
[----:B------:R-:W-:Y:S01]  /*72a0*/  @!P6 IMAD.MOV.U32 R24, RZ, RZ, R33 ;  /* 0x000000ffff18e224 */ /* 0x000fe200078e0021 */
[----:B------:R1:W-:Y:S01]  /*72b0*/  @!P6 STS [UR4+0x78], R31 ;  /* 0x0000781fff00e988 */ /* 0x0003e20008000804 */
[----:B------:R-:W-:Y:S02]  /*72c0*/  @!P6 IMAD.MOV.U32 R25, RZ, RZ, R31 ;  /* 0x000000ffff19e224 */ /* 0x000fe400078e001f */
[----:B0-----:R-:W-:-:S03]  /*72d0*/  IMAD.WIDE.U32 R28, R58, 0x10, R28 ;  /* 0x000000103a1c7825 */ /* 0x001fc600078e001c */
[----:B------:R-:W-:Y:S02]  /*72e0*/  IADD3 R38, P5, PT, R28, R39, RZ ;  /* 0x000000271c267210 */ /* 0x000fe40007fbe0ff */
[----:B------:R1:W-:Y:S01]  /*72f0*/  @!P6 ST.E.128.STRONG.GPU desc[UR8][R28.64+0x200], R24 ;  /* 0x000200181c00e985 */ /* 0x0003e2000c10fd08 */
[----:B------:R-:W-:Y:S05]  /*7300*/  NANOSLEEP 0x118 ;  /* 0x000001180000795d */ /* 0x000fea0003800000 */
[----:B------:R-:W-:-:S07]  /*7310*/  IMAD.X R39, R29, 0x1, R37, P5 ;  /* 0x000000011d277824 */ /* 0x000fce00028e0625 */
.L_x_21:
[----:B------:R-:W-:Y:S01]  /*7320*/  SHF.R.U32.HI R37, RZ, 0x1, R30 ;  /* 0x00000001ff257819 */ /* 0x000fe2000001161e */
[----:B------:R-:W-:-:S03]  /*7330*/  IMAD R36, R36, 0x41a7, RZ ;  /* 0x000041a724247824 */ /* 0x000fc600078e02ff */
[----:B-1----:R-:W-:Y:S02]  /*7340*/  IADD3 R27, PT, PT, R30, 0x1, -R37 ;  /* 0x000000011e1b7810 */ /* 0x002fe40007ffe825 */
[----:B------:R-:W-:Y:S02]  /*7350*/  LOP3.LUT R36, R36, 0x7fffffff, RZ, 0xc0, !PT ;  /* 0x7fffffff24247812 */ /* 0x000fe400078ec0ff */
[----:B------:R-:W0:Y:S01]  /*7360*/  I2F.U32.RP R26, R27 ;  /* 0x0000001b001a7306 */ /* 0x000e220000209000 */
[----:B------:R-:W-:-:S07]  /*7370*/  IMAD.MOV R43, RZ, RZ, -R27 ;  /* 0x000000ffff2b7224 */ /* 0x000fce00078e0a1b */
        /* <DEDUP_REMOVED lines=13> */
[----:B------:R-:W-:-:S13]  /*7450*/  ISETP.NE.U32.AND P5, PT, R27, RZ, PT ;  /* 0x000000ff1b00720c */ /* 0x000fda0003fa5070 */
        /* <DEDUP_REMOVED lines=9> */
.L_x_66:
        /* <DEDUP_REMOVED lines=8> */
[----:B------:R-:W1:Y:S01]  /*7570*/  LDC.64 R38, c[0x0][0x3a0] ;  /* 0x0000e800ff267b82 */ /* 0x000e620000000a00 */
[----:B------:R-:W-:Y:S02]  /*7580*/  VIADD R40, R44, 0x2 ;  /* 0x000000022c287836 */ /* 0x000fe40000000000 */
[----:B------:R-:W-:Y:S01]  /*7590*/  IMAD.IADD R41, R41, 0x1, R58 ;  /* 0x0000000129297824 */ /* 0x000fe200078e023a */
[----:B-1----:R-:W-:-:S05]  /*75a0*/  IADD3 R38, P5, PT, R38, 0x200, RZ ;  /* 0x0000020026267810 */ /* 0x002fca0007fbe0ff */
[----:B------:R-:W-:Y:S01]  /*75b0*/  IMAD.X R39, RZ, RZ, R39, P5 ;  /* 0x000000ffff277224 */ /* 0x000fe200028e0627 */
[----:B0-----:R-:W-:Y:S02]  /*75c0*/  LOP3.LUT R60, R60, 0x80000000, R37, 0xec, !PT ;  /* 0x800000003c3c7812 */ /* 0x001fe400078eec25 */
[----:B------:R-:W-:-:S03]  /*75d0*/  ISETP.NE.AND P5, PT, R24, RZ, PT ;  /* 0x000000ff1800720c */ /* 0x000fc60003fa5270 */
[----:B------:R-:W-:-:S05]  /*75e0*/  VIADD R43, R60, 0xffffffff ;  /* 0xffffffff3c2b7836 */ /* 0x000fca0000000000 */
[----:B------:R-:W-:-:S04]  /*75f0*/  LOP3.LUT R43, R60, R43, RZ, 0xc, !PT ;  /* 0x0000002b3c2b7212 */ /* 0x000fc800078e0cff */
[----:B------:R-:W0:Y:S02]  /*7600*/  POPC R67, R43 ;  /* 0x0000002b00437309 */ /* 0x000e240000000000 */
[----:B0-----:R-:W0:Y:S04]  /*7610*/  SHFL.DOWN PT, R68, R25, 0x1, R67 ;  /* 0x0820000019447989 */ /* 0x001e2800000e0043 */
[----:B------:R-:W1:Y:S01]  /*7620*/  SHFL.DOWN PT, R30, R24, 0x1, R67 ;  /* 0x08200000181e7989 */ /* 0x000e6200000e0043 */
[----:B0-----:R-:W-:Y:S02]  /*7630*/  SEL R68, R68, RZ, !P5 ;  /* 0x000000ff44447207 */ /* 0x001fe40006800000 */
[----:B------:R-:W-:-:S04]  /*7640*/  ISETP.GE.AND P5, PT, R44, R67, PT ;  /* 0x000000432c00720c */ /* 0x000fc80003fa6270 */
[----:B------:R-:W-:Y:S02]  /*7650*/  SEL R53, R68, RZ, !P5 ;  /* 0x000000ff44357207 */ /* 0x000fe40006800000 */
[----:B-1----:R-:W-:Y:S02]  /*7660*/  SEL R51, R30, RZ, !P5 ;  /* 0x000000ff1e337207 */ /* 0x002fe40006800000 */
        /* <DEDUP_REMOVED lines=32> */
[----:B0-----:R-:W-:Y:S02]  /*7870*/  SEL R68, R68, RZ, !P6 ;  /* 0x000000ff44447207 */ /* 0x001fe40007000000 */
[----:B-1----:R-:W-:Y:S02]  /*7880*/  SEL R25, R25, RZ, !P5 ;  /* 0x000000ff19197207 */ /* 0x002fe40006800000 */
[----:B------:R-:W-:Y:S02]  /*7890*/  SEL R43, R68, RZ, !P5 ;  /* 0x000000ff442b7207 */ /* 0x000fe40006800000 */
[----:B------:R-:W-:-:S02]  /*78a0*/  ISETP.NE.U32.AND P5, PT, R26, 0x65, PT ;  /* 0x000000651a00780c */ /* 0x000fc40003fa5070 */
[----:B------:R-:W-:Y:S01]  /*78b0*/  LOP3.LUT R30, R25, R24, RZ, 0xfc, !PT ;  /* 0x00000018191e7212 */ /* 0x000fe200078efcff */
[----:B------:R-:W-:Y:S01]  /*78c0*/  IMAD.IADD R32, R40, 0x1, R43 ;  /* 0x0000000128207824 */ /* 0x000fe200078e022b */
[----:B------:R-:W-:-:S13]  /*78d0*/  ISETP.NE.AND.EX P5, PT, R27, RZ, PT, P5 ;  /* 0x000000ff1b00720c */ /* 0x000fda0003fa5350 */
[----:B------:R-:W-:-:S13]  /*78e0*/  VOTE.ALL P5, P5 ;  /* 0x0000000000ff7806 */ /* 0x000fda00028a0000 */
.L_x_80:
[----:B------:R-:W-:Y:S05]  /*78f0*/  @!P5 BRA `(.L_x_23) ;  /* 0x000000040084d947 */ /* 0x000fea0003800000 */
[----:B------:R-:W-:-:S07]  /*7900*/  IMAD.MOV.U32 R40, RZ, RZ, 0x3a0 ;  /* 0x000003a0ff287424 */ /* 0x000fce00078e00ff */
.L_x_27:
[----:B------:R-:W-:Y:S01]  /*7910*/  SHF.R.U32.HI R40, RZ, 0x1, R40 ;  /* 0x00000001ff287819 */ /* 0x000fe20000011628 */
[----:B------:R-:W-:-:S04]  /*7920*/  IMAD.WIDE R42, R41, 0x10, R38 ;  /* 0x00000010292a7825 */ /* 0x000fc800078e0226 */
[----:B------:R-:W-:-:S07]  /*7930*/  IMAD.MOV.U32 R46, RZ, RZ, R40 ;  /* 0x000000ffff2e7224 */ /* 0x000fce00078e0028 */
.L_x_25:
[----:B------:R-:W-:Y:S01]  /*7940*/  SHF.R.U32.HI R51, RZ, 0x1, R46 ;  /* 0x00000001ff337819 */ /* 0x000fe2000001162e */
[----:B------:R-:W-:-:S03]  /*7950*/  IMAD R36, R36, 0x41a7, RZ ;  /* 0x000041a724247824 */ /* 0x000fc600078e02ff */
[----:B------:R-:W-:Y:S02]  /*7960*/  IADD3 R27, PT, PT, R46, 0x1, -R51 ;  /* 0x000000012e1b7810 */ /* 0x000fe40007ffe833 */
        /* <DEDUP_REMOVED lines=26> */
.L_x_83:
        /* <DEDUP_REMOVED lines=8> */
[----:B------:R-:W-:Y:S01]  /*7b90*/  ISETP.NE.AND P5, PT, R24, RZ, PT ;  /* 0x000000ff1800720c */ /* 0x000fe20003fa5270 */
[----:B------:R-:W-:Y:S01]  /*7ba0*/  VIADD R41, R41, 0xffffffe0 ;  /* 0xffffffe029297836 */ /* 0x000fe20000000000 */
[----:B------:R-:W-:-:S05]  /*7bb0*/  LOP3.LUT R60, R60, 0x80000000, R37, 0xec, !PT ;  /* 0x800000003c3c7812 */ /* 0x000fca00078eec25 */
        /* <DEDUP_REMOVED lines=43> */
[----:B-1----:R-:W-:Y:S02]  /*7e70*/  SEL R43, R43, RZ, !P5 ;  /* 0x000000ff2b2b7207 */ /* 0x002fe40006800000 */
[----:B------:R-:W-:Y:S01]  /*7e80*/  ISETP.NE.AND P5, PT, R30, RZ, PT ;  /* 0x000000ff1e00720c */ /* 0x000fe20003fa5270 */
[----:B------:R-:W-:Y:S01]  /*7e90*/  IMAD.IADD R51, R24, 0x1, R51 ;  /* 0x0000000118337824 */ /* 0x000fe200078e0233 */
[----:B------:R-:W-:-:S04]  /*7ea0*/  LOP3.LUT R30, R25, R43, R30, 0xfe, !PT ;  /* 0x0000002b191e7212 */ /* 0x000fc800078efe1e */
[----:B------:R-:W-:Y:S02]  /*7eb0*/  SEL R51, R51, RZ, !P5 ;  /* 0x000000ff33337207 */ /* 0x000fe40006800000 */
[----:B------:R-:W-:-:S03]  /*7ec0*/  ISETP.NE.U32.AND P5, PT, R26, 0x65, PT ;  /* 0x000000651a00780c */ /* 0x000fc60003fa5070 */
[----:B------:R-:W-:Y:S01]  /*7ed0*/  IMAD.IADD R32, R51, 0x1, R32 ;  /* 0x0000000133207824 */ /* 0x000fe200078e0220 */
[----:B------:R-:W-:-:S13]  /*7ee0*/  ISETP.NE.AND.EX P5, PT, R27, RZ, PT, P5 ;  /* 0x000000ff1b00720c */ /* 0x000fda0003fa5350 */
[----:B------:R-:W-:-:S13]  /*7ef0*/  VOTE.ALL P5, P5 ;  /* 0x0000000000ff7806 */ /* 0x000fda00028a0000 */
.L_x_97:
[----:B------:R-:W-:Y:S05]  /*7f00*/  @P5 BRA `(.L_x_27) ;  /* 0xfffffff800805947 */ /* 0x000fea000383ffff */
.L_x_23:
[----:B------:R-:W-:Y:S01]  /*7f10*/  ISETP.NE.AND P5, PT, R3, RZ, PT ;  /* 0x000000ff0300720c */ /* 0x000fe20003fa5270 */
[----:B------:R-:W-:-:S12]  /*7f20*/  BSSY.RECONVERGENT B0, `(.L_x_28) ;  /* 0x0000010000007945 */ /* 0x000fd80003800200 */
[----:B------:R-:W-:Y:S05]  /*7f30*/  @P5 BRA `(.L_x_29) ;  /* 0x0000000000385947 */ /* 0x000fea0003800000 */
[----:B------:R-:W0:Y:S01]  /*7f40*/  S2UR UR6, SR_CgaCtaId ;  /* 0x00000000000679c3 */ /* 0x000e220000008800 */
[----:B------:R-:W-:Y:S01]  /*7f50*/  ISETP.NE.AND P5, PT, R33, RZ, PT ;  /* 0x000000ff2100720c */ /* 0x000fe20003fa5270 */
[----:B------:R-:W-:Y:S01]  /*7f60*/  UMOV UR5, 0x400 ;  /* 0x0000040000057882 */ /* 0x000fe20000000000 */
[----:B------:R-:W-:Y:S01]  /*7f70*/  LOP3.LUT R33, R30, R33, RZ, 0xfc, !PT ;  /* 0x000000211e217212 */ /* 0x000fe200078efcff */
[----:B------:R-:W-:Y:S01]  /*7f80*/  IMAD.MOV.U32 R26, RZ, RZ, 0x65 ;  /* 0x00000065ff1a7424 */ /* 0x000fe200078e00ff */
[----:B------:R-:W-:Y:S01]  /*7f90*/  SEL R24, R32, RZ, !P5 ;  /* 0x000000ff20187207 */ /* 0x000fe20006800000 */
[----:B------:R-:W-:-:S04]  /*7fa0*/  IMAD.MOV.U32 R27, RZ, RZ, 0x0 ;  /* 0x00000000ff1b7424 */ /* 0x000fc800078e00ff */
[----:B------:R-:W-:Y:S02]  /*7fb0*/  IMAD.IADD R25, R31, 0x1, R24 ;  /* 0x000000011f197824 */ /* 0x000fe400078e0218 */
[----:B------:R-:W-:-:S05]  /*7fc0*/  IMAD.MOV.U32 R24, RZ, RZ, R33 ;  /* 0x000000ffff187224 */ /* 0x000fca00078e0021 */
[----:B------:R1:W-:Y:S01]  /*7fd0*/  ST.E.128.STRONG.GPU desc[UR8][R28.64+0x200], R24 ;  /* 0x000200181c007985 */ /* 0x0003e2000c10fd08 */
[----:B0-----:R-:W-:-:S09]  /*7fe0*/  ULEA UR5, UR6, UR5, 0x18 ;  /* 0x0000000506057291 */ /* 0x001fd2000f8ec0ff */
[----:B------:R1:W-:Y:S04]  /*7ff0*/  STS.64 [UR5+0x68], R32 ;  /* 0x00006820ff007988 */ /* 0x0003e80008000a05 */
[----:B------:R1:W-:Y:S04]  /*8000*/  STS [UR5+0x70], R25 ;  /* 0x00007019ff007988 */ /* 0x0003e80008000805 */
[----:B------:R1:W-:Y:S02]  /*8010*/  STS [UR5+0x64], R30 ;  /* 0x0000641eff007988 */ /* 0x0003e40008000805 */
.L_x_29:
[----:B------:R-:W-:Y:S05]  /*8020*/  BSYNC.RECONVERGENT B0 ;  /* 0x0000000000007941 */ /* 0x000fea0003800200 */
.L_x_28:
[----:B------:R-:W-:Y:S01]  /*8030*/  ISETP.NE.AND P5, PT, R44, RZ, PT ;  /* 0x000000ff2c00720c */ /* 0x000fe20003fa5270 */
[----:B------:R-:W-:-:S12]  /*8040*/  IMAD.MOV.U32 R31, RZ, RZ, R32 ;  /* 0x000000ffff1f7224 */ /* 0x000fd800078e0020 */
[----:B-1----:R-:W0:Y:S01]  /*8050*/  @!P5 S2R R25, SR_CgaCtaId ;  /* 0x000000000019d919 */ /* 0x002e220000008800 */
[----:B------:R-:W-:Y:S01]  /*8060*/  @!P5 MOV R24, 0x400 ;  /* 0x000004000018d802 */ /* 0x000fe20000000f00 */
[----:B------:R-:W-:Y:S02]  /*8070*/  @!P5 IMAD.MOV.U32 R34, RZ, RZ, R30 ;  /* 0x000000ffff22d224 */ /* 0x000fe400078e001e */
[----:B------:R-:W-:Y:S01]  /*8080*/  @!P5 IMAD.MOV.U32 R35, RZ, RZ, R32 ;  /* 0x000000ffff23d224 */ /* 0x000fe200078e0020 */
[----:B0-----:R-:W-:-:S05]  /*8090*/  @!P5 LEA R24, R25, R24, 0x18 ;  /* 0x000000181918d211 */ /* 0x001fca00078ec0ff */
[----:B------:R0:W-:Y:S02]  /*80a0*/  @!P5 STS.64 [R24+0x40], R30 ;  /* 0x0000401e1800d388 */ /* 0x0001e40000000a00 */
.L_x_19:
[----:B------:R-:W-:Y:S05]  /*80b0*/  WARPSYNC.ALL ;  /* 0x0000000000007948 */ /* 0x000fea0003800000 */
[----:B------:R-:W-:Y:S01]  /*80c0*/  ISETP.NE.AND P5, PT, R3, RZ, PT ;  /* 0x000000ff0300720c */ /* 0x000fe20003fa5270 */
[----:B------:R-:W1:Y:S08]  /*80d0*/  S2UR UR5, SR_CgaCtaId ;  /* 0x00000000000579c3 */ /* 0x000e700000008800 */
[----:B------:R-:W-:Y:S01]  /*80e0*/  BAR.SYNC.DEFER_BLOCKING 0x0 ;  /* 0x0000000000007b1d */ /* 0x000fe20000010000 */
[----:B------:R-:W-:-:S02]  /*80f0*/  ISETP.NE.AND P6, PT, R34, RZ, PT ;  /* 0x000000ff2200720c */ /* 0x000fc40003fc5270 */
[----:B0-----:R-:W-:Y:S02]  /*8100*/  P2R R30, PR, RZ, 0x1 ;  /* 0x00000001ff1e7803 */ /* 0x001fe40000000000 */
[C---:B------:R-:W-:Y:S01]  /*8110*/  LOP3.LUT P0, RZ, R0.reuse, 0x8000, RZ, 0xc0, !PT ;  /* 0x0000800000ff7812 */ /* 0x040fe2000780c0ff */
[----:B------:R-:W-:Y:S01]  /*8120*/  UMOV UR4, 0x400 ;  /* 0x0000040000047882 */ /* 0x000fe20000000000 */
[----:B------:R-:W-:Y:S02]  /*8130*/  P2R R29, PR, RZ, 0x2 ;  /* 0x00000002ff1d7803 */ /* 0x000fe40000000000 */
[C---:B------:R-:W-:Y:S02]  /*8140*/  LOP3.LUT P1, RZ, R0.reuse, 0x4000, RZ, 0xc0, !PT ;  /* 0x0000400000ff7812 */ /* 0x040fe4000782c0ff */
[----:B------:R-:W-:Y:S02]  /*8150*/  P2R R28, PR, RZ, 0x4 ;  /* 0x00000004ff1c7803 */ /* 0x000fe40000000000 */
[----:B------:R-:W-:Y:S01]  /*8160*/  LOP3.LUT P2, RZ, R0, 0x2000, RZ, 0xc0, !PT ;  /* 0x0000200000ff7812 */ /* 0x000fe2000784c0ff */
[----:B-1----:R-:W-:-:S09]  /*8170*/  ULEA UR4, UR5, UR4, 0x18 ;  /* 0x0000000405047291 */ /* 0x002fd2000f8ec0ff */
[----:B------:R-:W0:Y:S02]  /*8180*/  LDS R24, [UR4+0x44] ;  /* 0x00004404ff187984 */ /* 0x000e240008000800 */
[----:B0-----:R-:W-:Y:S02]  /*8190*/  SEL R24, R24, RZ, !P6 ;  /* 0x000000ff18187207 */ /* 0x001fe40007000000 */
[----:B------:R-:W-:Y:S02]  /*81a0*/  LOP3.LUT P6, RZ, R0, 0x10, RZ, 0xc0, !PT ;  /* 0x0000001000ff7812 */ /* 0x000fe400078cc0ff */
[----:B------:R-:W-:Y:S02]  /*81b0*/  SEL R24, R24, RZ, P5 ;  /* 0x000000ff18187207 */ /* 0x000fe40002800000 */
[----:B------:R-:W-:-:S03]  /*81c0*/  LOP3.LUT P5, RZ, R0, 0x800, RZ, 0xc0, !PT ;  /* 0x0000080000ff7812 */ /* 0x000fc600078ac0ff */
[----:B------:R-:W-:-:S05]  /*81d0*/  IMAD.IADD R24, R24, 0x1, R35 ;  /* 0x0000000118187824 */ /* 0x000fca00078e0223 */
[----:B------:R-:W-:Y:S02]  /*81e0*/  SEL R25, R24, RZ, !P0 ;  /* 0x000000ff18197207 */ /* 0x000fe40004000000 */
        /* <DEDUP_REMOVED lines=13> */
[----:B------:R-:W-:Y:S01]  /*82c0*/  IMAD.IADD R8, R8, 0x1, R25 ;  /* 0x0000000108087824 */ /* 0x000fe200078e0219 */
[----:B------:R-:W-:Y:S02]  /*82d0*/  P2R R27, PR, RZ, 0x4 ;  /* 0x00000004ff1b7803 */ /* 0x000fe40000000000 */
[----:B------:R-:W-:Y:S02]  /*82e0*/  LOP3.LUT P2, RZ, R0, 0x100, RZ, 0xc0, !PT ;  /* 0x0000010000ff7812 */ /* 0x000fe4000784c0ff */
[----:B------:R-:W-:Y:S02]  /*82f0*/  SEL R24, R8, RZ, !P0 ;  /* 0x000000ff08187207 */ /* 0x000fe40004000000 */
[----:B------:R-:W-:Y:S02]  /*8300*/  P2R R26, PR, RZ, 0x4 ;  /* 0x00000004ff1a7803 */ /* 0x000fe40000000000 */
[C---:B------:R-:W-:Y:S01]  /*8310*/  LOP3.LUT P2, RZ, R0.reuse, 0x200, RZ, 0xc0, !PT ;  /* 0x0000020000ff7812 */ /* 0x040fe2000784c0ff */
[----:B------:R-:W-:Y:S01]  /*8320*/  IMAD.IADD R9, R9, 0x1, R24 ;  /* 0x0000000109097824 */ /* 0x000fe200078e0218 */
[----:B------:R-:W-:-:S04]  /*8330*/  LOP3.LUT P0, RZ, R0, 0x20, RZ, 0xc0, !PT ;  /* 0x0000002000ff7812 */ /* 0x000fc8000780c0ff */
[----:B------:R-:W-:Y:S02]  /*8340*/  SEL R25, R9, RZ, !P5 ;  /* 0x000000ff09197207 */ /* 0x000fe40006800000 */
[----:B------:R-:W-:-:S03]  /*8350*/  LOP3.LUT P5, RZ, R0, 0x8, RZ, 0xc0, !PT ;  /* 0x0000000800ff7812 */ /* 0x000fc600078ac0ff */
        /* <DEDUP_REMOVED lines=31> */
[----:B------:R-:W-:-:S07]  /*8550*/  SEL R0, R22, RZ, !P0 ;  /* 0x000000ff16007207 */ /* 0x000fce0004000000 */
.L_x_18:
[----:B------:R-:W0:Y:S01]  /*8560*/  S2R R24, SR_LANEID ;  /* 0x0000000000187919 */ /* 0x000e220000000000 */
[----:B------:R-:W-:Y:S01]  /*8570*/  BAR.SYNC.DEFER_BLOCKING 0x0 ;  /* 0x0000000000007b1d */ /* 0x000fe20000010000 */
[----:B------:R-:W-:Y:S01]  /*8580*/  ISETP.NE.AND P0, PT, R3, RZ, PT ;  /* 0x000000ff0300720c */ /* 0x000fe20003f05270 */
[----:B------:R-:W-:-:S04]  /*8590*/  IMAD.IADD R23, R23, 0x1, R0 ;  /* 0x0000000117177824 */ /* 0x000fc800078e0200 */
[----:B------:R-:W1:Y:S01]  /*85a0*/  LDCU.64 UR6, c[0x0][0x398] ;  /* 0x00007300ff0677ac */ /* 0x000e620008000a00 */
[----:B------:R-:W2:Y:S01]  /*85b0*/  S2R R28, SR_TID.X ;  /* 0x00000000001c7919 */ /* 0x000ea20000002100 */
[----:B------:R-:W3:Y:S01]  /*85c0*/  S2R R3, SR_CTAID.X ;  /* 0x0000000000037919 */ /* 0x000ee20000002500 */
[----:B0-----:R-:W-:Y:S02]  /*85d0*/  IMAD R26, R24, 0x4c, R49 ;  /* 0x0000004c181a7824 */ /* 0x001fe400078e0231 */
[----:B------:R-:W0:Y:S03]  /*85e0*/  S2R R24, SR_TID.X ;  /* 0x0000000000187919 */ /* 0x000e260000002100 */
[----:B------:R4:W-:Y:S04]  /*85f0*/  STS.128 [R26], R4 ;  /* 0x000000041a007388 */ /* 0x0009e80000000c00 */
[----:B------:R-:W-:Y:S01]  /*8600*/  STS.128 [R26+0x10], R8 ;  /* 0x000010081a007388 */ /* 0x000fe20000000c00 */
[----:B--2---:R-:W-:-:S03]  /*8610*/  LOP3.LUT R51, R28, 0x3e0, RZ, 0xc0, !PT ;  /* 0x000003e01c337812 */ /* 0x004fc600078ec0ff */
[----:B------:R-:W-:Y:S04]  /*8620*/  STS.128 [R26+0x20], R12 ;  /* 0x0000200c1a007388 */ /* 0x000fe80000000c00 */
[----:B------:R-:W-:Y:S04]  /*8630*/  STS.128 [R26+0x30], R16 ;  /* 0x000030101a007388 */ /* 0x000fe80000000c00 */
[----:B------:R-:W-:Y:S01]  /*8640*/  STS.128 [R26+0x40], R20 ;  /* 0x000040141a007388 */ /* 0x000fe20000000c00 */
[----:B------:R-:W-:-:S03]  /*8650*/  NOP ;  /* 0x0000000000007918 */ /* 0x000fc60000000000 */
[----:B------:R-:W-:Y:S01]  /*8660*/  LDS R25, [R49] ;  /* 0x0000000031197984 */ /* 0x000fe20000000800 */
[----:B----4-:R-:W-:-:S03]  /*8670*/  LOP3.LUT R4, R28, 0x1f, RZ, 0xc0, !PT ;  /* 0x0000001f1c047812 */ /* 0x010fc600078ec0ff */
[----:B------:R-:W-:Y:S01]  /*8680*/  LDS R27, [R49+0x80] ;  /* 0x00008000311b7984 */ /* 0x000fe20000000800 */
[C---:B0-----:R-:W-:Y:S01]  /*8690*/  LOP3.LUT R6, R24.reuse, 0x3e0, RZ, 0xc0, !PT ;  /* 0x000003e018067812 */ /* 0x041fe200078ec0ff */
[----:B------:R-:W-:Y:S02]  /*86a0*/  IMAD R53, R51, 0x14, R4 ;  /* 0x0000001433357824 */ /* 0x000fe400078e0204 */
[----:B------:R-:W-:Y:S01]  /*86b0*/  LDS R5, [R49+0x100] ;  /* 0x0001000031057984 */ /* 0x000fe20000000800 */
[----:B---3--:R-:W-:Y:S02]  /*86c0*/  IMAD R4, R3, 0x1180, RZ ;  /* 0x0000118003047824 */ /* 0x008fe400078e02ff */
[C---:B------:R-:W-:Y:S01]  /*86d0*/  VIADD R51, R53.reuse, 0x60 ;  /* 0x0000006035337836 */ /* 0x040fe20000000000 */
[----:B------:R-:W-:Y:S01]  /*86e0*/  LDS R7, [R49+0x180] ;  /* 0x0001800031077984 */ /* 0x000fe20000000800 */
[C---:B------:R-:W-:Y:S02]  /*86f0*/  VIADD R55, R53.reuse, 0x80 ;  /* 0x0000008035377836 */ /* 0x040fe40000000000 */
[----:B------:R-:W-:Y:S01]  /*8700*/  VIADD R57, R53, 0xc0 ;  /* 0x000000c035397836 */ /* 0x000fe20000000000 */
[----:B------:R-:W-:Y:S04]  /*8710*/  LDS R9, [R49+0x200] ;  /* 0x0002000031097984 */ /* 0x000fe80000000800 */
        /* <DEDUP_REMOVED lines=14> */
[----:B------:R0:W-:Y:S04]  /*8800*/  LDS R43, [R49+0x980] ;  /* 0x00098000312b7984 */ /* 0x0001e80000000800 */
[----:B------:R1:W-:Y:S01]  /*8810*/  @!P0 STS [UR4+0x4600], R2 ;  /* 0x00460002ff008988 */ /* 0x0003e20008000804 */
[----:B------:R-:W-:Y:S01]  /*8820*/  BAR.SYNC.DEFER_BLOCKING 0x0 ;  /* 0x0000000000007b1d */ /* 0x000fe20000010000 */
[----:B0-----:R-:W-:-:S02]  /*8830*/  LOP3.LUT R49, R24, 0x1f, RZ, 0xc0, !PT ;  /* 0x0000001f18317812 */ /* 0x001fc400078ec0ff */
[----:B------:R-:W-:-:S03]  /*8840*/  IADD3 R3, P0, PT, R4, R53, RZ ;  /* 0x0000003504037210 */ /* 0x000fc60007f1e0ff */
[----:B------:R-:W-:Y:S02]  /*8850*/  IMAD R6, R6, 0x14, R49 ;  /* 0x0000001406067824 */ /* 0x000fe400078e0231 */
[----:B------:R-:W-:Y:S02]  /*8860*/  VIADD R49, R53, 0x40 ;  /* 0x0000004035317836 */ /* 0x000fe40000000000 */
[----:B------:R-:W-:Y:S01]  /*8870*/  IMAD.X R4, RZ, RZ, RZ, P0 ;  /* 0x000000ffff047224 */ /* 0x000fe200000e06ff */
[----:B-1----:R-:W-:-:S04]  /*8880*/  LEA R2, P0, R3, UR6, 0x2 ;  /* 0x0000000603027c11 */ /* 0x002fc8000f8010ff */
[----:B------:R-:W-:Y:S01]  /*8890*/  LEA.HI.X R3, R3, UR7, R4, 0x2, P0 ;  /* 0x0000000703037c11 */ /* 0x000fe200080f1404 */
[----:B------:R-:W0:Y:S02]  /*88a0*/  LDS R0, [UR4+0x4600] ;  /* 0x00460004ff007984 */ /* 0x000e240008000800 */
[-C--:B0-----:R-:W-:Y:S02]  /*88b0*/  ISETP.GE.AND P5, PT, R53, R0.reuse, PT ;  /* 0x000000003500720c */ /* 0x081fe40003fa6270 */
[-C--:B------:R-:W-:Y:S01]  /*88c0*/  ISETP.GE.AND P4, PT, R49, R0.reuse, PT ;  /* 0x000000003100720c */ /* 0x080fe20003f86270 */
[C---:B------:R-:W-:Y:S01]  /*88d0*/  VIADD R49, R6.reuse, 0x20 ;  /* 0x0000002006317836 */ /* 0x040fe20000000000 */
[-C--:B------:R-:W-:Y:S01]  /*88e0*/  ISETP.GE.AND P3, PT, R51, R0.reuse, PT ;  /* 0x000000003300720c */ /* 0x080fe20003f66270 */
[----:B------:R-:W-:Y:S01]  /*88f0*/  VIADD R51, R6, 0xa0 ;  /* 0x000000a006337836 */ /* 0x000fe20000000000 */
[-C--:B------:R-:W-:Y:S02]  /*8900*/  ISETP.GE.AND P2, PT, R55, R0.reuse, PT ;  /* 0x000000003700720c */ /* 0x080fe40003f46270 */
[-C--:B------:R-:W-:Y:S01]  /*8910*/  ISETP.GE.AND P1, PT, R49, R0.reuse, PT ;  /* 0x000000003100720c */ /* 0x080fe20003f26270 */
[----:B------:R-:W-:Y:S01]  /*8920*/  VIADD R49, R53, 0xe0 ;  /* 0x000000e035317836 */ /* 0x000fe20000000000 */
[-C--:B------:R-:W-:Y:S01]  /*8930*/  ISETP.GE.AND P0, PT, R51, R0.reuse, PT ;  /* 0x000000003300720c */ /* 0x080fe20003f06270 */
[----:B------:R-:W-:Y:S01]  /*8940*/  VIADD R51, R53, 0x100 ;  /* 0x0000010035337836 */ /* 0x000fe20000000000 */
[-C--:B------:R-:W-:Y:S01]  /*8950*/  ISETP.GE.AND P6, PT, R57, R0.reuse, PT ;  /* 0x000000003900720c */ /* 0x080fe20003fc6270 */
[----:B------:R0:W-:Y:S01]  /*8960*/  @!P5 STG.E desc[UR8][R2.64], R25 ;  /* 0x000000190200d986 */ /* 0x0001e2000c101908 */
[----:B------:R-:W-:Y:S01]  /*8970*/  ISETP.GE.AND P5, PT, R49, R0, PT ;  /* 0x000000003100720c */ /* 0x000fe20003fa6270 */
[----:B------:R-:W-:-:S02]  /*8980*/  VIADD R49, R53, 0x120 ;  /* 0x0000012035317836 */ /* 0x000fc40000000000 */
[----:B------:R1:W-:Y:S01]  /*8990*/  @!P4 STG.E desc[UR8][R2.64+0x100], R5 ;  /* 0x000100050200c986 */ /* 0x0003e2000c101908 */
[-C--:B------:R-:W-:Y:S01]  /*89a0*/  ISETP.GE.AND P4, PT, R51, R0.reuse, PT ;  /* 0x000000003300720c */ /* 0x080fe20003f86270 */
[----:B------:R-:W-:Y:S02]  /*89b0*/  VIADD R51, R53, 0x140 ;  /* 0x0000014035337836 */ /* 0x000fe40000000000 */
[----:B------:R2:W-:Y:S01]  /*89c0*/  @!P3 STG.E desc[UR8][R2.64+0x180], R7 ;  /* 0x000180070200b986 */ /* 0x0005e2000c101908 */
[-C--:B------:R-:W-:Y:S01]  /*89d0*/  ISETP.GE.AND P3, PT, R49, R0.reuse, PT ;  /* 0x000000003100720c */ /* 0x080fe20003f66270 */
[C---:B------:R-:W-:Y:S02]  /*89e0*/  VIADD R49, R6.reuse, 0x160 ;  /* 0x0000016006317836 */ /* 0x040fe40000000000 */
[----:B0-----:R-:W-:Y:S01]  /*89f0*/  VIADD R25, R6, 0x180 ;  /* 0x0000018006197836 */ /* 0x001fe20000000000 */
[----:B------:R0:W-:Y:S01]  /*8a00*/  @!P2 STG.E desc[UR8][R2.64+0x200], R9 ;  /* 0x000200090200a986 */ /* 0x0001e2000c101908 */
[----:B------:R-:W-:Y:S01]  /*8a10*/  ISETP.GE.AND P2, PT, R51, R0, PT ;  /* 0x000000003300720c */ /* 0x000fe20003f46270 */
[----:B------:R-:W-:-:S02]  /*8a20*/  VIADD R53, R53, 0x1e0 ;  /* 0x000001e035357836 */ /* 0x000fc40000000000 */
[C---:B-1----:R-:W-:Y:S01]  /*8a30*/  VIADD R5, R6.reuse, 0x1a0 ;  /* 0x000001a006057836 */ /* 0x042fe20000000000 */
[----:B------:R0:W-:Y:S01]  /*8a40*/  @!P1 STG.E desc[UR8][R2.64+0x80], R27 ;  /* 0x0000801b02009986 */ /* 0x0001e2000c101908 */
[-C--:B------:R-:W-:Y:S01]  /*8a50*/  ISETP.GE.AND P1, PT, R49, R0.reuse, PT ;  /* 0x000000003100720c */ /* 0x080fe20003f26270 */
[----:B--2---:R-:W-:Y:S02]  /*8a60*/  VIADD R7, R6, 0x1c0 ;  /* 0x000001c006077836 */ /* 0x004fe40000000000 */
[----:B------:R0:W-:Y:S01]  /*8a70*/  @!P0 STG.E desc[UR8][R2.64+0x280], R11 ;  /* 0x0002800b02008986 */ /* 0x0001e2000c101908 */
[----:B------:R-:W-:-:S03]  /*8a80*/  ISETP.GE.AND P0, PT, R25, R0, PT ;  /* 0x000000001900720c */ /* 0x000fc60003f06270 */
[----:B------:R0:W-:Y:S01]  /*8a90*/  @!P6 STG.E desc[UR8][R2.64+0x300], R13 ;  /* 0x0003000d0200e986 */ /* 0x0001e2000c101908 */
[-C--:B------:R-:W-:Y:S01]  /*8aa0*/  ISETP.GE.AND P6, PT, R5, R0.reuse, PT ;  /* 0x000000000500720c */ /* 0x080fe20003fc6270 */
[C---:B------:R-:W-:Y:S02]  /*8ab0*/  VIADD R5, R6.reuse, 0x200 ;  /* 0x0000020006057836 */ /* 0x040fe40000000000 */
[----:B------:R0:W-:Y:S03]  /*8ac0*/  @!P3 STG.E desc[UR8][R2.64+0x480], R19 ;  /* 0x000480130200b986 */ /* 0x0001e6000c101908 */
[-C--:B------:R-:W-:Y:S01]  /*8ad0*/  ISETP.GE.AND P3, PT, R5, R0.reuse, PT ;  /* 0x000000000500720c */ /* 0x080fe20003f66270 */
[----:B------:R-:W-:Y:S01]  /*8ae0*/  VIADD R5, R6, 0x240 ;  /* 0x0000024006057836 */ /* 0x000fe20000000000 */
[----:B------:R0:W-:Y:S01]  /*8af0*/  @!P5 STG.E desc[UR8][R2.64+0x380], R15 ;  /* 0x0003800f0200d986 */ /* 0x0001e2000c101908 */
[----:B------:R-:W-:-:S03]  /*8b00*/  ISETP.GE.AND P5, PT, R7, R0, PT ;  /* 0x000000000700720c */ /* 0x000fc60003fa6270 */
        /* <DEDUP_REMOVED lines=8> */
[----:B------:R0:W-:Y:S04]  /*8b90*/  @!P6 STG.E desc[UR8][R2.64+0x680], R31 ;  /* 0x0006801f0200e986 */ /* 0x0001e8000c101908 */
[----:B------:R0:W-:Y:S04]  /*8ba0*/  @!P5 STG.E desc[UR8][R2.64+0x700], R33 ;  /* 0x000700210200d986 */ /* 0x0001e8000c101908 */
[----:B------:R0:W-:Y:S04]  /*8bb0*/  @!P4 STG.E desc[UR8][R2.64+0x780], R35 ;  /* 0x000780230200c986 */ /* 0x0001e8000c101908 */
[----:B------:R0:W-:Y:S04]  /*8bc0*/  @!P3 STG.E desc[UR8][R2.64+0x800], R37 ;  /* 0x000800250200b986 */ /* 0x0001e8000c101908 */
[----:B------:R0:W-:Y:S04]  /*8bd0*/  @!P2 STG.E desc[UR8][R2.64+0x880], R39 ;  /* 0x000880270200a986 */ /* 0x0001e8000c101908 */
[----:B------:R0:W-:Y:S01]  /*8be0*/  @!P1 STG.E desc[UR8][R2.64+0x900], R41 ;  /* 0x0009002902009986 */ /* 0x0001e2000c101908 */
[----:B------:R-:W-:Y:S05]  /*8bf0*/  @P0 EXIT ;  /* 0x000000000000094d */ /* 0x000fea0003800000 */
[----:B------:R-:W-:Y:S01]  /*8c00*/  STG.E desc[UR8][R2.64+0x980], R43 ;  /* 0x0009802b02007986 */ /* 0x000fe2000c101908 */
[----:B------:R-:W-:Y:S05]  /*8c10*/  EXIT ;  /* 0x000000000000794d */ /* 0x000fea0003800000 */
.L_x_5:
[----:B------:R-:W-:Y:S01]  /*8c20*/  BSSY B1, `(.L_x_30) ;  /* 0x0000006000017945 */ /* 0x000fe20003800000 */
[----:B------:R-:W-:Y:S01]  /*8c30*/  PLOP3.LUT P5, PT, P5, PT, PT, 0x8, 0x80 ;  /* 0x000000000080781c */ /* 0x000fe20002fae170 */
[----:B------:R-:W-:-:S12]  /*8c40*/  IMAD.MOV.U32 R60, RZ, RZ, -0x1 ;  /* 0xffffffffff3c7424 */ /* 0x000fd800078e00ff */
[----:B------:R-:W-:Y:S05]  /*8c50*/  WARPSYNC.COLLECTIVE R60, `(.L_x_31) ;  /* 0x000000003c087348 */ /* 0x000fea0003c00000 */
[----:B------:R-:W-:Y:S01]  /*8c60*/  VOTE.ANY P5, P5 ;  /* 0x0000000000ff7806 */ /* 0x000fe200028a0100 */
[----:B------:R-:W-:-:S12]  /*8c70*/  ENDCOLLECTIVE ;  /* 0x000000000000791b */ /* 0x000fd80003800000 */
.L_x_31:
[----:B------:R-:W-:Y:S05]  /*8c80*/  BSYNC B1 ;  /* 0x0000000000017941 */ /* 0x000fea0003800000 */
.L_x_30:
[----:B------:R-:W-:Y:S05]  /*8c90*/  BRA `(.L_x_32) ;  /* 0xffffff9800ec7947 */ /* 0x000fea000383ffff */
.L_x_7:
[----:B------:R-:W0:Y:S01]  /*8ca0*/  S2R R51, SR_GEMASK ;  /* 0x0000000000337919 */ /* 0x000e220000003c00 */
[----:B------:R-:W-:Y:S01]  /*8cb0*/  ISETP.NE.U32.AND P0, PT, R46, 0x65, PT ;  /* 0x000000652e00780c */ /* 0x000fe20003f05070 */
[----:B------:R-:W-:Y:S01]  /*8cc0*/  BSSY B1, `(.L_x_33) ;  /* 0x0000008000017945 */ /* 0x000fe20003800000 */
[----:B------:R-:W-:Y:S01]  /*8cd0*/  IMAD.IADD R65, R65, 0x1, R58 ;  /* 0x0000000141417824 */ /* 0x000fe200078e023a */
[----:B------:R-:W-:Y:S01]  /*8ce0*/  PLOP3.LUT P5, PT, P5, PT, PT, 0x8, 0x80 ;  /* 0x000000000080781c */ /* 0x000fe20002fae170 */
[----:B------:R-:W-:Y:S01]  /*8cf0*/  IMAD.MOV.U32 R60, RZ, RZ, -0x1 ;  /* 0xffffffffff3c7424 */ /* 0x000fe200078e00ff */
[----:B------:R-:W-:-:S13]  /*8d00*/  ISETP.NE.AND.EX P0, PT, R47, RZ, PT, P0 ;  /* 0x000000ff2f00720c */ /* 0x000fda0003f05300 */
[----:B0-----:R-:W-:Y:S05]  /*8d10*/  WARPSYNC.COLLECTIVE R60, `(.L_x_34) ;  /* 0x000000003c087348 */ /* 0x001fea0003c00000 */
[----:B------:R-:W-:Y:S01]  /*8d20*/  VOTE.ANY R60, PT, P5 ;  /* 0x00000000003c7806 */ /* 0x000fe200028e0100 */
[----:B0-----:R-:W-:Y:S06]  /*8d30*/  ENDCOLLECTIVE ;  /* 0x000000000000791b */ /* 0x001fec0003800000 */
.L_x_34:
[----:B------:R-:W-:Y:S05]  /*8d40*/  BSYNC B1 ;  /* 0x0000000000017941 */ /* 0x000fea0003800000 */
.L_x_33:
[----:B------:R-:W-:Y:S01]  /*8d50*/  LOP3.LUT R60, R60, 0x80000000, R51, 0xec, !PT ;  /* 0x800000003c3c7812 */ /* 0x000fe200078eec33 */
[----:B------:R-:W-:Y:S01]  /*8d60*/  IMAD.MOV.U32 R59, RZ, RZ, R44 ;  /* 0x000000ffff3b7224 */ /* 0x000fe200078e002c */
[----:B------:R-:W-:Y:S01]  /*8d70*/  ISETP.NE.AND P2, PT, R44, RZ, PT ;  /* 0x000000ff2c00720c */ /* 0x000fe20003f45270 */
[----:B------:R-:W-:Y:S02]  /*8d80*/  IMAD.MOV.U32 R66, RZ, RZ, 0x1 ;  /* 0x00000001ff427424 */ /* 0x000fe400078e00ff */
[----:B------:R-:W-:Y:S02]  /*8d90*/  VIADD R47, R60, 0xffffffff ;  /* 0xffffffff3c2f7836 */ /* 0x000fe40000000000 */
[----:B------:R-:W-:-:S03]  /*8da0*/  VIADD R46, R0, 0x4 ;  /* 0x00000004002e7836 */ /* 0x000fc60000000000 */
[----:B------:R-:W-:Y:S01]  /*8db0*/  LOP3.LUT R47, R60, R47, RZ, 0xc, !PT ;  /* 0x0000002f3c2f7212 */ /* 0x000fe200078e0cff */
[----:B------:R-:W-:-:S03]  /*8dc0*/  IMAD.MOV.U32 R60, RZ, RZ, -0x1 ;  /* 0xffffffffff3c7424 */ /* 0x000fc600078e00ff */
[----:B------:R0:W1:Y:S04]  /*8dd0*/  POPC R67, R47 ;  /* 0x0000002f00437309 */ /* 0x0000680000000000 */
[----:B01----:R-:W-:Y:S05]  /*8de0*/  WARPSYNC.COLLECTIVE R60, `(.L_x_35) ;  /* 0x000000003c087348 */ /* 0x003fea0003c00000 */
[----:B-1----:R1:W2:Y:S02]  /*8df0*/  SHFL.DOWN P5, R68, R59, R66, R67 ;  /* 0x080000423b447389 */ /* 0x0022a400000a0043 */
[----:B012---:R-:W-:Y:S05]  /*8e00*/  ENDCOLLECTIVE ;  /* 0x000000000000791b */ /* 0x007fea0003800000 */
.L_x_35:
[-C--:B------:R-:W-:Y:S02]  /*8e10*/  ISETP.GE.AND P1, PT, R0, R67.reuse, PT ;  /* 0x000000430000720c */ /* 0x080fe40003f26270 */
[----:B------:R-:W-:Y:S01]  /*8e20*/  ISETP.GT.AND P3, PT, R46, R67, PT ;  /* 0x000000432e00720c */ /* 0x000fe20003f64270 */
[----:B------:R-:W-:Y:S02]  /*8e30*/  IMAD.MOV.U32 R59, RZ, RZ, R45 ;  /* 0x000000ffff3b7224 */ /* 0x000fe400078e002d */
[----:B------:R-:W-:-:S10]  /*8e40*/  IMAD.MOV.U32 R52, RZ, RZ, R68 ;  /* 0x000000ffff347224 */ /* 0x000fd400078e0044 */
[----:B------:R-:W-:Y:S05]  /*8e50*/  WARPSYNC.COLLECTIVE R60, `(.L_x_36) ;  /* 0x000000003c087348 */ /* 0x000fea0003c00000 */
[----:B------:R0:W1:Y:S02]  /*8e60*/  SHFL.DOWN P5, R68, R59, R66, R67 ;  /* 0x080000423b447389 */ /* 0x00006400000a0043 */
[----:B01----:R-:W-:Y:S05]  /*8e70*/  ENDCOLLECTIVE ;  /* 0x000000000000791b */ /* 0x003fea0003800000 */
.L_x_36:
[----:B------:R-:W-:Y:S01]  /*8e80*/  SEL R47, R52, RZ, !P1 ;  /* 0x000000ff342f7207 */ /* 0x000fe20004800000 */
[----:B------:R-:W-:Y:S01]  /*8e90*/  IMAD.MOV.U32 R66, RZ, RZ, 0x2 ;  /* 0x00000002ff427424 */ /* 0x000fe200078e00ff */
[----:B------:R-:W-:-:S04]  /*8ea0*/  SEL R68, R68, RZ, !P2 ;  /* 0x000000ff44447207 */ /* 0x000fc80005000000 */
[----:B------:R-:W-:Y:S02]  /*8eb0*/  SEL R63, R68, RZ, !P1 ;  /* 0x000000ff443f7207 */ /* 0x000fe40004800000 */
[----:B------:R-:W-:Y:S01]  /*8ec0*/  LOP3.LUT P1, R52, R47, RZ, R44, 0xfa, !PT ;  /* 0x000000ff2f347212 */ /* 0x000fe2000782fa2c */
[----:B------:R-:W-:Y:S02]  /*8ed0*/  VIADD R44, R0, 0x2 ;  /* 0x00000002002c7836 */ /* 0x000fe40000000000 */
[----:B------:R-:W-:Y:S02]  /*8ee0*/  IMAD.IADD R50, R45, 0x1, R63 ;  /* 0x000000012d327824 */ /* 0x000fe400078e023f */
[----:B------:R-:W-:Y:S01]  /*8ef0*/  IMAD.MOV.U32 R59, RZ, RZ, R52 ;  /* 0x000000ffff3b7224 */ /* 0x000fe200078e0034 */
[----:B------:R-:W-:-:S13]  /*8f00*/  ISETP.GT.AND P2, PT, R44, R67, PT ;  /* 0x000000432c00720c */ /* 0x000fda0003f44270 */
[----:B------:R-:W-:Y:S05]  /*8f10*/  WARPSYNC.COLLECTIVE R60, `(.L_x_37) ;  /* 0x000000003c087348 */ /* 0x000fea0003c00000 */
[----:B------:R0:W1:Y:S02]  /*8f20*/  SHFL.DOWN P5, R68, R59, R66, R67 ;  /* 0x080000423b447389 */ /* 0x00006400000a0043 */
[----:B01----:R-:W-:Y:S05]  /*8f30*/  ENDCOLLECTIVE ;  /* 0x000000000000791b */ /* 0x003fea0003800000 */
.L_x_37:
[----:B------:R-:W-:Y:S02]  /*8f40*/  IMAD.MOV.U32 R59, RZ, RZ, R50 ;  /* 0x000000ffff3b7224 */ /* 0x000fe400078e0032 */
[----:B------:R-:W-:-:S07]  /*8f50*/  IMAD.MOV.U32 R62, RZ, RZ, R68 ;  /* 0x000000ffff3e7224 */ /* 0x000fce00078e0044 */
[----:B------:R-:W-:Y:S05]  /*8f60*/  WARPSYNC.COLLECTIVE R60, `(.L_x_38) ;  /* 0x000000003c087348 */ /* 0x000fea0003c00000 */
[----:B------:R0:W1:Y:S02]  /*8f70*/  SHFL.DOWN P5, R68, R59, R66, R67 ;  /* 0x080000423b447389 */ /* 0x00006400000a0043 */
[----:B01----:R-:W-:Y:S05]  /*8f80*/  ENDCOLLECTIVE ;  /* 0x000000000000791b */ /* 0x003fea0003800000 */
.L_x_38:
[----:B------:R-:W-:Y:S01]  /*8f90*/  SEL R45, R62, RZ, !P2 ;  /* 0x000000ff3e2d7207 */ /* 0x000fe20005000000 */
[----:B------:R-:W-:Y:S01]  /*8fa0*/  IMAD.MOV.U32 R66, RZ, RZ, 0x4 ;  /* 0x00000004ff427424 */ /* 0x000fe200078e00ff */
[----:B------:R-:W-:-:S04]  /*8fb0*/  SEL R68, R68, RZ, !P1 ;  /* 0x000000ff44447207 */ /* 0x000fc80004800000 */
[----:B------:R-:W-:-:S05]  /*8fc0*/  SEL R47, R68, RZ, !P2 ;  /* 0x000000ff442f7207 */ /* 0x000fca0005000000 */
[----:B------:R-:W-:Y:S01]  /*8fd0*/  IMAD.IADD R44, R50, 0x1, R47 ;  /* 0x00000001322c7824 */ /* 0x000fe200078e022f */
[----:B------:R-:W-:-:S05]  /*8fe0*/  LOP3.LUT P2, R50, R52, RZ, R45, 0xfa, !PT ;  /* 0x000000ff34327212 */ /* 0x000fca000784fa2d */
[----:B------:R-:W-:-:S08]  /*8ff0*/  IMAD.MOV.U32 R59, RZ, RZ, R50 ;  /* 0x000000ffff3b7224 */ /* 0x000fd000078e0032 */
[----:B------:R-:W-:Y:S05]  /*9000*/  WARPSYNC.COLLECTIVE R60, `(.L_x_39) ;  /* 0x000000003c087348 */ /* 0x000fea0003c00000 */
[----:B------:R0:W1:Y:S02]  /*9010*/  SHFL.DOWN P5, R68, R59, R66, R67 ;  /* 0x080000423b447389 */ /* 0x00006400000a0043 */
[----:B01----:R-:W-:Y:S05]  /*9020*/  ENDCOLLECTIVE ;  /* 0x000000000000791b */ /* 0x003fea0003800000 */
.L_x_39:
[----:B------:R-:W-:Y:S01]  /*9030*/  IMAD.MOV.U32 R59, RZ, RZ, R44 ;  /* 0x000000ffff3b7224 */ /* 0x000fe200078e002c */
[----:B------:R-:W-:-:S07]  /*9040*/  SEL R45, R68, RZ, !P3 ;  /* 0x000000ff442d7207 */ /* 0x000fce0005800000 */
[----:B------:R-:W-:Y:S05]  /*9050*/  WARPSYNC.COLLECTIVE R60, `(.L_x_40) ;  /* 0x000000003c087348 */ /* 0x000fea0003c00000 */
[----:B------:R0:W1:Y:S02]  /*9060*/  SHFL.DOWN P5, R68, R59, R66, R67 ;  /* 0x080000423b447389 */ /* 0x00006400000a0043 */
[----:B01----:R-:W-:Y:S05]  /*9070*/  ENDCOLLECTIVE ;  /* 0x000000000000791b */ /* 0x003fea0003800000 */
.L_x_40:
[----:B------:R-:W-:-:S05]  /*9080*/  LOP3.LUT P1, R64, R50, RZ, R45, 0xfa, !PT ;  /* 0x000000ff32407212 */ /* 0x000fca000782fa2d */
[----:B------:R-:W-:Y:S02]  /*9090*/  IMAD.MOV.U32 R59, RZ, RZ, R64 ;  /* 0x000000ffff3b7224 */ /* 0x000fe400078e0040 */
[----:B------:R-:W-:Y:S02]  /*90a0*/  IMAD.MOV.U32 R66, RZ, RZ, 0x8 ;  /* 0x00000008ff427424 */ /* 0x000fe400078e00ff */
[----:B------:R-:W-:-:S07]  /*90b0*/  IMAD.MOV.U32 R63, RZ, RZ, R68 ;  /* 0x000000ffff3f7224 */ /* 0x000fce00078e0044 */
[----:B------:R-:W-:Y:S05]  /*90c0*/  WARPSYNC.COLLECTIVE R60, `(.L_x_41) ;  /* 0x000000003c087348 */ /* 0x000fea0003c00000 */
[----:B------:R0:W1:Y:S02]  /*90d0*/  SHFL.DOWN P5, R68, R59, R66, R67 ;  /* 0x080000423b447389 */ /* 0x00006400000a0043 */
[----:B01----:R-:W-:Y:S05]  /*90e0*/  ENDCOLLECTIVE ;  /* 0x000000000000791b */ /* 0x003fea0003800000 */
.L_x_41:
[----:B------:R-:W-:-:S04]  /*90f0*/  SEL R63, R63, RZ, !P2 ;  /* 0x000000ff3f3f7207 */ /* 0x000fc80005000000 */
[----:B------:R-:W-:-:S05]  /*9100*/  SEL R63, R63, RZ, !P3 ;  /* 0x000000ff3f3f7207 */ /* 0x000fca0005800000 */
[----:B------:R-:W-:Y:S02]  /*9110*/  IMAD.IADD R62, R44, 0x1, R63 ;  /* 0x000000012c3e7824 */ /* 0x000fe400078e023f */
[----:B------:R-:W-:Y:S02]  /*9120*/  VIADD R44, R0, 0x8 ;  /* 0x00000008002c7836 */ /* 0x000fe40000000000 */
[----:B------:R-:W-:-:S03]  /*9130*/  IMAD.MOV.U32 R59, RZ, RZ, R62 ;  /* 0x000000ffff3b7224 */ /* 0x000fc600078e003e */
[----:B------:R-:W-:Y:S01]  /*9140*/  ISETP.GT.AND P3, PT, R44, R67, PT ;  /* 0x000000432c00720c */ /* 0x000fe20003f64270 */
[----:B------:R-:W-:-:S03]  /*9150*/  VIADD R44, R0, 0x10 ;  /* 0x00000010002c7836 */ /* 0x000fc60000000000 */
[----:B------:R-:W-:-:S09]  /*9160*/  SEL R45, R68, RZ, !P3 ;  /* 0x000000ff442d7207 */ /* 0x000fd20005800000 */
[----:B------:R-:W-:Y:S05]  /*9170*/  WARPSYNC.COLLECTIVE R60, `(.L_x_42) ;  /* 0x000000003c087348 */ /* 0x000fea0003c00000 */
[----:B------:R0:W1:Y:S02]  /*9180*/  SHFL.DOWN P5, R68, R59, R66, R67 ;  /* 0x080000423b447389 */ /* 0x00006400000a0043 */
[----:B01----:R-:W-:Y:S05]  /*9190*/  ENDCOLLECTIVE ;  /* 0x000000000000791b */ /* 0x003fea0003800000 */
.L_x_42:
[----:B------:R-:W-:-:S05]  /*91a0*/  LOP3.LUT P2, R50, R64, RZ, R45, 0xfa, !PT ;  /* 0x000000ff40327212 */ /* 0x000fca000784fa2d */
[----:B------:R-:W-:Y:S02]  /*91b0*/  IMAD.MOV.U32 R59, RZ, RZ, R50 ;  /* 0x000000ffff3b7224 */ /* 0x000fe400078e0032 */
[----:B------:R-:W-:Y:S02]  /*91c0*/  IMAD.MOV.U32 R66, RZ, RZ, 0x10 ;  /* 0x00000010ff427424 */ /* 0x000fe400078e00ff */
[----:B------:R-:W-:-:S07]  /*91d0*/  IMAD.MOV.U32 R52, RZ, RZ, R68 ;  /* 0x000000ffff347224 */ /* 0x000fce00078e0044 */
[----:B------:R-:W-:Y:S05]  /*91e0*/  WARPSYNC.COLLECTIVE R60, `(.L_x_43) ;  /* 0x000000003c087348 */ /* 0x000fea0003c00000 */
[----:B------:R0:W1:Y:S02]  /*91f0*/  SHFL.DOWN P5, R68, R59, R66, R67 ;  /* 0x080000423b447389 */ /* 0x00006400000a0043 */
[----:B01----:R-:W-:Y:S05]  /*9200*/  ENDCOLLECTIVE ;  /* 0x000000000000791b */ /* 0x003fea0003800000 */
.L_x_43:
[----:B------:R-:W-:Y:S02]  /*9210*/  SEL R52, R52, RZ, !P1 ;  /* 0x000000ff34347207 */ /* 0x000fe40004800000 */
[----:B------:R-:W-:Y:S02]  /*9220*/  ISETP.GT.AND P1, PT, R44, R67, PT ;  /* 0x000000432c00720c */ /* 0x000fe40003f24270 */
[----:B------:R-:W-:-:S05]  /*9230*/  SEL R45, R52, RZ, !P3 ;  /* 0x000000ff342d7207 */ /* 0x000fca0005800000 */
[----:B------:R-:W-:-:S04]  /*9240*/  IMAD.IADD R52, R62, 0x1, R45 ;  /* 0x000000013e347824 */ /* 0x000fc800078e022d */
[----:B------:R-:W-:Y:S02]  /*9250*/  IMAD.MOV.U32 R59, RZ, RZ, R52 ;  /* 0x000000ffff3b7224 */ /* 0x000fe400078e0034 */
[----:B------:R-:W-:-:S07]  /*9260*/  IMAD.MOV.U32 R63, RZ, RZ, R68 ;  /* 0x000000ffff3f7224 */ /* 0x000fce00078e0044 */
[----:B------:R-:W-:Y:S05]  /*9270*/  WARPSYNC.COLLECTIVE R60, `(.L_x_44) ;  /* 0x000000003c087348 */ /* 0x000fea0003c00000 */
[----:B------:R0:W1:Y:S02]  /*9280*/  SHFL.DOWN P5, R68, R59, R66, R67 ;  /* 0x080000423b447389 */ /* 0x00006400000a0043 */
[----:B01----:R-:W-:Y:S05]  /*9290*/  ENDCOLLECTIVE ;  /* 0x000000000000791b */ /* 0x003fea0003800000 */
.L_x_44:
[----:B------:R-:W-:-:S04]  /*92a0*/  SEL R63, R63, RZ, !P1 ;  /* 0x000000ff3f3f7207 */ /* 0x000fc80004800000 */
[----:B------:R-:W-:Y:S02]  /*92b0*/  LOP3.LUT R50, R63, R50, RZ, 0xfc, !PT ;  /* 0x000000323f327212 */ /* 0x000fe400078efcff */
[----:B------:R-:W-:Y:S02]  /*92c0*/  SEL R68, R68, RZ, !P2 ;  /* 0x000000ff44447207 */ /* 0x000fe40005000000 */
[----:B------:R-:W-:Y:S02]  /*92d0*/  PLOP3.LUT P5, PT, P0, PT, PT, 0x80, 0x8 ;  /* 0x000000000008781c */ /* 0x000fe400007af070 */
[----:B------:R-:W-:-:S05]  /*92e0*/  SEL R45, R68, RZ, !P1 ;  /* 0x000000ff442d7207 */ /* 0x000fca0004800000 */
[----:B------:R-:W-:Y:S02]  /*92f0*/  IMAD.IADD R52, R52, 0x1, R45 ;  /* 0x0000000134347824 */ /* 0x000fe400078e022d */
[----:B------:R-:W0:Y:S05]  /*9300*/  LDC.64 R44, c[0x0][0x3a0] ;  /* 0x0000e800ff2c7b82 */ /* 0x000e2a0000000a00 */
[----:B0-----:R-:W-:Y:S05]  /*9310*/  WARPSYNC.COLLECTIVE R60, `(.L_x_45) ;  /* 0x000000003c087348 */ /* 0x001fea0003c00000 */
[----:B------:R-:W-:Y:S01]  /*9320*/  VOTE.ALL P5, P5 ;  /* 0x0000000000ff7806 */ /* 0x000fe200028a0000 */
[----:B0-----:R-:W-:-:S12]  /*9330*/  ENDCOLLECTIVE ;  /* 0x000000000000791b */ /* 0x001fd80003800000 */
.L_x_45:
[----:B------:R-:W-:-:S05]  /*9340*/  IADD3 R62, P1, PT, R44, 0x200, RZ ;  /* 0x000002002c3e7810 */ /* 0x000fca0007f3e0ff */
[----:B------:R-:W-:Y:S01]  /*9350*/  IMAD.X R63, RZ, RZ, R45, P1 ;  /* 0x000000ffff3f7224 */ /* 0x000fe200008e062d */
[----:B------:R-:W-:Y:S07]  /*9360*/  BRA `(.L_x_46) ;  /* 0xffffff9800387947 */ /* 0x000fee000383ffff */
.L_x_9:
[----:B------:R-:W-:Y:S01]  /*9370*/  BSSY B1, `(.L_x_47) ;  /* 0x0000006000017945 */ /* 0x000fe20003800000 */
[----:B------:R-:W-:Y:S01]  /*9380*/  PLOP3.LUT P5, PT, P5, PT, PT, 0x8, 0x80 ;  /* 0x000000000080781c */ /* 0x000fe20002fae170 */
[----:B------:R-:W-:-:S12]  /*9390*/  IMAD.MOV.U32 R60, RZ, RZ, -0x1 ;  /* 0xffffffffff3c7424 */ /* 0x000fd800078e00ff */
[----:B------:R-:W-:Y:S05]  /*93a0*/  WARPSYNC.COLLECTIVE R60, `(.L_x_48) ;  /* 0x000000003c087348 */ /* 0x000fea0003c00000 */
[----:B------:R-:W-:Y:S01]  /*93b0*/  VOTE.ANY P5, P5 ;  /* 0x0000000000ff7806 */ /* 0x000fe200028a0100 */
[----:B------:R-:W-:-:S12]  /*93c0*/  ENDCOLLECTIVE ;  /* 0x000000000000791b */ /* 0x000fd80003800000 */
.L_x_48:
[----:B------:R-:W-:Y:S05]  /*93d0*/  BSYNC B1 ;  /* 0x0000000000017941 */ /* 0x000fea0003800000 */
.L_x_47:
[----:B------:R-:W-:Y:S05]  /*93e0*/  BRA `(.L_x_49) ;  /* 0xffffff9800a87947 */ /* 0x000fea000383ffff */
.L_x_11:
[----:B------:R-:W-:Y:S01]  /*93f0*/  BSSY B1, `(.L_x_50) ;  /* 0x0000006000017945 */ /* 0x000fe20003800000 */
[----:B------:R-:W-:Y:S01]  /*9400*/  PLOP3.LUT P5, PT, P5, PT, PT, 0x8, 0x80 ;  /* 0x000000000080781c */ /* 0x000fe20002fae170 */
[----:B------:R-:W-:-:S12]  /*9410*/  IMAD.MOV.U32 R60, RZ, RZ, -0x1 ;  /* 0xffffffffff3c7424 */ /* 0x000fd800078e00ff */
[----:B------:R-:W-:Y:S05]  /*9420*/  WARPSYNC.COLLECTIVE R60, `(.L_x_51) ;  /* 0x000000003c087348 */ /* 0x000fea0003c00000 */
[----:B------:R-:W-:Y:S01]  /*9430*/  VOTE.ANY R60, PT, P5 ;  /* 0x00000000003c7806 */ /* 0x000fe200028e0100 */
[----:B------:R-:W-:Y:S06]  /*9440*/  ENDCOLLECTIVE ;  /* 0x000000000000791b */ /* 0x000fec0003800000 */
.L_x_51:
[----:B------:R-:W-:Y:S05]  /*9450*/  BSYNC B1 ;  /* 0x0000000000017941 */ /* 0x000fea0003800000 */
.L_x_50:
[----:B------:R-:W-:Y:S01]  /*9460*/  LOP3.LUT R60, R60, 0x80000000, R51, 0xec, !PT ;  /* 0x800000003c3c7812 */ /* 0x000fe200078eec33 */
[----:B------:R-:W-:Y:S01]  /*9470*/  IMAD.MOV.U32 R66, RZ, RZ, 0x1 ;  /* 0x00000001ff427424 */ /* 0x000fe200078e00ff */
[----:B------:R-:W-:Y:S01]  /*9480*/  ISETP.NE.AND P1, PT, R44, RZ, PT ;  /* 0x000000ff2c00720c */ /* 0x000fe20003f25270 */
[----:B------:R-:W-:Y:S02]  /*9490*/  VIADD R65, R65, 0xffffffe0 ;  /* 0xffffffe041417836 */ /* 0x000fe40000000000 */
[----:B------:R-:W-:-:S05]  /*94a0*/  VIADD R59, R60, 0xffffffff ;  /* 0xffffffff3c3b7836 */ /* 0x000fca0000000000 */
[----:B------:R-:W-:Y:S01]  /*94b0*/  LOP3.LUT R69, R60, R59, RZ, 0xc, !PT ;  /* 0x0000003b3c457212 */ /* 0x000fe200078e0cff */
[----:B------:R-:W-:Y:S02]  /*94c0*/  IMAD.MOV.U32 R59, RZ, RZ, R44 ;  /* 0x000000ffff3b7224 */ /* 0x000fe400078e002c */
[----:B------:R-:W-:Y:S01]  /*94d0*/  IMAD.MOV.U32 R60, RZ, RZ, -0x1 ;  /* 0xffffffffff3c7424 */ /* 0x000fe200078e00ff */
[----:B------:R0:W1:Y:S06]  /*94e0*/  POPC R67, R69 ;  /* 0x0000004500437309 */ /* 0x00006c0000000000 */
[----:B01----:R-:W-:Y:S05]  /*94f0*/  WARPSYNC.COLLECTIVE R60, `(.L_x_52) ;  /* 0x000000003c087348 */ /* 0x003fea0003c00000 */
[----:B-1----:R1:W2:Y:S02]  /*9500*/  SHFL.DOWN P5, R68, R59, R66, R67 ;  /* 0x080000423b447389 */ /* 0x0022a400000a0043 */
[----:B012---:R-:W-:Y:S05]  /*9510*/  ENDCOLLECTIVE ;  /* 0x000000000000791b */ /* 0x007fea0003800000 */
.L_x_52:
[----:B------:R-:W-:Y:S01]  /*9520*/  ISETP.GE.AND P0, PT, R0, R67, PT ;  /* 0x000000430000720c */ /* 0x000fe20003f06270 */
[----:B------:R-:W-:Y:S02]  /*9530*/  IMAD.MOV.U32 R59, RZ, RZ, R45 ;  /* 0x000000ffff3b7224 */ /* 0x000fe400078e002d */
[----:B------:R-:W-:-:S10]  /*9540*/  IMAD.MOV.U32 R58, RZ, RZ, R68 ;  /* 0x000000ffff3a7224 */ /* 0x000fd400078e0044 */
[----:B------:R-:W-:Y:S05]  /*9550*/  WARPSYNC.COLLECTIVE R60, `(.L_x_53) ;  /* 0x000000003c087348 */ /* 0x000fea0003c00000 */
[----:B------:R0:W1:Y:S02]  /*9560*/  SHFL.DOWN P5, R68, R59, R66, R67 ;  /* 0x080000423b447389 */ /* 0x00006400000a0043 */
[----:B01----:R-:W-:Y:S05]  /*9570*/  ENDCOLLECTIVE ;  /* 0x000000000000791b */ /* 0x003fea0003800000 */
.L_x_53:
[----:B------:R-:W-:Y:S01]  /*9580*/  SEL R69, R58, RZ, !P0 ;  /* 0x000000ff3a457207 */ /* 0x000fe20004000000 */
[----:B------:R-:W-:Y:S01]  /*9590*/  IMAD.MOV.U32 R66, RZ, RZ, 0x2 ;  /* 0x00000002ff427424 */ /* 0x000fe200078e00ff */
[----:B------:R-:W-:Y:S02]  /*95a0*/  SEL R68, R68, RZ, !P1 ;  /* 0x000000ff44447207 */ /* 0x000fe40004800000 */
[----:B------:R-:W-:Y:S02]  /*95b0*/  LOP3.LUT P1, R69, R69, RZ, R44, 0xfa, !PT ;  /* 0x000000ff45457212 */ /* 0x000fe4000782fa2c */
[----:B------:R-:W-:-:S03]  /*95c0*/  SEL R68, R68, RZ, !P0 ;  /* 0x000000ff44447207 */ /* 0x000fc60004000000 */
[----:B------:R-:W-:Y:S02]  /*95d0*/  IMAD.MOV.U32 R59, RZ, RZ, R69 ;  /* 0x000000ffff3b7224 */ /* 0x000fe400078e0045 */
[----:B------:R-:W-:Y:S02]  /*95e0*/  IMAD.IADD R58, R45, 0x1, R68 ;  /* 0x000000012d3a7824 */ /* 0x000fe400078e0244 */
[----:B------:R-:W-:-:S07]  /*95f0*/  VIADD R45, R0, 0x2 ;  /* 0x00000002002d7836 */ /* 0x000fce0000000000 */
[----:B------:R-:W-:Y:S05]  /*9600*/  WARPSYNC.COLLECTIVE R60, `(.L_x_54) ;  /* 0x000000003c087348 */ /* 0x000fea0003c00000 */
[----:B------:R0:W1:Y:S02]  /*9610*/  SHFL.DOWN P5, R68, R59, R66, R67 ;  /* 0x080000423b447389 */ /* 0x00006400000a0043 */
[----:B01----:R-:W-:Y:S05]  /*9620*/  ENDCOLLECTIVE ;  /* 0x000000000000791b */ /* 0x003fea0003800000 */
.L_x_54:
[----:B------:R-:W-:Y:S01]  /*9630*/  ISETP.GT.AND P0, PT, R45, R67, PT ;  /* 0x000000432d00720c */ /* 0x000fe20003f04270 */
[----:B------:R-:W-:Y:S02]  /*9640*/  IMAD.MOV.U32 R59, RZ, RZ, R58 ;  /* 0x000000ffff3b7224 */ /* 0x000fe400078e003a */
[----:B------:R-:W-:-:S10]  /*9650*/  IMAD.MOV.U32 R44, RZ, RZ, R68 ;  /* 0x000000ffff2c7224 */ /* 0x000fd400078e0044 */
[----:B------:R-:W-:Y:S05]  /*9660*/  WARPSYNC.COLLECTIVE R60, `(.L_x_55) ;  /* 0x000000003c087348 */ /* 0x000fea0003c00000 */
[----:B------:R0:W1:Y:S02]  /*9670*/  SHFL.DOWN P5, R68, R59, R66, R67 ;  /* 0x080000423b447389 */ /* 0x00006400000a0043 */
[----:B01----:R-:W-:Y:S05]  /*9680*/  ENDCOLLECTIVE ;  /* 0x000000000000791b */ /* 0x003fea0003800000 */
.L_x_55:
[----:B------:R-:W-:Y:S01]  /*9690*/  SEL R44, R44, RZ, !P0 ;  /* 0x000000ff2c2c7207 */ /* 0x000fe20004000000 */
[----:B------:R-:W-:Y:S01]  /*96a0*/  IMAD.MOV.U32 R66, RZ, RZ, 0x4 ;  /* 0x00000004ff427424 */ /* 0x000fe200078e00ff */
[----:B------:R-:W-:Y:S02]  /*96b0*/  SEL R68, R68, RZ, !P1 ;  /* 0x000000ff44447207 */ /* 0x000fe40004800000 */
[----:B------:R-:W-:Y:S01]  /*96c0*/  LOP3.LUT P1, R59, R69, RZ, R44, 0xfa, !PT ;  /* 0x000000ff453b7212 */ /* 0x000fe2000782fa2c */
[----:B------:R-:W-:Y:S01]  /*96d0*/  VIADD R44, R0, 0x4 ;  /* 0x00000004002c7836 */ /* 0x000fe20000000000 */
[----:B------:R-:W-:-:S11]  /*96e0*/  SEL R45, R68, RZ, !P0 ;  /* 0x000000ff442d7207 */ /* 0x000fd60004000000 */
[----:B------:R-:W-:Y:S05]  /*96f0*/  WARPSYNC.COLLECTIVE R60, `(.L_x_56) ;  /* 0x000000003c087348 */ /* 0x000fea0003c00000 */
[----:B------:R0:W1:Y:S02]  /*9700*/  SHFL.DOWN P5, R68, R59, R66, R67 ;  /* 0x080000423b447389 */ /* 0x00006400000a0043 */
[----:B01----:R-:W-:Y:S05]  /*9710*/  ENDCOLLECTIVE ;  /* 0x000000000000791b */ /* 0x003fea0003800000 */
.L_x_56:
[----:B------:R-:W-:Y:S01]  /*9720*/  ISETP.GT.AND P0, PT, R44, R67, PT ;  /* 0x000000432c00720c */ /* 0x000fe20003f04270 */
[----:B------:R-:W-:Y:S02]  /*9730*/  IMAD.IADD R45, R58, 0x1, R45 ;  /* 0x000000013a2d7824 */ /* 0x000fe400078e022d */
[----:B------:R-:W-:-:S05]  /*9740*/  IMAD.MOV.U32 R44, RZ, RZ, R68 ;  /* 0x000000ffff2c7224 */ /* 0x000fca00078e0044 */
[----:B------:R-:W-:-:S04]  /*9750*/  SEL R44, R44, RZ, !P0 ;  /* 0x000000ff2c2c7207 */ /* 0x000fc80004000000 */
[----:B------:R-:W-:Y:S01]  /*9760*/  LOP3.LUT P2, R44, R59, RZ, R44, 0xfa, !PT ;  /* 0x000000ff3b2c7212 */ /* 0x000fe2000784fa2c */
[----:B------:R-:W-:-:S12]  /*9770*/  IMAD.MOV.U32 R59, RZ, RZ, R45 ;  /* 0x000000ffff3b7224 */ /* 0x000fd800078e002d */
[----:B------:R-:W-:Y:S05]  /*9780*/  WARPSYNC.COLLECTIVE R60, `(.L_x_57) ;  /* 0x000000003c087348 */ /* 0x000fea0003c00000 */
[----:B------:R0:W1:Y:S02]  /*9790*/  SHFL.DOWN P5, R68, R59, R66, R67 ;  /* 0x080000423b447389 */ /* 0x00006400000a0043 */
[----:B01----:R-:W-:Y:S05]  /*97a0*/  ENDCOLLECTIVE ;  /* 0x000000000000791b */ /* 0x003fea0003800000 */
.L_x_57:
[----:B------:R-:W-:Y:S02]  /*97b0*/  IMAD.MOV.U32 R59, RZ, RZ, R44 ;  /* 0x000000ffff3b7224 */ /* 0x000fe400078e002c */
[----:B------:R-:W-:Y:S01]  /*97c0*/  IMAD.MOV.U32 R66, RZ, RZ, 0x8 ;  /* 0x00000008ff427424 */ /* 0x000fe200078e00ff */
[----:B------:R-:W-:-:S04]  /*97d0*/  SEL R68, R68, RZ, !P1 ;  /* 0x000000ff44447207 */ /* 0x000fc80004800000 */
[----:B------:R-:W-:-:S05]  /*97e0*/  SEL R68, R68, RZ, !P0 ;  /* 0x000000ff44447207 */ /* 0x000fca0004000000 */
[----:B------:R-:W-:Y:S02]  /*97f0*/  IMAD.IADD R58, R45, 0x1, R68 ;  /* 0x000000012d3a7824 */ /* 0x000fe400078e0244 */
[----:B------:R-:W-:-:S05]  /*9800*/  VIADD R68, R0, 0x8 ;  /* 0x0000000800447836 */ /* 0x000fca0000000000 */
[----:B------:R-:W-:-:S13]  /*9810*/  ISETP.GT.AND P1, PT, R68, R67, PT ;  /* 0x000000434400720c */ /* 0x000fda0003f24270 */
[----:B------:R-:W-:Y:S05]  /*9820*/  WARPSYNC.COLLECTIVE R60, `(.L_x_58) ;  /* 0x000000003c087348 */ /* 0x000fea0003c00000 */
[----:B------:R0:W1:Y:S02]  /*9830*/  SHFL.DOWN P5, R68, R59, R66, R67 ;  /* 0x080000423b447389 */ /* 0x00006400000a0043 */
[----:B01----:R-:W-:Y:S05]  /*9840*/  ENDCOLLECTIVE ;  /* 0x000000000000791b */ /* 0x003fea0003800000 */
.L_x_58:
[----:B------:R-:W-:Y:S02]  /*9850*/  IMAD.MOV.U32 R59, RZ, RZ, R58 ;  /* 0x000000ffff3b7224 */ /* 0x000fe400078e003a */
[----:B------:R-:W-:-:S07]  /*9860*/  IMAD.MOV.U32 R69, RZ, RZ, R68 ;  /* 0x000000ffff457224 */ /* 0x000fce00078e0044 */
[----:B------:R-:W-:Y:S05]  /*9870*/  WARPSYNC.COLLECTIVE R60, `(.L_x_59) ;  /* 0x000000003c087348 */ /* 0x000fea0003c00000 */
[----:B------:R0:W1:Y:S02]  /*9880*/  SHFL.DOWN P5, R68, R59, R66, R67 ;  /* 0x080000423b447389 */ /* 0x00006400000a0043 */
[----:B01----:R-:W-:Y:S05]  /*9890*/  ENDCOLLECTIVE ;  /* 0x000000000000791b */ /* 0x003fea0003800000 */
.L_x_59:
[----:B------:R-:W-:-:S04]  /*98a0*/  SEL R69, R69, RZ, !P1 ;  /* 0x000000ff45457207 */ /* 0x000fc80004800000 */
[----:B------:R-:W-:Y:S01]  /*98b0*/  LOP3.LUT P0, R69, R44, RZ, R69, 0xfa, !PT ;  /* 0x000000ff2c457212 */ /* 0x000fe2000780fa45 */
[----:B------:R-:W-:-:S04]  /*98c0*/  VIADD R44, R0, 0x10 ;  /* 0x00000010002c7836 */ /* 0x000fc80000000000 */
[----:B------:R-:W-:Y:S02]  /*98d0*/  IMAD.MOV.U32 R59, RZ, RZ, R69 ;  /* 0x000000ffff3b7224 */ /* 0x000fe400078e0045 */
[----:B------:R-:W-:Y:S01]  /*98e0*/  IMAD.MOV.U32 R66, RZ, RZ, 0x10 ;  /* 0x00000010ff427424 */ /* 0x000fe200078e00ff */
[----:B------:R-:W-:-:S04]  /*98f0*/  SEL R68, R68, RZ, !P2 ;  /* 0x000000ff44447207 */ /* 0x000fc80005000000 */
[----:B------:R-:W-:-:S07]  /*9900*/  SEL R45, R68, RZ, !P1 ;  /* 0x000000ff442d7207 */ /* 0x000fce0004800000 */
[----:B------:R-:W-:Y:S05]  /*9910*/  WARPSYNC.COLLECTIVE R60, `(.L_x_60) ;  /* 0x000000003c087348 */ /* 0x000fea0003c00000 */
[----:B------:R0:W1:Y:S02]  /*9920*/  SHFL.DOWN P5, R68, R59, R66, R67 ;  /* 0x080000423b447389 */ /* 0x00006400000a0043 */
[----:B01----:R-:W-:Y:S05]  /*9930*/  ENDCOLLECTIVE ;  /* 0x000000000000791b */ /* 0x003fea0003800000 */
.L_x_60:
[----:B------:R-:W-:Y:S01]  /*9940*/  ISETP.GT.AND P1, PT, R44, R67, PT ;  /* 0x000000432c00720c */ /* 0x000fe20003f24270 */
[----:B------:R-:W-:-:S04]  /*9950*/  IMAD.IADD R45, R58, 0x1, R45 ;  /* 0x000000013a2d7824 */ /* 0x000fc800078e022d */
[----:B------:R-:W-:Y:S02]  /*9960*/  IMAD.MOV.U32 R59, RZ, RZ, R45 ;  /* 0x000000ffff3b7224 */ /* 0x000fe400078e002d */
[----:B------:R-:W-:-:S07]  /*9970*/  IMAD.MOV.U32 R58, RZ, RZ, R68 ;  /* 0x000000ffff3a7224 */ /* 0x000fce00078e0044 */
[----:B------:R-:W-:Y:S05]  /*9980*/  WARPSYNC.COLLECTIVE R60, `(.L_x_61) ;  /* 0x000000003c087348 */ /* 0x000fea0003c00000 */
[----:B------:R0:W1:Y:S02]  /*9990*/  SHFL.DOWN P5, R68, R59, R66, R67 ;  /* 0x080000423b447389 */ /* 0x00006400000a0043 */
[----:B01----:R-:W-:Y:S05]  /*99a0*/  ENDCOLLECTIVE ;  /* 0x000000000000791b */ /* 0x003fea0003800000 */
.L_x_61:
[----:B------:R-:W-:Y:S02]  /*99b0*/  SEL R58, R58, RZ, !P1 ;  /* 0x000000ff3a3a7207 */ /* 0x000fe40004800000 */
[----:B------:R-:W-:Y:S02]  /*99c0*/  SEL R68, R68, RZ, !P0 ;  /* 0x000000ff44447207 */ /* 0x000fe40004000000 */
[----:B------:R-:W-:Y:S02]  /*99d0*/  ISETP.NE.U32.AND P5, PT, R46, 0x65, PT ;  /* 0x000000652e00780c */ /* 0x000fe40003fa5070 */
[----:B------:R-:W-:Y:S02]  /*99e0*/  SEL R68, R68, RZ, !P1 ;  /* 0x000000ff44447207 */ /* 0x000fe40004800000 */
[----:B------:R-:W-:Y:S02]  /*99f0*/  ISETP.NE.AND.EX P5, PT, R47, RZ, PT, P5 ;  /* 0x000000ff2f00720c */ /* 0x000fe40003fa5350 */
[----:B------:R-:W-:Y:S01]  /*9a00*/  ISETP.NE.AND P0, PT, R50, RZ, PT ;  /* 0x000000ff3200720c */ /* 0x000fe20003f05270 */
[----:B------:R-:W-:Y:S01]  /*9a10*/  IMAD.IADD R68, R45, 0x1, R68 ;  /* 0x000000012d447824 */ /* 0x000fe200078e0244 */
[----:B------:R-:W-:-:S04]  /*9a20*/  LOP3.LUT R50, R69, R58, R50, 0xfe, !PT ;  /* 0x0000003a45327212 */ /* 0x000fc800078efe32 */
[----:B------:R-:W-:-:S05]  /*9a30*/  SEL R45, R68, RZ, !P0 ;  /* 0x000000ff442d7207 */ /* 0x000fca0004000000 */
[----:B------:R-:W-:-:S07]  /*9a40*/  IMAD.IADD R52, R45, 0x1, R52 ;  /* 0x000000012d347824 */ /* 0x000fce00078e0234 */
[----:B------:R-:W-:Y:S05]  /*9a50*/  WARPSYNC.COLLECTIVE R60, `(.L_x_62) ;  /* 0x000000003c087348 */ /* 0x000fea0003c00000 */
[----:B------:R-:W-:Y:S01]  /*9a60*/  VOTE.ALL P5, P5 ;  /* 0x0000000000ff7806 */ /* 0x000fe200028a0000 */
[----:B------:R-:W-:-:S12]  /*9a70*/  ENDCOLLECTIVE ;  /* 0x000000000000791b */ /* 0x000fd80003800000 */
.L_x_62:
[----:B------:R-:W-:Y:S05]  /*9a80*/  BRA `(.L_x_63) ;  /* 0xffffff9400fc7947 */ /* 0x000fea000383ffff */
.L_x_20:
[----:B------:R-:W-:Y:S01]  /*9a90*/  BSSY B0, `(.L_x_64) ;  /* 0x0000006000007945 */ /* 0x000fe20003800000 */
[----:B------:R-:W-:Y:S01]  /*9aa0*/  PLOP3.LUT P5, PT, P5, PT, PT, 0x8, 0x80 ;  /* 0x000000000080781c */ /* 0x000fe20002fae170 */
[----:B------:R-:W-:-:S12]  /*9ab0*/  IMAD.MOV.U32 R60, RZ, RZ, -0x1 ;  /* 0xffffffffff3c7424 */ /* 0x000fd800078e00ff */
[----:B------:R-:W-:Y:S05]  /*9ac0*/  WARPSYNC.COLLECTIVE R60, `(.L_x_65) ;  /* 0x000000003c087348 */ /* 0x000fea0003c00000 */
[----:B------:R-:W-:Y:S01]  /*9ad0*/  VOTE.ANY P5, P5 ;  /* 0x0000000000ff7806 */ /* 0x000fe200028a0100 */
[----:B------:R-:W-:-:S12]  /*9ae0*/  ENDCOLLECTIVE ;  /* 0x000000000000791b */ /* 0x000fd80003800000 */
.L_x_65:
[----:B------:R-:W-:Y:S05]  /*9af0*/  BSYNC B0 ;  /* 0x0000000000007941 */ /* 0x000fea0003800000 */
.L_x_64:
[----:B------:R-:W-:Y:S05]  /*9b00*/  BRA `(.L_x_66) ;  /* 0xffffffd800787947 */ /* 0x000fea000383ffff */
.L_x_22:
[----:B------:R-:W-:Y:S01]  /*9b10*/  BSSY B0, `(.L_x_67) ;  /* 0x0000006000007945 */ /* 0x000fe20003800000 */
[----:B------:R-:W-:Y:S01]  /*9b20*/  PLOP3.LUT P5, PT, P5, PT, PT, 0x8, 0x80 ;  /* 0x000000000080781c */ /* 0x000fe20002fae170 */
[----:B------:R-:W-:-:S12]  /*9b30*/  IMAD.MOV.U32 R60, RZ, RZ, -0x1 ;  /* 0xffffffffff3c7424 */ /* 0x000fd800078e00ff */
[----:B------:R-:W-:Y:S05]  /*9b40*/  WARPSYNC.COLLECTIVE R60, `(.L_x_68) ;  /* 0x000000003c087348 */ /* 0x000fea0003c00000 */
[----:B------:R-:W-:Y:S01]  /*9b50*/  VOTE.ANY R60, PT, P5 ;  /* 0x00000000003c7806 */ /* 0x000fe200028e0100 */
[----:B------:R-:W-:Y:S06]  /*9b60*/  ENDCOLLECTIVE ;  /* 0x000000000000791b */ /* 0x000fec0003800000 */
.L_x_68:
[----:B------:R-:W-:Y:S05]  /*9b70*/  BSYNC B0 ;  /* 0x0000000000007941 */ /* 0x000fea0003800000 */
.L_x_67:
[----:B------:R-:W0:Y:S01]  /*9b80*/  S2R R37, SR_GEMASK ;  /* 0x0000000000257919 */ /* 0x000e220000003c00 */
[----:B------:R-:W-:Y:S02]  /*9b90*/  IMAD.MOV.U32 R59, RZ, RZ, R24 ;  /* 0x000000ffff3b7224 */ /* 0x000fe400078e0018 */
[----:B------:R-:W-:Y:S02]  /*9ba0*/  IMAD.MOV.U32 R66, RZ, RZ, 0x1 ;  /* 0x00000001ff427424 */ /* 0x000fe400078e00ff */
[----:B------:R-:W-:Y:S01]  /*9bb0*/  IMAD.IADD R41, R41, 0x1, R58 ;  /* 0x0000000129297824 */ /* 0x000fe200078e023a */
[----:B0-----:R-:W-:-:S05]  /*9bc0*/  LOP3.LUT R60, R60, 0x80000000, R37, 0xec, !PT ;  /* 0x800000003c3c7812 */ /* 0x001fca00078eec25 */
[----:B------:R-:W-:-:S05]  /*9bd0*/  VIADD R39, R60, 0xffffffff ;  /* 0xffffffff3c277836 */ /* 0x000fca0000000000 */
[----:B------:R-:W-:Y:S01]  /*9be0*/  LOP3.LUT R39, R60, R39, RZ, 0xc, !PT ;  /* 0x000000273c277212 */ /* 0x000fe200078e0cff */
[----:B------:R-:W-:-:S03]  /*9bf0*/  IMAD.MOV.U32 R60, RZ, RZ, -0x1 ;  /* 0xffffffffff3c7424 */ /* 0x000fc600078e00ff */
[----:B------:R0:W1:Y:S04]  /*9c00*/  POPC R67, R39 ;  /* 0x0000002700437309 */ /* 0x0000680000000000 */
[----:B01----:R-:W-:Y:S05]  /*9c10*/  WARPSYNC.COLLECTIVE R60, `(.L_x_69) ;  /* 0x000000003c087348 */ /* 0x003fea0003c00000 */
[----:B-1----:R1:W2:Y:S02]  /*9c20*/  SHFL.DOWN P5, R68, R59, R66, R67 ;  /* 0x080000423b447389 */ /* 0x0022a400000a0043 */
[----:B012---:R-:W-:Y:S05]  /*9c30*/  ENDCOLLECTIVE ;  /* 0x000000000000791b */ /* 0x007fea0003800000 */
.L_x_69:
[----:B------:R-:W-:Y:S02]  /*9c40*/  IMAD.MOV.U32 R59, RZ, RZ, R25 ;  /* 0x000000ffff3b7224 */ /* 0x000fe400078e0019 */
[----:B------:R-:W-:-:S07]  /*9c50*/  IMAD.MOV.U32 R30, RZ, RZ, R68 ;  /* 0x000000ffff1e7224 */ /* 0x000fce00078e0044 */
[----:B------:R-:W-:Y:S05]  /*9c60*/  WARPSYNC.COLLECTIVE R60, `(.L_x_70) ;  /* 0x000000003c087348 */ /* 0x000fea0003c00000 */
[----:B------:R0:W1:Y:S02]  /*9c70*/  SHFL.DOWN P5, R68, R59, R66, R67 ;  /* 0x080000423b447389 */ /* 0x00006400000a0043 */
[----:B01----:R-:W-:Y:S05]  /*9c80*/  ENDCOLLECTIVE ;  /* 0x000000000000791b */ /* 0x003fea0003800000 */
.L_x_70:
[----:B------:R-:W-:Y:S01]  /*9c90*/  IMAD.MOV.U32 R66, RZ, RZ, 0x2 ;  /* 0x00000002ff427424 */ /* 0x000fe200078e00ff */
[----:B------:R-:W-:-:S04]  /*9ca0*/  ISETP.NE.AND P5, PT, R24, RZ, PT ;  /* 0x000000ff1800720c */ /* 0x000fc80003fa5270 */
[----:B------:R-:W-:Y:S02]  /*9cb0*/  SEL R68, R68, RZ, !P5 ;  /* 0x000000ff44447207 */ /* 0x000fe40006800000 */
[----:B------:R-:W-:-:S04]  /*9cc0*/  ISETP.GE.AND P5, PT, R44, R67, PT ;  /* 0x000000432c00720c */ /* 0x000fc80003fa6270 */
[----:B------:R-:W-:Y:S02]  /*9cd0*/  SEL R39, R30, RZ, !P5 ;  /* 0x000000ff1e277207 */ /* 0x000fe40006800000 */
[----:B------:R-:W-:Y:S02]  /*9ce0*/  SEL R43, R68, RZ, !P5 ;  /* 0x000000ff442b7207 */ /* 0x000fe40006800000 */
[----:B------:R-:W-:Y:S01]  /*9cf0*/  LOP3.LUT P6, R30, R39, RZ, R24, 0xfa, !PT ;  /* 0x000000ff271e7212 */ /* 0x000fe200078cfa18 */
[----:B------:R-:W-:Y:S02]  /*9d00*/  VIADD R24, R44, 0x2 ;  /* 0x000000022c187836 */ /* 0x000fe40000000000 */
[----:B------:R-:W-:Y:S02]  /*9d10*/  IMAD.IADD R32, R25, 0x1, R43 ;  /* 0x0000000119207824 */ /* 0x000fe400078e022b */
[----:B------:R-:W-:-:S08]  /*9d20*/  IMAD.MOV.U32 R59, RZ, RZ, R30 ;  /* 0x000000ffff3b7224 */ /* 0x000fd000078e001e */
[----:B------:R-:W-:Y:S05]  /*9d30*/  WARPSYNC.COLLECTIVE R60, `(.L_x_71) ;  /* 0x000000003c087348 */ /* 0x000fea0003c00000 */
[----:B------:R0:W1:Y:S02]  /*9d40*/  SHFL.DOWN P5, R68, R59, R66, R67 ;  /* 0x080000423b447389 */ /* 0x00006400000a0043 */
[----:B01----:R-:W-:Y:S05]  /*9d50*/  ENDCOLLECTIVE ;  /* 0x000000000000791b */ /* 0x003fea0003800000 */
.L_x_71:
[----:B------:R-:W-:Y:S02]  /*9d60*/  IMAD.MOV.U32 R59, RZ, RZ, R32 ;  /* 0x000000ffff3b7224 */ /* 0x000fe400078e0020 */
[----:B------:R-:W-:-:S07]  /*9d70*/  IMAD.MOV.U32 R25, RZ, RZ, R68 ;  /* 0x000000ffff197224 */ /* 0x000fce00078e0044 */
[----:B------:R-:W-:Y:S05]  /*9d80*/  WARPSYNC.COLLECTIVE R60, `(.L_x_72) ;  /* 0x000000003c087348 */ /* 0x000fea0003c00000 */
[----:B------:R0:W1:Y:S02]  /*9d90*/  SHFL.DOWN P5, R68, R59, R66, R67 ;  /* 0x080000423b447389 */ /* 0x00006400000a0043 */
[----:B01----:R-:W-:Y:S05]  /*9da0*/  ENDCOLLECTIVE ;  /* 0x000000000000791b */ /* 0x003fea0003800000 */
.L_x_72:
[----:B------:R-:W-:Y:S01]  /*9db0*/  IMAD.MOV.U32 R66, RZ, RZ, 0x4 ;  /* 0x00000004ff427424 */ /* 0x000fe200078e00ff */
[----:B------:R-:W-:Y:S02]  /*9dc0*/  ISETP.GT.AND P5, PT, R24, R67, PT ;  /* 0x000000431800720c */ /* 0x000fe40003fa4270 */
[----:B------:R-:W-:Y:S02]  /*9dd0*/  SEL R68, R68, RZ, !P6 ;  /* 0x000000ff44447207 */ /* 0x000fe40007000000 */
[----:B------:R-:W-:Y:S02]  /*9de0*/  SEL R25, R25, RZ, !P5 ;  /* 0x000000ff19197207 */ /* 0x000fe40006800000 */
[----:B------:R-:W-:Y:S02]  /*9df0*/  SEL R39, R68, RZ, !P5 ;  /* 0x000000ff44277207 */ /* 0x000fe40006800000 */
[----:B------:R-:W-:Y:S01]  /*9e00*/  LOP3.LUT P6, R24, R30, RZ, R25, 0xfa, !PT ;  /* 0x000000ff1e187212 */ /* 0x000fe200078cfa19 */
[----:B------:R-:W-:-:S02]  /*9e10*/  VIADD R30, R44, 0x4 ;  /* 0x000000042c1e7836 */ /* 0x000fc40000000000 */
[----:B------:R-:W-:Y:S02]  /*9e20*/  IMAD.IADD R40, R32, 0x1, R39 ;  /* 0x0000000120287824 */ /* 0x000fe400078e0227 */
[----:B------:R-:W-:-:S08]  /*9e30*/  IMAD.MOV.U32 R59, RZ, RZ, R24 ;  /* 0x000000ffff3b7224 */ /* 0x000fd000078e0018 */
[----:B------:R-:W-:Y:S05]  /*9e40*/  WARPSYNC.COLLECTIVE R60, `(.L_x_73) ;  /* 0x000000003c087348 */ /* 0x000fea0003c00000 */
[----:B------:R0:W1:Y:S02]  /*9e50*/  SHFL.DOWN P5, R68, R59, R66, R67 ;  /* 0x080000423b447389 */ /* 0x00006400000a0043 */
[----:B01----:R-:W-:Y:S05]  /*9e60*/  ENDCOLLECTIVE ;  /* 0x000000000000791b */ /* 0x003fea0003800000 */
.L_x_73:
[----:B------:R-:W-:Y:S02]  /*9e70*/  IMAD.MOV.U32 R59, RZ, RZ, R40 ;  /* 0x000000ffff3b7224 */ /* 0x000fe400078e0028 */
[----:B------:R-:W-:-:S07]  /*9e80*/  IMAD.MOV.U32 R25, RZ, RZ, R68 ;  /* 0x000000ffff197224 */ /* 0x000fce00078e0044 */
[----:B------:R-:W-:Y:S05]  /*9e90*/  WARPSYNC.COLLECTIVE R60, `(.L_x_74) ;  /* 0x000000003c087348 */ /* 0x000fea0003c00000 */
[----:B------:R0:W1:Y:S02]  /*9ea0*/  SHFL.DOWN P5, R68, R59, R66, R67 ;  /* 0x080000423b447389 */ /* 0x00006400000a0043 */
[----:B01----:R-:W-:Y:S05]  /*9eb0*/  ENDCOLLECTIVE ;  /* 0x000000000000791b */ /* 0x003fea0003800000 */
.L_x_74:
        /* <DEDUP_REMOVED lines=8> */
[----:B------:R-:W-:Y:S01]  /*9f40*/  IMAD.MOV.U32 R59, RZ, RZ, R30 ;  /* 0x000000ffff3b7224 */ /* 0x000fe200078e001e */
[----:B------:R-:W0:Y:S07]  /*9f50*/  LDC.64 R38, c[0x0][0x3a0] ;  /* 0x0000e800ff267b82 */ /* 0x000e2e0000000a00 */
[----:B0-----:R-:W-:Y:S05]  /*9f60*/  WARPSYNC.COLLECTIVE R60, `(.L_x_75) ;  /* 0x000000003c087348 */ /* 0x001fea0003c00000 */
[----:B------:R1:W2:Y:S02]  /*9f70*/  SHFL.DOWN P5, R68, R59, R66, R67 ;  /* 0x080000423b447389 */ /* 0x0002a400000a0043 */
[----:B012---:R-:W-:Y:S05]  /*9f80*/  ENDCOLLECTIVE ;  /* 0x000000000000791b */ /* 0x007fea0003800000 */
.L_x_75:
[----:B------:R-:W-:Y:S02]  /*9f90*/  IMAD.MOV.U32 R59, RZ, RZ, R32 ;  /* 0x000000ffff3b7224 */ /* 0x000fe400078e0020 */
[----:B------:R-:W-:-:S07]  /*9fa0*/  IMAD.MOV.U32 R25, RZ, RZ, R68 ;  /* 0x000000ffff197224 */ /* 0x000fce00078e0044 */
[----:B------:R-:W-:Y:S05]  /*9fb0*/  WARPSYNC.COLLECTIVE R60, `(.L_x_76) ;  /* 0x000000003c087348 */ /* 0x000fea0003c00000 */
[----:B------:R0:W1:Y:S02]  /*9fc0*/  SHFL.DOWN P5, R68, R59, R66, R67 ;  /* 0x080000423b447389 */ /* 0x00006400000a0043 */
[----:B01----:R-:W-:Y:S05]  /*9fd0*/  ENDCOLLECTIVE ;  /* 0x000000000000791b */ /* 0x003fea0003800000 */
.L_x_76:
[----:B------:R-:W-:Y:S01]  /*9fe0*/  IMAD.MOV.U32 R66, RZ, RZ, 0x10 ;  /* 0x00000010ff427424 */ /* 0x000fe200078e00ff */
[----:B------:R-:W-:Y:S02]  /*9ff0*/  ISETP.GT.AND P5, PT, R24, R67, PT ;  /* 0x000000431800720c */ /* 0x000fe40003fa4270 */
[----:B------:R-:W-:Y:S02]  /*a000*/  SEL R68, R68, RZ, !P6 ;  /* 0x000000ff44447207 */ /* 0x000fe40007000000 */
[----:B------:R-:W-:Y:S02]  /*a010*/  SEL R25, R25, RZ, !P5 ;  /* 0x000000ff19197207 */ /* 0x000fe40006800000 */
[----:B------:R-:W-:Y:S02]  /*a020*/  SEL R43, R68, RZ, !P5 ;  /* 0x000000ff442b7207 */ /* 0x000fe40006800000 */
[----:B------:R-:W-:Y:S02]  /*a030*/  IADD3 R38, P5, PT, R38, 0x200, RZ ;  /* 0x0000020026267810 */ /* 0x000fe40007fbe0ff */
[----:B------:R-:W-:Y:S01]  /*a040*/  LOP3.LUT P6, R24, R30, RZ, R25, 0xfa, !PT ;  /* 0x000000ff1e187212 */ /* 0x000fe200078cfa19 */
[----:B------:R-:W-:-:S02]  /*a050*/  IMAD.IADD R40, R32, 0x1, R43 ;  /* 0x0000000120287824 */ /* 0x000fc400078e022b */
[----:B------:R-:W-:Y:S02]  /*a060*/  IMAD.X R39, RZ, RZ, R39, P5 ;  /* 0x000000ffff277224 */ /* 0x000fe400028e0627 */
[----:B------:R-:W-:Y:S02]  /*a070*/  IMAD.MOV.U32 R59, RZ, RZ, R24 ;  /* 0x000000ffff3b7224 */ /* 0x000fe400078e0018 */
[----:B------:R-:W-:-:S07]  /*a080*/  VIADD R30, R44, 0x10 ;  /* 0x000000102c1e7836 */ /* 0x000fce0000000000 */
[----:B------:R-:W-:Y:S05]  /*a090*/  WARPSYNC.COLLECTIVE R60, `(.L_x_77) ;  /* 0x000000003c087348 */ /* 0x000fea0003c00000 */
[----:B------:R0:W1:Y:S02]  /*a0a0*/  SHFL.DOWN P5, R68, R59, R66, R67 ;  /* 0x080000423b447389 */ /* 0x00006400000a0043 */
[----:B01----:R-:W-:Y:S05]  /*a0b0*/  ENDCOLLECTIVE ;  /* 0x000000000000791b */ /* 0x003fea0003800000 */
.L_x_77:
[----:B------:R-:W-:Y:S02]  /*a0c0*/  IMAD.MOV.U32 R59, RZ, RZ, R40 ;  /* 0x000000ffff3b7224 */ /* 0x000fe400078e0028 */
[----:B------:R-:W-:-:S07]  /*a0d0*/  IMAD.MOV.U32 R25, RZ, RZ, R68 ;  /* 0x000000ffff197224 */ /* 0x000fce00078e0044 */
[----:B------:R-:W-:Y:S05]  /*a0e0*/  WARPSYNC.COLLECTIVE R60, `(.L_x_78) ;  /* 0x000000003c087348 */ /* 0x000fea0003c00000 */
[----:B------:R0:W1:Y:S02]  /*a0f0*/  SHFL.DOWN P5, R68, R59, R66, R67 ;  /* 0x080000423b447389 */ /* 0x00006400000a0043 */
[----:B01----:R-:W-:Y:S05]  /*a100*/  ENDCOLLECTIVE ;  /* 0x000000000000791b */ /* 0x003fea0003800000 */
.L_x_78:
[----:B------:R-:W-:Y:S02]  /*a110*/  SEL R68, R68, RZ, !P6 ;  /* 0x000000ff44447207 */ /* 0x000fe40007000000 */
[----:B------:R-:W-:-:S04]  /*a120*/  ISETP.GT.AND P5, PT, R30, R67, PT ;  /* 0x000000431e00720c */ /* 0x000fc80003fa4270 */
[----:B------:R-:W-:Y:S02]  /*a130*/  SEL R25, R25, RZ, !P5 ;  /* 0x000000ff19197207 */ /* 0x000fe40006800000 */
[----:B------:R-:W-:Y:S02]  /*a140*/  SEL R43, R68, RZ, !P5 ;  /* 0x000000ff442b7207 */ /* 0x000fe40006800000 */
[----:B------:R-:W-:Y:S02]  /*a150*/  ISETP.NE.U32.AND P5, PT, R26, 0x65, PT ;  /* 0x000000651a00780c */ /* 0x000fe40003fa5070 */
[----:B------:R-:W-:Y:S01]  /*a160*/  LOP3.LUT R30, R25, R24, RZ, 0xfc, !PT ;  /* 0x00000018191e7212 */ /* 0x000fe200078efcff */
[----:B------:R-:W-:Y:S01]  /*a170*/  IMAD.IADD R32, R40, 0x1, R43 ;  /* 0x0000000128207824 */ /* 0x000fe200078e022b */
[----:B------:R-:W-:-:S13]  /*a180*/  ISETP.NE.AND.EX P5, PT, R27, RZ, PT, P5 ;  /* 0x000000ff1b00720c */ /* 0x000fda0003fa5350 */
[----:B------:R-:W-:Y:S05]  /*a190*/  WARPSYNC.COLLECTIVE R60, `(.L_x_79) ;  /* 0x000000003c087348 */ /* 0x000fea0003c00000 */
[----:B------:R-:W-:Y:S01]  /*a1a0*/  VOTE.ALL P5, P5 ;  /* 0x0000000000ff7806 */ /* 0x000fe200028a0000 */
[----:B------:R-:W-:-:S12]  /*a1b0*/  ENDCOLLECTIVE ;  /* 0x000000000000791b */ /* 0x000fd80003800000 */
.L_x_79:
[----:B------:R-:W-:Y:S05]  /*a1c0*/  BRA `(.L_x_80) ;  /* 0xffffffd400c87947 */ /* 0x000fea000383ffff */
.L_x_24:
[----:B------:R-:W-:Y:S01]  /*a1d0*/  BSSY B0, `(.L_x_81) ;  /* 0x0000006000007945 */ /* 0x000fe20003800000 */
[----:B------:R-:W-:Y:S01]  /*a1e0*/  PLOP3.LUT P5, PT, P5, PT, PT, 0x8, 0x80 ;  /* 0x000000000080781c */ /* 0x000fe20002fae170 */
[----:B------:R-:W-:-:S12]  /*a1f0*/  IMAD.MOV.U32 R60, RZ, RZ, -0x1 ;  /* 0xffffffffff3c7424 */ /* 0x000fd800078e00ff */
[----:B------:R-:W-:Y:S05]  /*a200*/  WARPSYNC.COLLECTIVE R60, `(.L_x_82) ;  /* 0x000000003c087348 */ /* 0x000fea0003c00000 */
[----:B------:R-:W-:Y:S01]  /*a210*/  VOTE.ANY P5, P5 ;  /* 0x0000000000ff7806 */ /* 0x000fe200028a0100 */
[----:B------:R-:W-:-:S12]  /*a220*/  ENDCOLLECTIVE ;  /* 0x000000000000791b */ /* 0x000fd80003800000 */
.L_x_82:
[----:B------:R-:W-:Y:S05]  /*a230*/  BSYNC B0 ;  /* 0x0000000000007941 */ /* 0x000fea0003800000 */
.L_x_81:
[----:B------:R-:W-:Y:S05]  /*a240*/  BRA `(.L_x_83) ;  /* 0xffffffd800307947 */ /* 0x000fea000383ffff */
.L_x_26:
[----:B------:R-:W-:Y:S01]  /*a250*/  BSSY B0, `(.L_x_84) ;  /* 0x0000006000007945 */ /* 0x000fe20003800000 */
[----:B------:R-:W-:Y:S01]  /*a260*/  PLOP3.LUT P5, PT, P5, PT, PT, 0x8, 0x80 ;  /* 0x000000000080781c */ /* 0x000fe20002fae170 */
[----:B------:R-:W-:-:S12]  /*a270*/  IMAD.MOV.U32 R60, RZ, RZ, -0x1 ;  /* 0xffffffffff3c7424 */ /* 0x000fd800078e00ff */
[----:B------:R-:W-:Y:S05]  /*a280*/  WARPSYNC.COLLECTIVE R60, `(.L_x_85) ;  /* 0x000000003c087348 */ /* 0x000fea0003c00000 */
[----:B------:R-:W-:Y:S01]  /*a290*/  VOTE.ANY R60, PT, P5 ;  /* 0x00000000003c7806 */ /* 0x000fe200028e0100 */
[----:B------:R-:W-:Y:S06]  /*a2a0*/  ENDCOLLECTIVE ;  /* 0x000000000000791b */ /* 0x000fec0003800000 */
.L_x_85:
[----:B------:R-:W-:Y:S05]  /*a2b0*/  BSYNC B0 ;  /* 0x0000000000007941 */ /* 0x000fea0003800000 */
.L_x_84:
[----:B------:R-:W-:Y:S01]  /*a2c0*/  LOP3.LUT R60, R60, 0x80000000, R37, 0xec, !PT ;  /* 0x800000003c3c7812 */ /* 0x000fe200078eec25 */
[----:B------:R-:W-:Y:S02]  /*a2d0*/  IMAD.MOV.U32 R59, RZ, RZ, R24 ;  /* 0x000000ffff3b7224 */ /* 0x000fe400078e0018 */
        /* <DEDUP_REMOVED lines=9> */
.L_x_86:
[----:B------:R-:W-:Y:S02]  /*a370*/  IMAD.MOV.U32 R59, RZ, RZ, R25 ;  /* 0x000000ffff3b7224 */ /* 0x000fe400078e0019 */
[----:B------:R-:W-:-:S07]  /*a380*/  IMAD.MOV.U32 R42, RZ, RZ, R68 ;  /* 0x000000ffff2a7224 */ /* 0x000fce00078e0044 */
[----:B------:R-:W-:Y:S05]  /*a390*/  WARPSYNC.COLLECTIVE R60, `(.L_x_87) ;  /* 0x000000003c087348 */ /* 0x000fea0003c00000 */
[----:B------:R0:W1:Y:S02]  /*a3a0*/  SHFL.DOWN P5, R68, R59, R66, R67 ;  /* 0x080000423b447389 */ /* 0x00006400000a0043 */
[----:B01----:R-:W-:Y:S05]  /*a3b0*/  ENDCOLLECTIVE ;  /* 0x000000000000791b */ /* 0x003fea0003800000 */
.L_x_87:
        /* <DEDUP_REMOVED lines=13> */
.L_x_88:
[----:B------:R-:W-:Y:S02]  /*a490*/  IMAD.MOV.U32 R59, RZ, RZ, R46 ;  /* 0x000000ffff3b7224 */ /* 0x000fe400078e002e */
[----:B------:R-:W-:-:S07]  /*a4a0*/  IMAD.MOV.U32 R25, RZ, RZ, R68 ;  /* 0x000000ffff197224 */ /* 0x000fce00078e0044 */
[----:B------:R-:W-:Y:S05]  /*a4b0*/  WARPSYNC.COLLECTIVE R60, `(.L_x_89) ;  /* 0x000000003c087348 */ /* 0x000fea0003c00000 */
[----:B------:R0:W1:Y:S02]  /*a4c0*/  SHFL.DOWN P5, R68, R59, R66, R67 ;  /* 0x080000423b447389 */ /* 0x00006400000a0043 */
[----:B01----:R-:W-:Y:S05]  /*a4d0*/  ENDCOLLECTIVE ;  /* 0x000000000000791b */ /* 0x003fea0003800000 */
.L_x_89:
        /* <DEDUP_REMOVED lines=12> */
.L_x_90:
[----:B------:R-:W-:Y:S02]  /*a5a0*/  IMAD.MOV.U32 R59, RZ, RZ, R48 ;  /* 0x000000ffff3b7224 */ /* 0x000fe400078e0030 */
[----:B------:R-:W-:-:S07]  /*a5b0*/  IMAD.MOV.U32 R25, RZ, RZ, R68 ;  /* 0x000000ffff197224 */ /* 0x000fce00078e0044 */
[----:B------:R-:W-:Y:S05]  /*a5c0*/  WARPSYNC.COLLECTIVE R60, `(.L_x_91) ;  /* 0x000000003c087348 */ /* 0x000fea0003c00000 */
[----:B------:R0:W1:Y:S02]  /*a5d0*/  SHFL.DOWN P5, R68, R59, R66, R67 ;  /* 0x080000423b447389 */ /* 0x00006400000a0043 */
[----:B01----:R-:W-:Y:S05]  /*a5e0*/  ENDCOLLECTIVE ;  /* 0x000000000000791b */ /* 0x003fea0003800000 */
.L_x_91:
        /* <DEDUP_REMOVED lines=12> */
.L_x_92:
[----:B------:R-:W-:Y:S02]  /*a6b0*/  IMAD.MOV.U32 R59, RZ, RZ, R46 ;  /* 0x000000ffff3b7224 */ /* 0x000fe400078e002e */
[----:B------:R-:W-:-:S07]  /*a6c0*/  IMAD.MOV.U32 R25, RZ, RZ, R68 ;  /* 0x000000ffff197224 */ /* 0x000fce00078e0044 */
[----:B------:R-:W-:Y:S05]  /*a6d0*/  WARPSYNC.COLLECTIVE R60, `(.L_x_93) ;  /* 0x000000003c087348 */ /* 0x000fea0003c00000 */
[----:B------:R0:W1:Y:S02]  /*a6e0*/  SHFL.DOWN P5, R68, R59, R66, R67 ;  /* 0x080000423b447389 */ /* 0x00006400000a0043 */
[----:B01----:R-:W-:Y:S05]  /*a6f0*/  ENDCOLLECTIVE ;  /* 0x000000000000791b */ /* 0x003fea0003800000 */
.L_x_93:
        /* <DEDUP_REMOVED lines=12> */
.L_x_94:
[----:B------:R-:W-:Y:S02]  /*a7c0*/  IMAD.MOV.U32 R59, RZ, RZ, R24 ;  /* 0x000000ffff3b7224 */ /* 0x000fe400078e0018 */
[----:B------:R-:W-:-:S07]  /*a7d0*/  IMAD.MOV.U32 R43, RZ, RZ, R68 ;  /* 0x000000ffff2b7224 */ /* 0x000fce00078e0044 */
[----:B------:R-:W-:Y:S05]  /*a7e0*/  WARPSYNC.COLLECTIVE R60, `(.L_x_95) ;  /* 0x000000003c087348 */ /* 0x000fea0003c00000 */
[----:B------:R0:W1:Y:S02]  /*a7f0*/  SHFL.DOWN P5, R68, R59, R66, R67 ;  /* 0x080000423b447389 */ /* 0x00006400000a0043 */
[----:B01----:R-:W-:Y:S05]  /*a800*/  ENDCOLLECTIVE ;  /* 0x000000000000791b */ /* 0x003fea0003800000 */
.L_x_95:
[----:B------:R-:W-:Y:S02]  /*a810*/  SEL R68, R68, RZ, !P6 ;  /* 0x000000ff44447207 */ /* 0x000fe40007000000 */
[----:B------:R-:W-:-:S04]  /*a820*/  ISETP.GT.AND P5, PT, R42, R67, PT ;  /* 0x000000432a00720c */ /* 0x000fc80003fa4270 */
[----:B------:R-:W-:Y:S02]  /*a830*/  SEL R51, R68, RZ, !P5 ;  /* 0x000000ff44337207 */ /* 0x000fe40006800000 */
[----:B------:R-:W-:Y:S02]  /*a840*/  SEL R43, R43, RZ, !P5 ;  /* 0x000000ff2b2b7207 */ /* 0x000fe40006800000 */
[----:B------:R-:W-:Y:S01]  /*a850*/  ISETP.NE.AND P5, PT, R30, RZ, PT ;  /* 0x000000ff1e00720c */ /* 0x000fe20003fa5270 */
[----:B------:R-:W-:Y:S01]  /*a860*/  IMAD.IADD R51, R24, 0x1, R51 ;  /* 0x0000000118337824 */ /* 0x000fe200078e0233 */
[----:B------:R-:W-:-:S04]  /*a870*/  LOP3.LUT R30, R25, R43, R30, 0xfe, !PT ;  /* 0x0000002b191e7212 */ /* 0x000fc800078efe1e */
[----:B------:R-:W-:Y:S02]  /*a880*/  SEL R51, R51, RZ, !P5 ;  /* 0x000000ff33337207 */ /* 0x000fe40006800000 */
[----:B------:R-:W-:-:S03]  /*a890*/  ISETP.NE.U32.AND P5, PT, R26, 0x65, PT ;  /* 0x000000651a00780c */ /* 0x000fc60003fa5070 */
[----:B------:R-:W-:Y:S01]  /*a8a0*/  IMAD.IADD R32, R51, 0x1, R32 ;  /* 0x0000000133207824 */ /* 0x000fe200078e0220 */
[----:B------:R-:W-:-:S13]  /*a8b0*/  ISETP.NE.AND.EX P5, PT, R27, RZ, PT, P5 ;  /* 0x000000ff1b00720c */ /* 0x000fda0003fa5350 */
[----:B------:R-:W-:Y:S05]  /*a8c0*/  WARPSYNC.COLLECTIVE R60, `(.L_x_96) ;  /* 0x000000003c087348 */ /* 0x000fea0003c00000 */
[----:B------:R-:W-:Y:S01]  /*a8d0*/  VOTE.ALL P5, P5 ;  /* 0x0000000000ff7806 */ /* 0x000fe200028a0000 */
[----:B------:R-:W-:-:S12]  /*a8e0*/  ENDCOLLECTIVE ;  /* 0x000000000000791b */ /* 0x000fd80003800000 */
.L_x_96:
[----:B------:R-:W-:Y:S05]  /*a8f0*/  BRA `(.L_x_97) ;  /* 0xffffffd400807947 */ /* 0x000fea000383ffff */
.L_x_98:
[----:B------:R-:W-:-:S00]  /*a900*/  BRA `(.L_x_98) ;  /* 0xfffffffc00fc7947 */ /* 0x000fc0000383ffff */
[----:B------:R-:W-:-:S00]  /*a910*/  NOP ;  /* 0x0000000000007918 */ /* 0x000fc00000000000 */
        /* <DEDUP_REMOVED lines=14> */
.L_x_101:


//--------------------- .text._ZN3cub18CUB_300001_SM_10006detail11scan_by_key25DeviceScanByKeyInitKernelINS0_24ReduceByKeyScanTileStateIiiLb1EEEPijEEvT_T0_PN4cuda3std3__415iterator_traitsIS8_vE10value_typeET1_i --------------------------
	.section	.text._ZN3cub18CUB_300001_SM_10006detail11scan_by_key25DeviceScanByKeyInitKernelINS0_24ReduceByKeyScanTileStateIiiLb1EEEPijEEvT_T0_PN4cuda3std3__415iterator_traitsIS8_vE10value_typeET1_i,"ax",@progbits
	.align	128
        .global         _ZN3cub18CUB_300001_SM_10006detail11scan_by_key25DeviceScanByKeyInitKernelINS0_24ReduceByKeyScanTileStateIiiLb1EEEPijEEvT_T0_PN4cuda3std3__415iterator_traitsIS8_vE10value_typeET1_i
        .type           _ZN3cub18CUB_300001_SM_10006detail11scan_by_key25DeviceScanByKeyInitKernelINS0_24ReduceByKeyScanTileStateIiiLb1EEEPijEEvT_T0_PN4cuda3std3__415iterator_traitsIS8_vE10value_typeET1_i,@function
        .size           _ZN3cub18CUB_300001_SM_10006detail11scan_by_key25DeviceScanByKeyInitKernelINS0_24ReduceByKeyScanTileStateIiiLb1EEEPijEEvT_T0_PN4cuda3std3__415iterator_traitsIS8_vE10value_typeET1_i,(.L_x_102 - _ZN3cub18CUB_300001_SM_10006detail11scan_by_key25DeviceScanByKeyInitKernelINS0_24ReduceByKeyScanTileStateIiiLb1EEEPijEEvT_T0_PN4cuda3std3__415iterator_traitsIS8_vE10value_typeET1_i)
        .other          _ZN3cub18CUB_300001_SM_10006detail11scan_by_key25DeviceScanByKeyInitKernelINS0_24ReduceByKeyScanTileStateIiiLb1EEEPijEEvT_T0_PN4cuda3std3__415iterator_traitsIS8_vE10value_typeET1_i,@"STO_CUDA_ENTRY STV_DEFAULT"
_ZN3cub18CUB_300001_SM_10006detail11scan_by_key25DeviceScanByKeyInitKernelINS0_24ReduceByKeyScanTileStateIiiLb1EEEPijEEvT_T0_PN4cuda3std3__415iterator_traitsIS8_vE10value_typeET1_i:
.text._ZN3cub18CUB_300001_SM_10006detail11scan_by_key25DeviceScanByKeyInitKernelINS0_24ReduceByKeyScanTileStateIiiLb1EEEPijEEvT_T0_PN4cuda3std3__415iterator_traitsIS8_vE10value_typeET1_i:
[----:B------:R-:W-:Y:S01]  /*0000*/  LDC R1, c[0x0][0x37c] ;  /* 0x0000df00ff017b82 */ /* 0x000fe20000000800 */
[----:B------:R-:W0:Y:S07]  /*0010*/  S2R R0, SR_TID.X ;  /* 0x0000000000007919 */ /* 0x000e2e0000002100 */
[----:B------:R-:W1:Y:S01]  /*0020*/  S2UR UR4, SR_CTAID.X ;  /* 0x00000000000479c3 */ /* 0x000e620000002500 */
[----:B------:R-:W2:Y:S01]  /*0030*/  LDCU UR6, c[0x0][0x39c] ;  /* 0x00007380ff0677ac */ /* 0x000ea20008000800 */
[----:B------:R-:W-:-:S06]  /*0040*/  CS2R R4, SRZ ;  /* 0x0000000000047805 */ /* 0x000fcc000001ff00 */
[----:B------:R-:W1:Y:S01]  /*0050*/  LDC R11, c[0x0][0x360] ;  /* 0x0000d800ff0b7b82 */ /* 0x000e620000000800 */
[----:B0-----:R-:W-:Y:S01]  /*0060*/  ISETP.GT.U32.AND P0, PT, R0, 0x1f, PT ;  /* 0x0000001f0000780c */ /* 0x001fe20003f04070 */
[----:B-1----:R-:W-:-:S03]  /*0070*/  IMAD R11, R11, UR4, R0 ;  /* 0x000000040b0b7c24 */ /* 0x002fc6000f8e0200 */
[----:B------:R-:W-:Y:S01]  /*0080*/  ISETP.NE.OR P0, PT, RZ, UR4, P0 ;  /* 0x00000004ff007c0c */ /* 0x000fe20008705670 */
[----:B------:R-:W0:Y:S01]  /*0090*/  LDCU.64 UR4, c[0x0][0x358] ;  /* 0x00006b00ff0477ac */ /* 0x000e220008000a00 */
[C---:B--2---:R-:W-:Y:S02]  /*00a0*/  ISETP.GE.AND P1, PT, R11.reuse, UR6, PT ;  /* 0x000000060b007c0c */ /* 0x044fe4000bf26270 */
[----:B------:R-:W-:-:S04]  /*00b0*/  ISETP.GE.U32.AND P2, PT, R11, UR6, PT ;  /* 0x000000060b007c0c */ /* 0x000fc8000bf46070 */
[----:B------:R-:W-:-:S05]  /*00c0*/  ISETP.EQ.OR P2, PT, R11, RZ, P2 ;  /* 0x000000ff0b00720c */ /* 0x000fca0001742670 */
[----:B------:R-:W1:Y:S02]  /*00d0*/  @!P0 LDC.64 R8, c[0x0][0x380] ;  /* 0x0000e000ff088b82 */ /* 0x000e640000000a00 */
[----:B------:R-:W-:Y:S02]  /*00e0*/  @!P1 MOV R6, 0x63 ;  /* 0x0000006300069802 */ /* 0x000fe40000000f00 */
[----:B------:R-:W-:-:S04]  /*00f0*/  @!P1 MOV R7, 0x0 ;  /* 0x0000000000079802 */ /* 0x000fc80000000f00 */
[----:B------:R-:W2:Y:S01]  /*0100*/  @!P1 LDC.64 R2, c[0x0][0x380] ;  /* 0x0000e000ff029b82 */ /* 0x000ea20000000a00 */
[----:B-1----:R-:W-:-:S04]  /*0110*/  @!P0 IMAD.WIDE.U32 R8, R0, 0x10, R8 ;  /* 0x0000001000088825 */ /* 0x002fc800078e0008 */
[----:B--2---:R-:W-:-:S05]  /*0120*/  @!P1 IMAD.WIDE R2, R11, 0x10, R2 ;  /* 0x000000100b029825 */ /* 0x004fca00078e0202 */
[----:B0-----:R0:W-:Y:S04]  /*0130*/  @!P1 STG.E.128 desc[UR4][R2.64+0x200], R4 ;  /* 0x0002000402009986 */ /* 0x0011e8000c101d04 */
[----:B------:R0:W-:Y:S01]  /*0140*/  @!P0 STG.E.128 desc[UR4][R8.64], RZ ;  /* 0x000000ff08008986 */ /* 0x0001e2000c101d04 */
[----:B------:R-:W-:Y:S05]  /*0150*/  @P2 EXIT ;  /* 0x000000000000294d */ /* 0x000fea0003800000 */
[----:B------:R-:W1:Y:S08]  /*0160*/  LDC R0, c[0x0][0x398] ;  /* 0x0000e600ff007b82 */ /* 0x000e700000000800 */
[----:B0-----:R-:W0:Y:S01]  /*0170*/  LDC.64 R2, c[0x0][0x388] ;  /* 0x0000e200ff027b82 */ /* 0x001e220000000a00 */
[----:B-1----:R-:W-:-:S04]  /*0180*/  IMAD R5, R11, R0, -0x1 ;  /* 0xffffffff0b057424 */ /* 0x002fc800078e0200 */
[----:B0-----:R-:W-:-:S03]  /*0190*/  IMAD.WIDE.U32 R2, R5, 0x4, R2 ;  /* 0x0000000405027825 */ /* 0x001fc600078e0002 */
[----:B------:R-:W0:Y:S03]  /*01a0*/  LDC.64 R4, c[0x0][0x390] ;  /* 0x0000e400ff047b82 */ /* 0x000e260000000a00 */
[----:B------:R-:W2:Y:S01]  /*01b0*/  LDG.E R3, desc[UR4][R2.64] ;  /* 0x0000000402037981 */ /* 0x000ea2000c1e1900 */
[----:B0-----:R-:W-:-:S05]  /*01c0*/  IMAD.WIDE.U32 R4, R11, 0x4, R4 ;  /* 0x000000040b047825 */ /* 0x001fca00078e0004 */
[----:B--2---:R-:W-:Y:S01]  /*01d0*/  STG.E desc[UR4][R4.64], R3 ;  /* 0x0000000304007986 */ /* 0x004fe2000c101904 */
[----:B------:R-:W-:Y:S05]  /*01e0*/  EXIT ;  /* 0x000000000000794d */ /* 0x000fea0003800000 */
.L_x_99:
        /* <DEDUP_REMOVED lines=9> */
.L_x_102:


//--------------------- .text._ZN3cub18CUB_300001_SM_10006detail11EmptyKernelIvEEvv --------------------------
	.section	.text._ZN3cub18CUB_300001_SM_10006detail11EmptyKernelIvEEvv,"ax",@progbits
	.align	128
        .global         _ZN3cub18CUB_300001_SM_10006detail11EmptyKernelIvEEvv
        .type           _ZN3cub18CUB_300001_SM_10006detail11EmptyKernelIvEEvv,@function
        .size           _ZN3cub18CUB_300001_SM_10006detail11EmptyKernelIvEEvv,(.L_x_103 - _ZN3cub18CUB_300001_SM_10006detail11EmptyKernelIvEEvv)
        .other          _ZN3cub18CUB_300001_SM_10006detail11EmptyKernelIvEEvv,@"STO_CUDA_ENTRY STV_DEFAULT"
_ZN3cub18CUB_300001_SM_10006detail11EmptyKernelIvEEvv:
.text._ZN3cub18CUB_300001_SM_10006detail11EmptyKernelIvEEvv:
[----:B------:R-:W-:Y:S01]  /*0000*/  LDC R1, c[0x0][0x37c] ;  /* 0x0000df00ff017b82 */ /* 0x000fe20000000800 */
[----:B------:R-:W-:Y:S05]  /*0010*/  EXIT ;  /* 0x000000000000794d */ /* 0x000fea0003800000 */
.L_x_100:
        /* <DEDUP_REMOVED lines=14> */
.L_x_103:


//--------------------- .nv.shared._ZN3cub18CUB_300001_SM_10006detail11scan_by_key21DeviceScanByKeyKernelINS2_10policy_hubIPiiiN4cuda3std3__44plusIvEEE10Policy1000ES5_S5_S5_NS0_24ReduceByKeyScanTileStateIiiLb1EEE11CustomEqualSA_NS0_8NullTypeEjiiEEvT0_PT9_T1_T2_T3_iT4_T5_T6_T7_ --------------------------
	.section	.nv.shared._ZN3cub18CUB_300001_SM_10006detail11scan_by_key21DeviceScanByKeyKernelINS2_10policy_hubIPiiiN4cuda3std3__44plusIvEEE10Policy1000ES5_S5_S5_NS0_24ReduceByKeyScanTileStateIiiLb1EEE11CustomEqualSA_NS0_8NullTypeEjiiEEvT0_PT9_T1_T2_T3_iT4_T5_T6_T7_,"aw",@nobits
	.sectionflags	@""
	.align	16
.nv.shared._ZN3cub18CUB_300001_SM_10006detail11scan_by_key21DeviceScanByKeyKernelINS2_10policy_hubIPiiiN4cuda3std3__44plusIvEEE10Policy1000ES5_S5_S5_NS0_24ReduceByKeyScanTileStateIiiLb1EEE11CustomEqualSA_NS0_8NullTypeEjiiEEvT0_PT9_T1_T2_T3_iT4_T5_T6_T7_:
	.zero		18960


//--------------------- .nv.shared.reserved.0     --------------------------
	.section	.nv.shared.reserved.0,"aw",@nobits
	.weak		__nv_reservedSMEM_offset_0_alias
	.size		__nv_reservedSMEM_offset_0_alias, 0, 64
	.other		__nv_reservedSMEM_offset_0_alias,@"STO_CUDA_RESERVED_SHARED STV_DEFAULT"
__nv_reservedSMEM_offset_0_alias:
	.zero		0
	.zero		64


//--------------------- .nv.global                --------------------------
	.section	.nv.global,"aw",@nobits
.nv.global:
	.type		_ZN34_INTERNAL_db128fb2_4_k_cu_999010286thrust24THRUST_300001_SM_1000_NS12placeholders2_5E,@object
	.size		_ZN34_INTERNAL_db128fb2_4_k_cu_999010286thrust24THRUST_300001_SM_1000_NS12placeholders2_5E,(_ZN34_INTERNAL_db128fb2_4_k_cu_999010284cuda3std3__45__cpo6cbeginE - _ZN34_INTERNAL_db128fb2_4_k_cu_999010286thrust24THRUST_300001_SM_1000_NS12placeholders2_5E)
_ZN34_INTERNAL_db128fb2_4_k_cu_999010286thrust24THRUST_300001_SM_1000_NS12placeholders2_5E:
	.zero		1
	.type		_ZN34_INTERNAL_db128fb2_4_k_cu_999010284cuda3std3__45__cpo6cbeginE,@object
	.size		_ZN34_INTERNAL_db128fb2_4_k_cu_999010284cuda3std3__45__cpo6cbeginE,(_ZN34_INTERNAL_db128fb2_4_k_cu_999010284cuda3std6ranges3__45__cpo6cbeginE - _ZN34_INTERNAL_db128fb2_4_k_cu_999010284cuda3std3__45__cpo6cbeginE)
_ZN34_INTERNAL_db128fb2_4_k_cu_999010284cuda3std3__45__cpo6cbeginE:
	.zero		1
	.type		_ZN34_INTERNAL_db128fb2_4_k_cu_999010284cuda3std6ranges3__45__cpo6cbeginE,@object
	.size		_ZN34_INTERNAL_db128fb2_4_k_cu_999010284cuda3std6ranges3__45__cpo6cbeginE,(_ZN34_INTERNAL_db128fb2_4_k_cu_999010284cuda3std3__48in_placeE - _ZN34_INTERNAL_db128fb2_4_k_cu_999010284cuda3std6ranges3__45__cpo6cbeginE)
_ZN34_INTERNAL_db128fb2_4_k_cu_999010284cuda3std6ranges3__45__cpo6cbeginE:
	.zero		1
	.type		_ZN34_INTERNAL_db128fb2_4_k_cu_999010284cuda3std3__48in_placeE,@object
	.size		_ZN34_INTERNAL_db128fb2_4_k_cu_999010284cuda3std3__48in_placeE,(_ZN34_INTERNAL_db128fb2_4_k_cu_999010284cuda3std6ranges3__45__cpo4sizeE - _ZN34_INTERNAL_db128fb2_4_k_cu_999010284cuda3std3__48in_placeE)
_ZN34_INTERNAL_db128fb2_4_k_cu_999010284cuda3std3__48in_placeE:
	.zero		1
	.type		_ZN34_INTERNAL_db128fb2_4_k_cu_999010284cuda3std6ranges3__45__cpo4sizeE,@object
	.size		_ZN34_INTERNAL_db128fb2_4_k_cu_999010284cuda3std6ranges3__45__cpo4sizeE,(_ZN34_INTERNAL_db128fb2_4_k_cu_999010286thrust24THRUST_300001_SM_1000_NS12placeholders2_9E - _ZN34_INTERNAL_db128fb2_4_k_cu_999010284cuda3std6ranges3__45__cpo4sizeE)
_ZN34_INTERNAL_db128fb2_4_k_cu_999010284cuda3std6ranges3__45__cpo4sizeE:
	.zero		1
	.type		_ZN34_INTERNAL_db128fb2_4_k_cu_999010286thrust24THRUST_300001_SM_1000_NS12placeholders2_9E,@object
	.size		_ZN34_INTERNAL_db128fb2_4_k_cu_999010286thrust24THRUST_300001_SM_1000_NS12placeholders2_9E,(_ZN34_INTERNAL_db128fb2_4_k_cu_999010284cuda3std3__45__cpo7crbeginE - _ZN34_INTERNAL_db128fb2_4_k_cu_999010286thrust24THRUST_300001_SM_1000_NS12placeholders2_9E)
_ZN34_INTERNAL_db128fb2_4_k_cu_999010286thrust24THRUST_300001_SM_1000_NS12placeholders2_9E:
	.zero		1
	.type		_ZN34_INTERNAL_db128fb2_4_k_cu_999010284cuda3std3__45__cpo7crbeginE,@object
	.size		_ZN34_INTERNAL_db128fb2_4_k_cu_999010284cuda3std3__45__cpo7crbeginE,(_ZN34_INTERNAL_db128fb2_4_k_cu_999010284cuda3std6ranges3__45__cpo4nextE - _ZN34_INTERNAL_db128fb2_4_k_cu_999010284cuda3std3__45__cpo7crbeginE)
_ZN34_INTERNAL_db128fb2_4_k_cu_999010284cuda3std3__45__cpo7crbeginE:
	.zero		1
	.type		_ZN34_INTERNAL_db128fb2_4_k_cu_999010284cuda3std6ranges3__45__cpo4nextE,@object
	.size		_ZN34_INTERNAL_db128fb2_4_k_cu_999010284cuda3std6ranges3__45__cpo4nextE,(_ZN34_INTERNAL_db128fb2_4_k_cu_999010284cuda3std6ranges3__45__cpo4swapE - _ZN34_INTERNAL_db128fb2_4_k_cu_999010284cuda3std6ranges3__45__cpo4nextE)
_ZN34_INTERNAL_db128fb2_4_k_cu_999010284cuda3std6ranges3__45__cpo4nextE:
	.zero		1
	.type		_ZN34_INTERNAL_db128fb2_4_k_cu_999010284cuda3std6ranges3__45__cpo4swapE,@object
	.size		_ZN34_INTERNAL_db128fb2_4_k_cu_999010284cuda3std6ranges3__45__cpo4swapE,(_ZN34_INTERNAL_db128fb2_4_k_cu_999010286thrust24THRUST_300001_SM_1000_NS12placeholders2_1E - _ZN34_INTERNAL_db128fb2_4_k_cu_999010284cuda3std6ranges3__45__cpo4swapE)
_ZN34_INTERNAL_db128fb2_4_k_cu_999010284cuda3std6ranges3__45__cpo4swapE:
	.zero		1
	.type		_ZN34_INTERNAL_db128fb2_4_k_cu_999010286thrust24THRUST_300001_SM_1000_NS12placeholders2_1E,@object
	.size		_ZN34_INTERNAL_db128fb2_4_k_cu_999010286thrust24THRUST_300001_SM_1000_NS12placeholders2_1E,(_ZN34_INTERNAL_db128fb2_4_k_cu_999010286thrust24THRUST_300001_SM_1000_NS12placeholders2_3E - _ZN34_INTERNAL_db128fb2_4_k_cu_999010286thrust24THRUST_300001_SM_1000_NS12placeholders2_1E)
_ZN34_INTERNAL_db128fb2_4_k_cu_999010286thrust24THRUST_300001_SM_1000_NS12placeholders2_1E:
	.zero		1
	.type		_ZN34_INTERNAL_db128fb2_4_k_cu_999010286thrust24THRUST_300001_SM_1000_NS12placeholders2_3E,@object
	.size		_ZN34_INTERNAL_db128fb2_4_k_cu_999010286thrust24THRUST_300001_SM_1000_NS12placeholders2_3E,(_ZN34_INTERNAL_db128fb2_4_k_cu_999010284cuda3std3__45__cpo5beginE - _ZN34_INTERNAL_db128fb2_4_k_cu_999010286thrust24THRUST_300001_SM_1000_NS12placeholders2_3E)
_ZN34_INTERNAL_db128fb2_4_k_cu_999010286thrust24THRUST_300001_SM_1000_NS12placeholders2_3E:
	.zero		1
	.type		_ZN34_INTERNAL_db128fb2_4_k_cu_999010284cuda3std3__45__cpo5beginE,@object
	.size		_ZN34_INTERNAL_db128fb2_4_k_cu_999010284cuda3std3__45__cpo5beginE,(_ZN34_INTERNAL_db128fb2_4_k_cu_999010284cuda3std6ranges3__45__cpo5beginE - _ZN34_INTERNAL_db128fb2_4_k_cu_999010284cuda3std3__45__cpo5beginE)
_ZN34_INTERNAL_db128fb2_4_k_cu_999010284cuda3std3__45__cpo5beginE:
	.zero		1
	.type		_ZN34_INTERNAL_db128fb2_4_k_cu_999010284cuda3std6ranges3__45__cpo5beginE,@object
	.size		_ZN34_INTERNAL_db128fb2_4_k_cu_999010284cuda3std6ranges3__45__cpo5beginE,(_ZN34_INTERNAL_db128fb2_4_k_cu_999010284cuda3std3__436_GLOBAL__N__db128fb2_4_k_cu_999010286ignoreE - _ZN34_INTERNAL_db128fb2_4_k_cu_999010284cuda3std6ranges3__45__cpo5beginE)
_ZN34_INTERNAL_db128fb2_4_k_cu_999010284cuda3std6ranges3__45__cpo5beginE:
	.zero		1
	.type		_ZN34_INTERNAL_db128fb2_4_k_cu_999010284cuda3std3__436_GLOBAL__N__db128fb2_4_k_cu_999010286ignoreE,@object
	.size		_ZN34_INTERNAL_db128fb2_4_k_cu_999010284cuda3std3__436_GLOBAL__N__db128fb2_4_k_cu_999010286ignoreE,(_ZN34_INTERNAL_db128fb2_4_k_cu_999010284cuda3std6ranges3__45__cpo4dataE - _ZN34_INTERNAL_db128fb2_4_k_cu_999010284cuda3std3__436_GLOBAL__N__db128fb2_4_k_cu_999010286ignoreE)
_ZN34_INTERNAL_db128fb2_4_k_cu_999010284cuda3std3__436_GLOBAL__N__db128fb2_4_k_cu_999010286ignoreE:
	.zero		1
	.type		_ZN34_INTERNAL_db128fb2_4_k_cu_999010284cuda3std6ranges3__45__cpo4dataE,@object
	.size		_ZN34_INTERNAL_db128fb2_4_k_cu_999010284cuda3std6ranges3__45__cpo4dataE,(_ZN34_INTERNAL_db128fb2_4_k_cu_999010286thrust24THRUST_300001_SM_1000_NS12placeholders2_7E - _ZN34_INTERNAL_db128fb2_4_k_cu_999010284cuda3std6ranges3__45__cpo4dataE)
_ZN34_INTERNAL_db128fb2_4_k_cu_999010284cuda3std6ranges3__45__cpo4dataE:
	.zero		1
	.type		_ZN34_INTERNAL_db128fb2_4_k_cu_999010286thrust24THRUST_300001_SM_1000_NS12placeholders2_7E,@object
	.size		_ZN34_INTERNAL_db128fb2_4_k_cu_999010286thrust24THRUST_300001_SM_1000_NS12placeholders2_7E,(_ZN34_INTERNAL_db128fb2_4_k_cu_999010284cuda3std3__45__cpo6rbeginE - _ZN34_INTERNAL_db128fb2_4_k_cu_999010286thrust24THRUST_300001_SM_1000_NS12placeholders2_7E)
_ZN34_INTERNAL_db128fb2_4_k_cu_999010286thrust24THRUST_300001_SM_1000_NS12placeholders2_7E:
	.zero		1
	.type		_ZN34_INTERNAL_db128fb2_4_k_cu_999010284cuda3std3__45__cpo6rbeginE,@object
	.size		_ZN34_INTERNAL_db128fb2_4_k_cu_999010284cuda3std3__45__cpo6rbeginE,(_ZN34_INTERNAL_db128fb2_4_k_cu_999010284cuda3std6ranges3__45__cpo7advanceE - _ZN34_INTERNAL_db128fb2_4_k_cu_999010284cuda3std3__45__cpo6rbeginE)
_ZN34_INTERNAL_db128fb2_4_k_cu_999010284cuda3std3__45__cpo6rbeginE:
	.zero		1
	.type		_ZN34_INTERNAL_db128fb2_4_k_cu_999010284cuda3std6ranges3__45__cpo7advanceE,@object
	.size		_ZN34_INTERNAL_db128fb2_4_k_cu_999010284cuda3std6ranges3__45__cpo7advanceE,(_ZN34_INTERNAL_db128fb2_4_k_cu_999010284cuda3std3__47nulloptE - _ZN34_INTERNAL_db128fb2_4_k_cu_999010284cuda3std6ranges3__45__cpo7advanceE)
_ZN34_INTERNAL_db128fb2_4_k_cu_999010284cuda3std6ranges3__45__cpo7advanceE:
	.zero		1
	.type		_ZN34_INTERNAL_db128fb2_4_k_cu_999010284cuda3std3__47nulloptE,@object
	.size		_ZN34_INTERNAL_db128fb2_4_k_cu_999010284cuda3std3__47nulloptE,(_ZN34_INTERNAL_db128fb2_4_k_cu_999010284cuda3std6ranges3__45__cpo8distanceE - _ZN34_INTERNAL_db128fb2_4_k_cu_999010284cuda3std3__47nulloptE)
_ZN34_INTERNAL_db128fb2_4_k_cu_999010284cuda3std3__47nulloptE:
	.zero		1
	.type		_ZN34_INTERNAL_db128fb2_4_k_cu_999010284cuda3std6ranges3__45__cpo8distanceE,@object
	.size		_ZN34_INTERNAL_db128fb2_4_k_cu_999010284cuda3std6ranges3__45__cpo8distanceE,(_ZN34_INTERNAL_db128fb2_4_k_cu_999010286thrust24THRUST_300001_SM_1000_NS12placeholders2_6E - _ZN34_INTERNAL_db128fb2_4_k_cu_999010284cuda3std6ranges3__45__cpo8distanceE)
_ZN34_INTERNAL_db128fb2_4_k_cu_999010284cuda3std6ranges3__45__cpo8distanceE:
	.zero		1
	.type		_ZN34_INTERNAL_db128fb2_4_k_cu_999010286thrust24THRUST_300001_SM_1000_NS12placeholders2_6E,@object
	.size		_ZN34_INTERNAL_db128fb2_4_k_cu_999010286thrust24THRUST_300001_SM_1000_NS12placeholders2_6E,(_ZN34_INTERNAL_db128fb2_4_k_cu_999010284cuda3std3__45__cpo4cendE - _ZN34_INTERNAL_db128fb2_4_k_cu_999010286thrust24THRUST_300001_SM_1000_NS12placeholders2_6E)
_ZN34_INTERNAL_db128fb2_4_k_cu_999010286thrust24THRUST_300001_SM_1000_NS12placeholders2_6E:
	.zero		1
	.type		_ZN34_INTERNAL_db128fb2_4_k_cu_999010284cuda3std3__45__cpo4cendE,@object
	.size		_ZN34_INTERNAL_db128fb2_4_k_cu_999010284cuda3std3__45__cpo4cendE,(_ZN34_INTERNAL_db128fb2_4_k_cu_999010284cuda3std6ranges3__45__cpo4cendE - _ZN34_INTERNAL_db128fb2_4_k_cu_999010284cuda3std3__45__cpo4cendE)
_ZN34_INTERNAL_db128fb2_4_k_cu_999010284cuda3std3__45__cpo4cendE:
	.zero		1
	.type		_ZN34_INTERNAL_db128fb2_4_k_cu_999010284cuda3std6ranges3__45__cpo4cendE,@object
	.size		_ZN34_INTERNAL_db128fb2_4_k_cu_999010284cuda3std6ranges3__45__cpo4cendE,(_ZN34_INTERNAL_db128fb2_4_k_cu_999010284cuda3std3__420unreachable_sentinelE - _ZN34_INTERNAL_db128fb2_4_k_cu_999010284cuda3std6ranges3__45__cpo4cendE)
_ZN34_INTERNAL_db128fb2_4_k_cu_999010284cuda3std6ranges3__45__cpo4cendE:
	.zero		1
	.type		_ZN34_INTERNAL_db128fb2_4_k_cu_999010284cuda3std3__420unreachable_sentinelE,@object
	.size		_ZN34_INTERNAL_db128fb2_4_k_cu_999010284cuda3std3__420unreachable_sentinelE,(_ZN34_INTERNAL_db128fb2_4_k_cu_999010284cuda3std6ranges3__45__cpo5ssizeE - _ZN34_INTERNAL_db128fb2_4_k_cu_999010284cuda3std3__420unreachable_sentinelE)
_ZN34_INTERNAL_db128fb2_4_k_cu_999010284cuda3std3__420unreachable_sentinelE:
	.zero		1
	.type		_ZN34_INTERNAL_db128fb2_4_k_cu_999010284cuda3std6ranges3__45__cpo5ssizeE,@object
	.size		_ZN34_INTERNAL_db128fb2_4_k_cu_999010284cuda3std6ranges3__45__cpo5ssizeE,(_ZN34_INTERNAL_db128fb2_4_k_cu_999010286thrust24THRUST_300001_SM_1000_NS12placeholders3_10E - _ZN34_INTERNAL_db128fb2_4_k_cu_999010284cuda3std6ranges3__45__cpo5ssizeE)
_ZN34_INTERNAL_db128fb2_4_k_cu_999010284cuda3std6ranges3__45__cpo5ssizeE:
	.zero		1
	.type		_ZN34_INTERNAL_db128fb2_4_k_cu_999010286thrust24THRUST_300001_SM_1000_NS12placeholders3_10E,@object
	.size		_ZN34_INTERNAL_db128fb2_4_k_cu_999010286thrust24THRUST_300001_SM_1000_NS12placeholders3_10E,(_ZN34_INTERNAL_db128fb2_4_k_cu_999010284cuda3std3__45__cpo5crendE - _ZN34_INTERNAL_db128fb2_4_k_cu_999010286thrust24THRUST_300001_SM_1000_NS12placeholders3_10E)
_ZN34_INTERNAL_db128fb2_4_k_cu_999010286thrust24THRUST_300001_SM_1000_NS12placeholders3_10E:
	.zero		1
	.type		_ZN34_INTERNAL_db128fb2_4_k_cu_999010284cuda3std3__45__cpo5crendE,@object
	.size		_ZN34_INTERNAL_db128fb2_4_k_cu_999010284cuda3std3__45__cpo5crendE,(_ZN34_INTERNAL_db128fb2_4_k_cu_999010284cuda3std6ranges3__45__cpo4prevE - _ZN34_INTERNAL_db128fb2_4_k_cu_999010284cuda3std3__45__cpo5crendE)
_ZN34_INTERNAL_db128fb2_4_k_cu_999010284cuda3std3__45__cpo5crendE:
	.zero		1
	.type		_ZN34_INTERNAL_db128fb2_4_k_cu_999010284cuda3std6ranges3__45__cpo4prevE,@object
	.size		_ZN34_INTERNAL_db128fb2_4_k_cu_999010284cuda3std6ranges3__45__cpo4prevE,(_ZN34_INTERNAL_db128fb2_4_k_cu_999010284cuda3std6ranges3__45__cpo9iter_moveE - _ZN34_INTERNAL_db128fb2_4_k_cu_999010284cuda3std6ranges3__45__cpo4prevE)
_ZN34_INTERNAL_db128fb2_4_k_cu_999010284cuda3std6ranges3__45__cpo4prevE:
	.zero		1
	.type		_ZN34_INTERNAL_db128fb2_4_k_cu_999010284cuda3std6ranges3__45__cpo9iter_moveE,@object
	.size		_ZN34_INTERNAL_db128fb2_4_k_cu_999010284cuda3std6ranges3__45__cpo9iter_moveE,(_ZN34_INTERNAL_db128fb2_4_k_cu_999010286thrust24THRUST_300001_SM_1000_NS12placeholders2_2E - _ZN34_INTERNAL_db128fb2_4_k_cu_999010284cuda3std6ranges3__45__cpo9iter_moveE)
_ZN34_INTERNAL_db128fb2_4_k_cu_999010284cuda3std6ranges3__45__cpo9iter_moveE:
	.zero		1
	.type		_ZN34_INTERNAL_db128fb2_4_k_cu_999010286thrust24THRUST_300001_SM_1000_NS12placeholders2_2E,@object
	.size		_ZN34_INTERNAL_db128fb2_4_k_cu_999010286thrust24THRUST_300001_SM_1000_NS12placeholders2_2E,(_ZN34_INTERNAL_db128fb2_4_k_cu_999010286thrust24THRUST_300001_SM_1000_NS12placeholders2_4E - _ZN34_INTERNAL_db128fb2_4_k_cu_999010286thrust24THRUST_300001_SM_1000_NS12placeholders2_2E)
_ZN34_INTERNAL_db128fb2_4_k_cu_999010286thrust24THRUST_300001_SM_1000_NS12placeholders2_2E:
	.zero		1
	.type		_ZN34_INTERNAL_db128fb2_4_k_cu_999010286thrust24THRUST_300001_SM_1000_NS12placeholders2_4E,@object
	.size		_ZN34_INTERNAL_db128fb2_4_k_cu_999010286thrust24THRUST_300001_SM_1000_NS12placeholders2_4E,(_ZN34_INTERNAL_db128fb2_4_k_cu_999010284cuda3std3__45__cpo3endE - _ZN34_INTERNAL_db128fb2_4_k_cu_999010286thrust24THRUST_300001_SM_1000_NS12placeholders2_4E)
_ZN34_INTERNAL_db128fb2_4_k_cu_999010286thrust24THRUST_300001_SM_1000_NS12placeholders2_4E:
	.zero		1
	.type		_ZN34_INTERNAL_db128fb2_4_k_cu_999010284cuda3std3__45__cpo3endE,@object
	.size		_ZN34_INTERNAL_db128fb2_4_k_cu_999010284cuda3std3__45__cpo3endE,(_ZN34_INTERNAL_db128fb2_4_k_cu_999010284cuda3std6ranges3__45__cpo3endE - _ZN34_INTERNAL_db128fb2_4_k_cu_999010284cuda3std3__45__cpo3endE)
_ZN34_INTERNAL_db128fb2_4_k_cu_999010284cuda3std3__45__cpo3endE:
	.zero		1
	.type		_ZN34_INTERNAL_db128fb2_4_k_cu_999010284cuda3std6ranges3__45__cpo3endE,@object
	.size		_ZN34_INTERNAL_db128fb2_4_k_cu_999010284cuda3std6ranges3__45__cpo3endE,(_ZN34_INTERNAL_db128fb2_4_k_cu_999010284cuda3std3__419piecewise_constructE - _ZN34_INTERNAL_db128fb2_4_k_cu_999010284cuda3std6ranges3__45__cpo3endE)
_ZN34_INTERNAL_db128fb2_4_k_cu_999010284cuda3std6ranges3__45__cpo3endE:
	.zero		1
	.type		_ZN34_INTERNAL_db128fb2_4_k_cu_999010284cuda3std3__419piecewise_constructE,@object
	.size		_ZN34_INTERNAL_db128fb2_4_k_cu_999010284cuda3std3__419piecewise_constructE,(_ZN34_INTERNAL_db128fb2_4_k_cu_999010284cuda3std6ranges3__45__cpo5cdataE - _ZN34_INTERNAL_db128fb2_4_k_cu_999010284cuda3std3__419piecewise_constructE)
_ZN34_INTERNAL_db128fb2_4_k_cu_999010284cuda3std3__419piecewise_constructE:
	.zero		1
	.type		_ZN34_INTERNAL_db128fb2_4_k_cu_999010284cuda3std6ranges3__45__cpo5cdataE,@object
	.size		_ZN34_INTERNAL_db128fb2_4_k_cu_999010284cuda3std6ranges3__45__cpo5cdataE,(_ZN34_INTERNAL_db128fb2_4_k_cu_999010286thrust24THRUST_300001_SM_1000_NS12placeholders2_8E - _ZN34_INTERNAL_db128fb2_4_k_cu_999010284cuda3std6ranges3__45__cpo5cdataE)
_ZN34_INTERNAL_db128fb2_4_k_cu_999010284cuda3std6ranges3__45__cpo5cdataE:
	.zero		1
	.type		_ZN34_INTERNAL_db128fb2_4_k_cu_999010286thrust24THRUST_300001_SM_1000_NS12placeholders2_8E,@object
	.size		_ZN34_INTERNAL_db128fb2_4_k_cu_999010286thrust24THRUST_300001_SM_1000_NS12placeholders2_8E,(_ZN34_INTERNAL_db128fb2_4_k_cu_999010284cuda3std3__45__cpo4rendE - _ZN34_INTERNAL_db128fb2_4_k_cu_999010286thrust24THRUST_300001_SM_1000_NS12placeholders2_8E)
_ZN34_INTERNAL_db128fb2_4_k_cu_999010286thrust24THRUST_300001_SM_1000_NS12placeholders2_8E:
	.zero		1
	.type		_ZN34_INTERNAL_db128fb2_4_k_cu_999010284cuda3std3__45__cpo4rendE,@object
	.size		_ZN34_INTERNAL_db128fb2_4_k_cu_999010284cuda3std3__45__cpo4rendE,(_ZN34_INTERNAL_db128fb2_4_k_cu_999010284cuda3std6ranges3__45__cpo9iter_swapE - _ZN34_INTERNAL_db128fb2_4_k_cu_999010284cuda3std3__45__cpo4rendE)
_ZN34_INTERNAL_db128fb2_4_k_cu_999010284cuda3std3__45__cpo4rendE:
	.zero		1
	.type		_ZN34_INTERNAL_db128fb2_4_k_cu_999010284cuda3std6ranges3__45__cpo9iter_swapE,@object
	.size		_ZN34_INTERNAL_db128fb2_4_k_cu_999010284cuda3std6ranges3__45__cpo9iter_swapE,(_ZN34_INTERNAL_db128fb2_4_k_cu_999010284cuda3std3__48unexpectE - _ZN34_INTERNAL_db128fb2_4_k_cu_999010284cuda3std6ranges3__45__cpo9iter_swapE)
_ZN34_INTERNAL_db128fb2_4_k_cu_999010284cuda3std6ranges3__45__cpo9iter_swapE:
	.zero		1
	.type		_ZN34_INTERNAL_db128fb2_4_k_cu_999010284cuda3std3__48unexpectE,@object
	.size		_ZN34_INTERNAL_db128fb2_4_k_cu_999010284cuda3std3__48unexpectE,(_ZN34_INTERNAL_db128fb2_4_k_cu_999010286thrust24THRUST_300001_SM_1000_NS6system6detail10sequential3seqE - _ZN34_INTERNAL_db128fb2_4_k_cu_999010284cuda3std3__48unexpectE)
_ZN34_INTERNAL_db128fb2_4_k_cu_999010284cuda3std3__48unexpectE:
	.zero		1
	.type		_ZN34_INTERNAL_db128fb2_4_k_cu_999010286thrust24THRUST_300001_SM_1000_NS6system6detail10sequential3seqE,@object
	.size		_ZN34_INTERNAL_db128fb2_4_k_cu_999010286thrust24THRUST_300001_SM_1000_NS6system6detail10sequential3seqE,(.L_29 - _ZN34_INTERNAL_db128fb2_4_k_cu_999010286thrust24THRUST_300001_SM_1000_NS6system6detail10sequential3seqE)
_ZN34_INTERNAL_db128fb2_4_k_cu_999010286thrust24THRUST_300001_SM_1000_NS6system6detail10sequential3seqE:
	.zero		1
.L_29:


//--------------------- .nv.constant0._ZN3cub18CUB_300001_SM_10006detail11scan_by_key21DeviceScanByKeyKernelINS2_10policy_hubIPiiiN4cuda3std3__44plusIvEEE10Policy1000ES5_S5_S5_NS0_24ReduceByKeyScanTileStateIiiLb1EEE11CustomEqualSA_NS0_8NullTypeEjiiEEvT0_PT9_T1_T2_T3_iT4_T5_T6_T7_ --------------------------
	.section	.nv.constant0._ZN3cub18CUB_300001_SM_10006detail11scan_by_key21DeviceScanByKeyKernelINS2_10policy_hubIPiiiN4cuda3std3__44plusIvEEE10Policy1000ES5_S5_S5_NS0_24ReduceByKeyScanTileStateIiiLb1EEE11CustomEqualSA_NS0_8NullTypeEjiiEEvT0_PT9_T1_T2_T3_iT4_T5_T6_T7_,"a",@progbits
	.sectionflags	@""
	.align	4
.nv.constant0._ZN3cub18CUB_300001_SM_10006detail11scan_by_key21DeviceScanByKeyKernelINS2_10policy_hubIPiiiN4cuda3std3__44plusIvEEE10Policy1000ES5_S5_S5_NS0_24ReduceByKeyScanTileStateIiiLb1EEE11CustomEqualSA_NS0_8NullTypeEjiiEEvT0_PT9_T1_T2_T3_iT4_T5_T6_T7_:
	.zero		948


//--------------------- .nv.constant0._ZN3cub18CUB_300001_SM_10006detail11scan_by_key25DeviceScanByKeyInitKernelINS0_24ReduceByKeyScanTileStateIiiLb1EEEPijEEvT_T0_PN4cuda3std3__415iterator_traitsIS8_vE10value_typeET1_i --------------------------
	.section	.nv.constant0._ZN3cub18CUB_300001_SM_10006detail11scan_by_key25DeviceScanByKeyInitKernelINS0_24ReduceByKeyScanTileStateIiiLb1EEEPijEEvT_T0_PN4cuda3std3__415iterator_traitsIS8_vE10value_typeET1_i,"a",@progbits
	.sectionflags	@""
	.align	4
.nv.constant0._ZN3cub18CUB_300001_SM_10006detail11scan_by_key25DeviceScanByKeyInitKernelINS0_24ReduceByKeyScanTileStateIiiLb1EEEPijEEvT_T0_PN4cuda3std3__415iterator_traitsIS8_vE10value_typeET1_i:
	.zero		928


//--------------------- .nv.constant0._ZN3cub18CUB_300001_SM_10006detail11EmptyKernelIvEEvv --------------------------
	.section	.nv.constant0._ZN3cub18CUB_300001_SM_10006detail11EmptyKernelIvEEvv,"a",@progbits
	.sectionflags	@""
	.align	4
.nv.constant0._ZN3cub18CUB_300001_SM_10006detail11EmptyKernelIvEEvv:
	.zero		896


//--------------------- SYMBOLS --------------------------

	.type		.nv.reservedSmem.offset0,@object
	.size		.nv.reservedSmem.offset0,0x4
	.type		.nv.reservedSmem.cap,@object
	.size		.nv.reservedSmem.cap,0x4
